//
// Generated by NVIDIA NVVM Compiler
//
// Compiler Build ID: CL-36424714
// Cuda compilation tools, release 13.0, V13.0.88
// Based on NVVM 20.0.0
//

.version 9.0
.target sm_100
.address_size 64

	// .globl	_Z12estep_kernelPfS_S_S_S_S_jjj
// _ZZ12estep_kernelPfS_S_S_S_S_jjjE7lndet_k has been demoted
// _ZZ12estep_kernelPfS_S_S_S_S_jjjE6frac_k has been demoted
// _ZZ12estep_kernelPfS_S_S_S_S_jjjE4chol has been demoted
// _ZZ22estep_normalize_kernelPfS_S_S_S_S_S_jjjE7loglike has been demoted
// _ZZ12mstep_kernelPfS_S_S_S_jjjE8tmp_buff has been demoted
// _ZZ18mstep_sigma_kernelPfS_S_S_S_jjjE8tmp_buff has been demoted
// _ZZ18mstep_sigma_kernelPfS_S_S_S_jjjE5wgt_k has been demoted
// _ZZ18mstep_sigma_kernelPfS_S_S_S_jjjE8mean_k_m has been demoted

.visible .entry _Z12estep_kernelPfS_S_S_S_S_jjj(
	.param .u64 .ptr .align 1 _Z12estep_kernelPfS_S_S_S_S_jjj_param_0,
	.param .u64 .ptr .align 1 _Z12estep_kernelPfS_S_S_S_S_jjj_param_1,
	.param .u64 .ptr .align 1 _Z12estep_kernelPfS_S_S_S_S_jjj_param_2,
	.param .u64 .ptr .align 1 _Z12estep_kernelPfS_S_S_S_S_jjj_param_3,
	.param .u64 .ptr .align 1 _Z12estep_kernelPfS_S_S_S_S_jjj_param_4,
	.param .u64 .ptr .align 1 _Z12estep_kernelPfS_S_S_S_S_jjj_param_5,
	.param .u32 _Z12estep_kernelPfS_S_S_S_S_jjj_param_6,
	.param .u32 _Z12estep_kernelPfS_S_S_S_S_jjj_param_7,
	.param .u32 _Z12estep_kernelPfS_S_S_S_S_jjj_param_8
)
{
	.local .align 16 .b8 	__local_depot0[64];
	.reg .b64 	%SP;
	.reg .b64 	%SPL;
	.reg .pred 	%p<52>;
	.reg .b16 	%rs<23>;
	.reg .b32 	%r<282>;
	.reg .b32 	%f<339>;
	.reg .b64 	%rd<44>;
	// demoted variable
	.shared .align 4 .f32 _ZZ12estep_kernelPfS_S_S_S_S_jjjE7lndet_k;
	// demoted variable
	.shared .align 4 .f32 _ZZ12estep_kernelPfS_S_S_S_S_jjjE6frac_k;
	// demoted variable
	.shared .align 4 .b8 _ZZ12estep_kernelPfS_S_S_S_S_jjjE4chol[1024];
	mov.u64 	%SPL, __local_depot0;
	ld.param.u64 	%rd11, [_Z12estep_kernelPfS_S_S_S_S_jjj_param_0];
	ld.param.u64 	%rd12, [_Z12estep_kernelPfS_S_S_S_S_jjj_param_1];
	ld.param.u64 	%rd13, [_Z12estep_kernelPfS_S_S_S_S_jjj_param_2];
	ld.param.u64 	%rd14, [_Z12estep_kernelPfS_S_S_S_S_jjj_param_3];
	ld.param.u64 	%rd15, [_Z12estep_kernelPfS_S_S_S_S_jjj_param_4];
	ld.param.u64 	%rd16, [_Z12estep_kernelPfS_S_S_S_S_jjj_param_5];
	ld.param.u32 	%r83, [_Z12estep_kernelPfS_S_S_S_S_jjj_param_6];
	ld.param.u32 	%r81, [_Z12estep_kernelPfS_S_S_S_S_jjj_param_7];
	ld.param.u32 	%r82, [_Z12estep_kernelPfS_S_S_S_S_jjj_param_8];
	add.u64 	%rd1, %SPL, 0;
	mov.u32 	%r84, %ctaid.y;
	mov.u32 	%r1, %tid.x;
	mov.u32 	%r2, %ctaid.x;
	and.b32  	%r3, %r81, 16777215;
	mul.lo.s32 	%r4, %r3, %r3;
	and.b32  	%r85, %r83, 16777215;
	mul.lo.s32 	%r5, %r85, %r84;
	bar.sync 	0;
	and.b32  	%r6, %r2, 16777215;
	setp.eq.s32 	%p1, %r4, 0;
	@%p1 bra 	$L__BB0_5;
	mov.u32 	%r7, %ntid.x;
	and.b32  	%r87, %r4, 16777213;
	mul.lo.s32 	%r88, %r87, %r6;
	cvt.u64.u32 	%rd18, %r88;
	mul.lo.s32 	%r89, %r4, %r5;
	cvt.u64.u32 	%rd19, %r89;
	add.s64 	%rd2, %rd18, %rd19;
	cvta.to.global.u64 	%rd3, %rd15;
	mov.b32 	%r260, 0;
$L__BB0_2:
	add.s32 	%r9, %r260, %r1;
	setp.ge.u32 	%p2, %r9, %r4;
	@%p2 bra 	$L__BB0_4;
	cvt.u64.u32 	%rd20, %r9;
	add.s64 	%rd21, %rd2, %rd20;
	shl.b64 	%rd22, %rd21, 2;
	add.s64 	%rd23, %rd3, %rd22;
	ld.global.f32 	%f54, [%rd23];
	shl.b32 	%r90, %r9, 2;
	mov.u32 	%r91, _ZZ12estep_kernelPfS_S_S_S_S_jjjE4chol;
	add.s32 	%r92, %r91, %r90;
	st.shared.f32 	[%r92], %f54;
$L__BB0_4:
	add.s32 	%r260, %r260, %r7;
	setp.lt.u32 	%p3, %r260, %r4;
	@%p3 bra 	$L__BB0_2;
$L__BB0_5:
	setp.ne.s32 	%p4, %r1, 0;
	setp.eq.s32 	%p5, %r81, 0;
	or.pred  	%p6, %p4, %p5;
	@%p6 bra 	$L__BB0_41;
	cvt.u16.u32 	%rs1, %r81;
	and.b32  	%r11, %r81, 3;
	add.s32 	%r12, %r81, -1;
	and.b32  	%r13, %r81, -4;
	mov.b32 	%r261, 0;
	mov.b16 	%rs19, 0;
	mov.u16 	%rs20, %rs19;
$L__BB0_7:
	and.b32  	%r94, %r261, 16777215;
	mul.lo.s32 	%r15, %r94, %r3;
	setp.eq.s32 	%p7, %r261, 0;
	add.s32 	%r95, %r15, %r261;
	shl.b32 	%r96, %r95, 2;
	mov.u32 	%r97, _ZZ12estep_kernelPfS_S_S_S_S_jjjE4chol;
	add.s32 	%r16, %r97, %r96;
	@%p7 bra 	$L__BB0_22;
	cvt.u32.u16 	%r98, %rs20;
	and.b32  	%r99, %r98, 7;
	add.s32 	%r17, %r99, -1;
	and.b32  	%r18, %r261, 2147483640;
	and.b32  	%r19, %r98, 3;
	mov.u32 	%r265, %r261;
$L__BB0_9:
	setp.lt.u32 	%p8, %r261, 8;
	add.s32 	%r100, %r265, %r15;
	shl.b32 	%r101, %r100, 2;
	mov.u32 	%r102, _ZZ12estep_kernelPfS_S_S_S_S_jjjE4chol;
	add.s32 	%r103, %r102, %r101;
	ld.shared.f32 	%f321, [%r103];
	and.b32  	%r104, %r265, 16777215;
	mul.lo.s32 	%r28, %r104, %r3;
	mov.u32 	%r268, %r261;
	@%p8 bra 	$L__BB0_12;
	mov.b32 	%r267, 0;
	mov.u32 	%r268, %r261;
$L__BB0_11:
	.pragma "nounroll";
	add.s32 	%r106, %r268, %r15;
	shl.b32 	%r107, %r106, 2;
	mov.u32 	%r108, _ZZ12estep_kernelPfS_S_S_S_S_jjjE4chol;
	add.s32 	%r109, %r108, %r107;
	ld.shared.f32 	%f56, [%r109+-4];
	add.s32 	%r110, %r268, %r28;
	shl.b32 	%r111, %r110, 2;
	add.s32 	%r112, %r108, %r111;
	ld.shared.f32 	%f57, [%r112+-4];
	mul.f32 	%f58, %f56, %f57;
	sub.f32 	%f59, %f321, %f58;
	ld.shared.f32 	%f60, [%r109+-8];
	ld.shared.f32 	%f61, [%r112+-8];
	mul.f32 	%f62, %f60, %f61;
	sub.f32 	%f63, %f59, %f62;
	ld.shared.f32 	%f64, [%r109+-12];
	ld.shared.f32 	%f65, [%r112+-12];
	mul.f32 	%f66, %f64, %f65;
	sub.f32 	%f67, %f63, %f66;
	ld.shared.f32 	%f68, [%r109+-16];
	ld.shared.f32 	%f69, [%r112+-16];
	mul.f32 	%f70, %f68, %f69;
	sub.f32 	%f71, %f67, %f70;
	ld.shared.f32 	%f72, [%r109+-20];
	ld.shared.f32 	%f73, [%r112+-20];
	mul.f32 	%f74, %f72, %f73;
	sub.f32 	%f75, %f71, %f74;
	ld.shared.f32 	%f76, [%r109+-24];
	ld.shared.f32 	%f77, [%r112+-24];
	mul.f32 	%f78, %f76, %f77;
	sub.f32 	%f79, %f75, %f78;
	ld.shared.f32 	%f80, [%r109+-28];
	ld.shared.f32 	%f81, [%r112+-28];
	mul.f32 	%f82, %f80, %f81;
	sub.f32 	%f83, %f79, %f82;
	add.s32 	%r268, %r268, -8;
	ld.shared.f32 	%f84, [%r109+-32];
	ld.shared.f32 	%f85, [%r112+-32];
	mul.f32 	%f86, %f84, %f85;
	sub.f32 	%f321, %f83, %f86;
	add.s32 	%r267, %r267, 8;
	setp.ne.s32 	%p9, %r267, %r18;
	@%p9 bra 	$L__BB0_11;
$L__BB0_12:
	and.b32  	%r113, %r261, 7;
	setp.eq.s32 	%p10, %r113, 0;
	@%p10 bra 	$L__BB0_20;
	setp.lt.u32 	%p11, %r17, 3;
	@%p11 bra 	$L__BB0_15;
	add.s32 	%r114, %r268, %r15;
	shl.b32 	%r115, %r114, 2;
	mov.u32 	%r116, _ZZ12estep_kernelPfS_S_S_S_S_jjjE4chol;
	add.s32 	%r117, %r116, %r115;
	ld.shared.f32 	%f88, [%r117+-4];
	add.s32 	%r118, %r268, %r28;
	shl.b32 	%r119, %r118, 2;
	add.s32 	%r120, %r116, %r119;
	ld.shared.f32 	%f89, [%r120+-4];
	mul.f32 	%f90, %f88, %f89;
	sub.f32 	%f91, %f321, %f90;
	ld.shared.f32 	%f92, [%r117+-8];
	ld.shared.f32 	%f93, [%r120+-8];
	mul.f32 	%f94, %f92, %f93;
	sub.f32 	%f95, %f91, %f94;
	ld.shared.f32 	%f96, [%r117+-12];
	ld.shared.f32 	%f97, [%r120+-12];
	mul.f32 	%f98, %f96, %f97;
	sub.f32 	%f99, %f95, %f98;
	add.s32 	%r268, %r268, -4;
	ld.shared.f32 	%f100, [%r117+-16];
	ld.shared.f32 	%f101, [%r120+-16];
	mul.f32 	%f102, %f100, %f101;
	sub.f32 	%f321, %f99, %f102;
$L__BB0_15:
	setp.eq.s32 	%p12, %r19, 0;
	@%p12 bra 	$L__BB0_20;
	and.b16  	%rs13, %rs19, 3;
	setp.eq.s16 	%p13, %rs13, 1;
	@%p13 bra 	$L__BB0_18;
	add.s32 	%r121, %r268, %r15;
	shl.b32 	%r122, %r121, 2;
	mov.u32 	%r123, _ZZ12estep_kernelPfS_S_S_S_S_jjjE4chol;
	add.s32 	%r124, %r123, %r122;
	ld.shared.f32 	%f104, [%r124+-4];
	add.s32 	%r125, %r268, %r28;
	shl.b32 	%r126, %r125, 2;
	add.s32 	%r127, %r123, %r126;
	ld.shared.f32 	%f105, [%r127+-4];
	mul.f32 	%f106, %f104, %f105;
	sub.f32 	%f107, %f321, %f106;
	add.s32 	%r268, %r268, -2;
	ld.shared.f32 	%f108, [%r124+-8];
	ld.shared.f32 	%f109, [%r127+-8];
	mul.f32 	%f110, %f108, %f109;
	sub.f32 	%f321, %f107, %f110;
$L__BB0_18:
	and.b16  	%rs14, %rs19, 1;
	setp.eq.b16 	%p14, %rs14, 1;
	not.pred 	%p15, %p14;
	@%p15 bra 	$L__BB0_20;
	add.s32 	%r128, %r268, %r15;
	shl.b32 	%r129, %r128, 2;
	mov.u32 	%r130, _ZZ12estep_kernelPfS_S_S_S_S_jjjE4chol;
	add.s32 	%r131, %r130, %r129;
	ld.shared.f32 	%f111, [%r131+-4];
	add.s32 	%r132, %r268, %r28;
	shl.b32 	%r133, %r132, 2;
	add.s32 	%r134, %r130, %r133;
	ld.shared.f32 	%f112, [%r134+-4];
	mul.f32 	%f113, %f111, %f112;
	sub.f32 	%f321, %f321, %f113;
$L__BB0_20:
	setp.ne.s32 	%p16, %r261, %r265;
	@%p16 bra 	$L__BB0_38;
	sqrt.rn.f32 	%f116, %f321;
	st.shared.f32 	[%r16], %f116;
	bra.uni 	$L__BB0_39;
$L__BB0_22:
	setp.lt.u32 	%p18, %r12, 3;
	mov.b32 	%r264, 0;
	@%p18 bra 	$L__BB0_28;
	mov.b32 	%r262, 0;
$L__BB0_24:
	.pragma "nounroll";
	add.s32 	%r141, %r262, %r15;
	shl.b32 	%r142, %r141, 2;
	mov.u32 	%r143, _ZZ12estep_kernelPfS_S_S_S_S_jjjE4chol;
	add.s32 	%r21, %r143, %r142;
	ld.shared.f32 	%f1, [%r21];
	setp.eq.s32 	%p19, %r262, 0;
	@%p19 bra 	$L__BB0_26;
	ld.shared.f32 	%f117, [%r16];
	div.rn.f32 	%f118, %f1, %f117;
	and.b32  	%r144, %r262, 16777212;
	mul.lo.s32 	%r145, %r144, %r3;
	shl.b32 	%r146, %r145, 2;
	mov.u32 	%r147, _ZZ12estep_kernelPfS_S_S_S_S_jjjE4chol;
	add.s32 	%r148, %r147, %r146;
	st.shared.f32 	[%r148], %f118;
	ld.shared.f32 	%f312, [%r16];
	bra.uni 	$L__BB0_27;
$L__BB0_26:
	sqrt.rn.f32 	%f312, %f1;
	st.shared.f32 	[%r16], %f312;
$L__BB0_27:
	add.s32 	%r149, %r262, 1;
	ld.shared.f32 	%f119, [%r21+4];
	div.rn.f32 	%f120, %f119, %f312;
	and.b32  	%r150, %r149, 16777213;
	mul.lo.s32 	%r151, %r150, %r3;
	shl.b32 	%r152, %r151, 2;
	mov.u32 	%r153, _ZZ12estep_kernelPfS_S_S_S_S_jjjE4chol;
	add.s32 	%r154, %r153, %r152;
	st.shared.f32 	[%r154], %f120;
	add.s32 	%r155, %r262, 2;
	ld.shared.f32 	%f121, [%r21+8];
	ld.shared.f32 	%f122, [%r16];
	div.rn.f32 	%f123, %f121, %f122;
	and.b32  	%r156, %r155, 16777214;
	mul.lo.s32 	%r157, %r156, %r3;
	shl.b32 	%r158, %r157, 2;
	add.s32 	%r159, %r153, %r158;
	st.shared.f32 	[%r159], %f123;
	add.s32 	%r160, %r262, 3;
	ld.shared.f32 	%f124, [%r21+12];
	ld.shared.f32 	%f125, [%r16];
	div.rn.f32 	%f126, %f124, %f125;
	and.b32  	%r161, %r160, 16777215;
	mul.lo.s32 	%r162, %r161, %r3;
	shl.b32 	%r163, %r162, 2;
	add.s32 	%r164, %r153, %r163;
	st.shared.f32 	[%r164], %f126;
	add.s32 	%r262, %r262, 4;
	setp.ne.s32 	%p20, %r262, %r13;
	mov.u32 	%r264, %r13;
	@%p20 bra 	$L__BB0_24;
$L__BB0_28:
	setp.eq.s32 	%p21, %r11, 0;
	@%p21 bra 	$L__BB0_40;
	sub.s16 	%rs4, %rs1, %rs19;
	and.b16  	%rs15, %rs4, 3;
	setp.eq.s16 	%p22, %rs15, 1;
	@%p22 bra 	$L__BB0_34;
	add.s32 	%r165, %r264, %r15;
	shl.b32 	%r166, %r165, 2;
	mov.u32 	%r167, _ZZ12estep_kernelPfS_S_S_S_S_jjjE4chol;
	add.s32 	%r24, %r167, %r166;
	ld.shared.f32 	%f5, [%r24];
	setp.eq.s32 	%p23, %r264, 0;
	@%p23 bra 	$L__BB0_32;
	ld.shared.f32 	%f127, [%r16];
	div.rn.f32 	%f128, %f5, %f127;
	and.b32  	%r168, %r264, 16777215;
	mul.lo.s32 	%r169, %r168, %r3;
	shl.b32 	%r170, %r169, 2;
	mov.u32 	%r171, _ZZ12estep_kernelPfS_S_S_S_S_jjjE4chol;
	add.s32 	%r172, %r171, %r170;
	st.shared.f32 	[%r172], %f128;
	ld.shared.f32 	%f313, [%r16];
	bra.uni 	$L__BB0_33;
$L__BB0_32:
	sqrt.rn.f32 	%f313, %f5;
	st.shared.f32 	[%r16], %f313;
$L__BB0_33:
	add.s32 	%r173, %r264, 1;
	ld.shared.f32 	%f129, [%r24+4];
	div.rn.f32 	%f130, %f129, %f313;
	and.b32  	%r174, %r173, 16777215;
	mul.lo.s32 	%r175, %r174, %r3;
	shl.b32 	%r176, %r175, 2;
	mov.u32 	%r177, _ZZ12estep_kernelPfS_S_S_S_S_jjjE4chol;
	add.s32 	%r178, %r177, %r176;
	st.shared.f32 	[%r178], %f130;
	add.s32 	%r264, %r264, 2;
$L__BB0_34:
	and.b16  	%rs16, %rs4, 1;
	setp.eq.b16 	%p24, %rs16, 1;
	not.pred 	%p25, %p24;
	@%p25 bra 	$L__BB0_40;
	add.s32 	%r179, %r264, %r15;
	shl.b32 	%r180, %r179, 2;
	mov.u32 	%r181, _ZZ12estep_kernelPfS_S_S_S_S_jjjE4chol;
	add.s32 	%r182, %r181, %r180;
	ld.shared.f32 	%f9, [%r182];
	setp.eq.s32 	%p26, %r264, 0;
	@%p26 bra 	$L__BB0_37;
	ld.shared.f32 	%f131, [%r16];
	div.rn.f32 	%f132, %f9, %f131;
	and.b32  	%r183, %r264, 16777215;
	mul.lo.s32 	%r184, %r183, %r3;
	shl.b32 	%r185, %r184, 2;
	add.s32 	%r187, %r181, %r185;
	st.shared.f32 	[%r187], %f132;
	bra.uni 	$L__BB0_40;
$L__BB0_37:
	sqrt.rn.f32 	%f133, %f9;
	st.shared.f32 	[%r16], %f133;
	bra.uni 	$L__BB0_40;
$L__BB0_38:
	ld.shared.f32 	%f114, [%r16];
	div.rn.f32 	%f115, %f321, %f114;
	add.s32 	%r135, %r28, %r261;
	shl.b32 	%r136, %r135, 2;
	mov.u32 	%r137, _ZZ12estep_kernelPfS_S_S_S_S_jjjE4chol;
	add.s32 	%r138, %r137, %r136;
	st.shared.f32 	[%r138], %f115;
$L__BB0_39:
	add.s32 	%r265, %r265, 1;
	setp.ne.s32 	%p17, %r265, %r81;
	@%p17 bra 	$L__BB0_9;
$L__BB0_40:
	add.s32 	%r261, %r261, 1;
	setp.ne.s32 	%p27, %r261, %r81;
	add.s16 	%rs20, %rs20, 1;
	add.s16 	%rs19, %rs19, 1;
	@%p27 bra 	$L__BB0_7;
$L__BB0_41:
	bar.sync 	0;
	div.u32 	%r40, %r1, %r81;
	mul.lo.s32 	%r188, %r40, %r81;
	sub.s32 	%r41, %r1, %r188;
	setp.ge.u32 	%p28, %r40, %r41;
	@%p28 bra 	$L__BB0_43;
	mad.lo.s32 	%r189, %r40, %r3, %r41;
	shl.b32 	%r190, %r189, 2;
	mov.u32 	%r191, _ZZ12estep_kernelPfS_S_S_S_S_jjjE4chol;
	add.s32 	%r192, %r191, %r190;
	mov.b32 	%r193, 0;
	st.shared.u32 	[%r192], %r193;
$L__BB0_43:
	setp.ne.s32 	%p29, %r1, 0;
	bar.sync 	0;
	@%p29 bra 	$L__BB0_56;
	add.s32 	%r42, %r5, %r2;
	cvta.to.global.u64 	%rd24, %rd12;
	mul.wide.u32 	%rd25, %r42, 4;
	add.s64 	%rd26, %rd24, %rd25;
	ld.global.f32 	%f136, [%rd26];
	st.shared.f32 	[_ZZ12estep_kernelPfS_S_S_S_S_jjjE6frac_k], %f136;
	max.u32 	%r43, %r81, 1;
	and.b32  	%r44, %r43, 7;
	setp.lt.u32 	%p30, %r81, 8;
	mov.f32 	%f329, 0f00000000;
	mov.b32 	%r273, 0;
	@%p30 bra 	$L__BB0_47;
	and.b32  	%r273, %r43, -8;
	mov.f32 	%f329, 0f00000000;
	mov.b32 	%r271, 0;
$L__BB0_46:
	.pragma "nounroll";
	mad.lo.s32 	%r196, %r271, %r81, %r271;
	shl.b32 	%r197, %r196, 2;
	mov.u32 	%r198, _ZZ12estep_kernelPfS_S_S_S_S_jjjE4chol;
	add.s32 	%r199, %r198, %r197;
	ld.shared.f32 	%f138, [%r199];
	lg2.approx.f32 	%f139, %f138;
	fma.rn.f32 	%f140, %f139, 0f3F317218, %f329;
	shl.b32 	%r200, %r81, 2;
	add.s32 	%r201, %r199, %r200;
	ld.shared.f32 	%f141, [%r201+4];
	lg2.approx.f32 	%f142, %f141;
	fma.rn.f32 	%f143, %f142, 0f3F317218, %f140;
	add.s32 	%r202, %r201, %r200;
	ld.shared.f32 	%f144, [%r202+8];
	lg2.approx.f32 	%f145, %f144;
	fma.rn.f32 	%f146, %f145, 0f3F317218, %f143;
	add.s32 	%r203, %r202, %r200;
	ld.shared.f32 	%f147, [%r203+12];
	lg2.approx.f32 	%f148, %f147;
	fma.rn.f32 	%f149, %f148, 0f3F317218, %f146;
	add.s32 	%r204, %r203, %r200;
	ld.shared.f32 	%f150, [%r204+16];
	lg2.approx.f32 	%f151, %f150;
	fma.rn.f32 	%f152, %f151, 0f3F317218, %f149;
	add.s32 	%r205, %r204, %r200;
	ld.shared.f32 	%f153, [%r205+20];
	lg2.approx.f32 	%f154, %f153;
	fma.rn.f32 	%f155, %f154, 0f3F317218, %f152;
	add.s32 	%r206, %r205, %r200;
	ld.shared.f32 	%f156, [%r206+24];
	lg2.approx.f32 	%f157, %f156;
	fma.rn.f32 	%f158, %f157, 0f3F317218, %f155;
	add.s32 	%r207, %r206, %r200;
	ld.shared.f32 	%f159, [%r207+28];
	lg2.approx.f32 	%f160, %f159;
	fma.rn.f32 	%f329, %f160, 0f3F317218, %f158;
	add.s32 	%r271, %r271, 8;
	setp.ne.s32 	%p31, %r271, %r273;
	@%p31 bra 	$L__BB0_46;
$L__BB0_47:
	setp.eq.s32 	%p32, %r44, 0;
	@%p32 bra 	$L__BB0_55;
	and.b32  	%r49, %r43, 3;
	setp.lt.u32 	%p33, %r44, 4;
	@%p33 bra 	$L__BB0_50;
	mad.lo.s32 	%r208, %r273, %r81, %r273;
	shl.b32 	%r209, %r208, 2;
	mov.u32 	%r210, _ZZ12estep_kernelPfS_S_S_S_S_jjjE4chol;
	add.s32 	%r211, %r210, %r209;
	ld.shared.f32 	%f162, [%r211];
	lg2.approx.f32 	%f163, %f162;
	fma.rn.f32 	%f164, %f163, 0f3F317218, %f329;
	shl.b32 	%r212, %r81, 2;
	add.s32 	%r213, %r211, %r212;
	ld.shared.f32 	%f165, [%r213+4];
	lg2.approx.f32 	%f166, %f165;
	fma.rn.f32 	%f167, %f166, 0f3F317218, %f164;
	add.s32 	%r214, %r213, %r212;
	ld.shared.f32 	%f168, [%r214+8];
	lg2.approx.f32 	%f169, %f168;
	fma.rn.f32 	%f170, %f169, 0f3F317218, %f167;
	add.s32 	%r215, %r214, %r212;
	ld.shared.f32 	%f171, [%r215+12];
	lg2.approx.f32 	%f172, %f171;
	fma.rn.f32 	%f329, %f172, 0f3F317218, %f170;
	add.s32 	%r273, %r273, 4;
$L__BB0_50:
	setp.eq.s32 	%p34, %r49, 0;
	@%p34 bra 	$L__BB0_55;
	setp.eq.s32 	%p35, %r49, 1;
	@%p35 bra 	$L__BB0_53;
	mad.lo.s32 	%r216, %r273, %r81, %r273;
	shl.b32 	%r217, %r216, 2;
	mov.u32 	%r218, _ZZ12estep_kernelPfS_S_S_S_S_jjjE4chol;
	add.s32 	%r219, %r218, %r217;
	ld.shared.f32 	%f174, [%r219];
	lg2.approx.f32 	%f175, %f174;
	fma.rn.f32 	%f176, %f175, 0f3F317218, %f329;
	shl.b32 	%r220, %r81, 2;
	add.s32 	%r221, %r219, %r220;
	ld.shared.f32 	%f177, [%r221+4];
	lg2.approx.f32 	%f178, %f177;
	fma.rn.f32 	%f329, %f178, 0f3F317218, %f176;
	add.s32 	%r273, %r273, 2;
$L__BB0_53:
	and.b32  	%r222, %r43, 1;
	setp.eq.b32 	%p36, %r222, 1;
	not.pred 	%p37, %p36;
	@%p37 bra 	$L__BB0_55;
	mad.lo.s32 	%r223, %r273, %r81, %r273;
	shl.b32 	%r224, %r223, 2;
	mov.u32 	%r225, _ZZ12estep_kernelPfS_S_S_S_S_jjjE4chol;
	add.s32 	%r226, %r225, %r224;
	ld.shared.f32 	%f179, [%r226];
	lg2.approx.f32 	%f180, %f179;
	fma.rn.f32 	%f329, %f180, 0f3F317218, %f329;
$L__BB0_55:
	add.f32 	%f181, %f329, %f329;
	st.shared.f32 	[_ZZ12estep_kernelPfS_S_S_S_S_jjjE7lndet_k], %f181;
	cvta.to.global.u64 	%rd27, %rd16;
	add.s64 	%rd29, %rd27, %rd25;
	st.global.f32 	[%rd29], %f181;
$L__BB0_56:
	bar.sync 	0;
	setp.eq.s32 	%p38, %r82, 0;
	@%p38 bra 	$L__BB0_77;
	and.b32  	%r54, %r82, 16777215;
	and.b32  	%r228, %r2, 16777215;
	mul.lo.s32 	%r229, %r3, %r228;
	mad.lo.s32 	%r55, %r5, %r81, %r229;
	ld.shared.f32 	%f35, [_ZZ12estep_kernelPfS_S_S_S_S_jjjE7lndet_k];
	ld.shared.f32 	%f36, [_ZZ12estep_kernelPfS_S_S_S_S_jjjE6frac_k];
	add.s32 	%r230, %r5, %r2;
	mul.lo.s32 	%r56, %r230, %r82;
	max.u32 	%r57, %r81, 1;
	shl.b32 	%r58, %r3, 2;
	add.s64 	%rd4, %rd1, 32;
	cvta.to.global.u64 	%rd5, %rd11;
	cvta.to.global.u64 	%rd6, %rd13;
	cvta.to.global.u64 	%rd7, %rd14;
	mov.b32 	%r275, 0;
	lg2.approx.f32 	%f310, %f36;
$L__BB0_58:
	add.s32 	%r60, %r275, %r1;
	setp.ge.u32 	%p39, %r60, %r82;
	@%p39 bra 	$L__BB0_76;
	mov.f32 	%f330, 0f00000000;
	mov.b32 	%r276, 0;
	mov.b16 	%rs21, 0;
	mov.u16 	%rs22, %rs21;
$L__BB0_60:
	and.b32  	%r62, %r276, 16777215;
	mad.lo.s32 	%r232, %r62, %r54, %r60;
	mul.wide.u32 	%rd30, %r232, 4;
	add.s64 	%rd31, %rd6, %rd30;
	ld.global.f32 	%f183, [%rd31];
	add.s32 	%r233, %r55, %r276;
	mul.wide.u32 	%rd32, %r233, 4;
	add.s64 	%rd33, %rd7, %rd32;
	ld.global.f32 	%f184, [%rd33];
	sub.f32 	%f338, %f183, %f184;
	setp.eq.s32 	%p40, %r276, 0;
	@%p40 bra 	$L__BB0_74;
	mul.lo.s32 	%r63, %r62, %r3;
	setp.lt.u32 	%p41, %r276, 16;
	mov.b32 	%r280, 0;
	@%p41 bra 	$L__BB0_64;
	and.b32  	%r280, %r276, -16;
	neg.s32 	%r278, %r280;
	mov.u32 	%r235, _ZZ12estep_kernelPfS_S_S_S_S_jjjE4chol;
	mad.lo.s32 	%r236, %r58, %r62, %r235;
	add.s32 	%r277, %r236, 32;
	mov.u64 	%rd43, %rd4;
$L__BB0_63:
	.pragma "nounroll";
	ld.shared.f32 	%f186, [%r277+-32];
	ld.local.v4.f32 	{%f187, %f188, %f189, %f190}, [%rd43+-32];
	mul.f32 	%f191, %f186, %f187;
	sub.f32 	%f192, %f338, %f191;
	ld.shared.f32 	%f193, [%r277+-28];
	mul.f32 	%f194, %f193, %f188;
	sub.f32 	%f195, %f192, %f194;
	ld.shared.f32 	%f196, [%r277+-24];
	mul.f32 	%f197, %f196, %f189;
	sub.f32 	%f198, %f195, %f197;
	ld.shared.f32 	%f199, [%r277+-20];
	mul.f32 	%f200, %f199, %f190;
	sub.f32 	%f201, %f198, %f200;
	ld.shared.f32 	%f202, [%r277+-16];
	ld.local.v4.f32 	{%f203, %f204, %f205, %f206}, [%rd43+-16];
	mul.f32 	%f207, %f202, %f203;
	sub.f32 	%f208, %f201, %f207;
	ld.shared.f32 	%f209, [%r277+-12];
	mul.f32 	%f210, %f209, %f204;
	sub.f32 	%f211, %f208, %f210;
	ld.shared.f32 	%f212, [%r277+-8];
	mul.f32 	%f213, %f212, %f205;
	sub.f32 	%f214, %f211, %f213;
	ld.shared.f32 	%f215, [%r277+-4];
	mul.f32 	%f216, %f215, %f206;
	sub.f32 	%f217, %f214, %f216;
	ld.shared.f32 	%f218, [%r277];
	ld.local.v4.f32 	{%f219, %f220, %f221, %f222}, [%rd43];
	mul.f32 	%f223, %f218, %f219;
	sub.f32 	%f224, %f217, %f223;
	ld.shared.f32 	%f225, [%r277+4];
	mul.f32 	%f226, %f225, %f220;
	sub.f32 	%f227, %f224, %f226;
	ld.shared.f32 	%f228, [%r277+8];
	mul.f32 	%f229, %f228, %f221;
	sub.f32 	%f230, %f227, %f229;
	ld.shared.f32 	%f231, [%r277+12];
	mul.f32 	%f232, %f231, %f222;
	sub.f32 	%f233, %f230, %f232;
	ld.shared.f32 	%f234, [%r277+16];
	ld.local.v4.f32 	{%f235, %f236, %f237, %f238}, [%rd43+16];
	mul.f32 	%f239, %f234, %f235;
	sub.f32 	%f240, %f233, %f239;
	ld.shared.f32 	%f241, [%r277+20];
	mul.f32 	%f242, %f241, %f236;
	sub.f32 	%f243, %f240, %f242;
	ld.shared.f32 	%f244, [%r277+24];
	mul.f32 	%f245, %f244, %f237;
	sub.f32 	%f246, %f243, %f245;
	ld.shared.f32 	%f247, [%r277+28];
	mul.f32 	%f248, %f247, %f238;
	sub.f32 	%f338, %f246, %f248;
	add.s32 	%r278, %r278, 16;
	add.s32 	%r277, %r277, 64;
	add.s64 	%rd43, %rd43, 64;
	setp.ne.s32 	%p42, %r278, 0;
	@%p42 bra 	$L__BB0_63;
$L__BB0_64:
	and.b32  	%r237, %r276, 15;
	setp.eq.s32 	%p43, %r237, 0;
	@%p43 bra 	$L__BB0_74;
	cvt.u32.u16 	%r238, %rs22;
	and.b32  	%r72, %r238, 15;
	add.s32 	%r239, %r72, -1;
	setp.lt.u32 	%p44, %r239, 7;
	@%p44 bra 	$L__BB0_67;
	add.s32 	%r240, %r280, %r63;
	shl.b32 	%r241, %r240, 2;
	mov.u32 	%r242, _ZZ12estep_kernelPfS_S_S_S_S_jjjE4chol;
	add.s32 	%r243, %r242, %r241;
	ld.shared.f32 	%f250, [%r243];
	mul.wide.u32 	%rd34, %r280, 4;
	add.s64 	%rd35, %rd1, %rd34;
	ld.local.f32 	%f251, [%rd35];
	mul.f32 	%f252, %f250, %f251;
	sub.f32 	%f253, %f338, %f252;
	ld.shared.f32 	%f254, [%r243+4];
	ld.local.f32 	%f255, [%rd35+4];
	mul.f32 	%f256, %f254, %f255;
	sub.f32 	%f257, %f253, %f256;
	ld.shared.f32 	%f258, [%r243+8];
	ld.local.f32 	%f259, [%rd35+8];
	mul.f32 	%f260, %f258, %f259;
	sub.f32 	%f261, %f257, %f260;
	ld.shared.f32 	%f262, [%r243+12];
	ld.local.f32 	%f263, [%rd35+12];
	mul.f32 	%f264, %f262, %f263;
	sub.f32 	%f265, %f261, %f264;
	ld.shared.f32 	%f266, [%r243+16];
	ld.local.f32 	%f267, [%rd35+16];
	mul.f32 	%f268, %f266, %f267;
	sub.f32 	%f269, %f265, %f268;
	ld.shared.f32 	%f270, [%r243+20];
	ld.local.f32 	%f271, [%rd35+20];
	mul.f32 	%f272, %f270, %f271;
	sub.f32 	%f273, %f269, %f272;
	ld.shared.f32 	%f274, [%r243+24];
	ld.local.f32 	%f275, [%rd35+24];
	mul.f32 	%f276, %f274, %f275;
	sub.f32 	%f277, %f273, %f276;
	ld.shared.f32 	%f278, [%r243+28];
	ld.local.f32 	%f279, [%rd35+28];
	mul.f32 	%f280, %f278, %f279;
	sub.f32 	%f338, %f277, %f280;
	add.s32 	%r280, %r280, 8;
$L__BB0_67:
	and.b32  	%r244, %r72, 7;
	setp.eq.s32 	%p45, %r244, 0;
	@%p45 bra 	$L__BB0_74;
	cvt.u32.u16 	%r245, %rs21;
	and.b32  	%r246, %r245, 7;
	and.b32  	%r75, %r245, 3;
	add.s32 	%r247, %r246, -1;
	setp.lt.u32 	%p46, %r247, 3;
	@%p46 bra 	$L__BB0_70;
	add.s32 	%r248, %r280, %r63;
	shl.b32 	%r249, %r248, 2;
	mov.u32 	%r250, _ZZ12estep_kernelPfS_S_S_S_S_jjjE4chol;
	add.s32 	%r251, %r250, %r249;
	ld.shared.f32 	%f282, [%r251];
	mul.wide.u32 	%rd36, %r280, 4;
	add.s64 	%rd37, %rd1, %rd36;
	ld.local.f32 	%f283, [%rd37];
	mul.f32 	%f284, %f282, %f283;
	sub.f32 	%f285, %f338, %f284;
	ld.shared.f32 	%f286, [%r251+4];
	ld.local.f32 	%f287, [%rd37+4];
	mul.f32 	%f288, %f286, %f287;
	sub.f32 	%f289, %f285, %f288;
	ld.shared.f32 	%f290, [%r251+8];
	ld.local.f32 	%f291, [%rd37+8];
	mul.f32 	%f292, %f290, %f291;
	sub.f32 	%f293, %f289, %f292;
	ld.shared.f32 	%f294, [%r251+12];
	ld.local.f32 	%f295, [%rd37+12];
	mul.f32 	%f296, %f294, %f295;
	sub.f32 	%f338, %f293, %f296;
	add.s32 	%r280, %r280, 4;
$L__BB0_70:
	setp.eq.s32 	%p47, %r75, 0;
	@%p47 bra 	$L__BB0_74;
	add.s32 	%r252, %r280, %r63;
	shl.b32 	%r253, %r252, 2;
	mov.u32 	%r254, _ZZ12estep_kernelPfS_S_S_S_S_jjjE4chol;
	add.s32 	%r78, %r254, %r253;
	ld.shared.f32 	%f297, [%r78];
	mul.wide.u32 	%rd38, %r280, 4;
	add.s64 	%rd10, %rd1, %rd38;
	ld.local.f32 	%f298, [%rd10];
	mul.f32 	%f299, %f297, %f298;
	sub.f32 	%f338, %f338, %f299;
	setp.eq.s32 	%p48, %r75, 1;
	@%p48 bra 	$L__BB0_74;
	ld.shared.f32 	%f300, [%r78+4];
	ld.local.f32 	%f301, [%rd10+4];
	mul.f32 	%f302, %f300, %f301;
	sub.f32 	%f338, %f338, %f302;
	setp.eq.s32 	%p49, %r75, 2;
	@%p49 bra 	$L__BB0_74;
	ld.shared.f32 	%f303, [%r78+8];
	ld.local.f32 	%f304, [%rd10+8];
	mul.f32 	%f305, %f303, %f304;
	sub.f32 	%f338, %f338, %f305;
$L__BB0_74:
	mad.lo.s32 	%r255, %r62, %r3, %r276;
	shl.b32 	%r256, %r255, 2;
	mov.u32 	%r257, _ZZ12estep_kernelPfS_S_S_S_S_jjjE4chol;
	add.s32 	%r258, %r257, %r256;
	ld.shared.f32 	%f306, [%r258];
	div.rn.f32 	%f307, %f338, %f306;
	mul.wide.u32 	%rd39, %r276, 4;
	add.s64 	%rd40, %rd1, %rd39;
	st.local.f32 	[%rd40], %f307;
	fma.rn.f32 	%f330, %f307, %f307, %f330;
	add.s32 	%r276, %r276, 1;
	setp.ne.s32 	%p50, %r276, %r57;
	add.s16 	%rs22, %rs22, 1;
	add.s16 	%rs21, %rs21, 1;
	@%p50 bra 	$L__BB0_60;
	add.f32 	%f308, %f330, %f35;
	mul.f32 	%f309, %f308, 0fBF000000;
	fma.rn.f32 	%f311, %f310, 0f3F317218, %f309;
	add.s32 	%r259, %r56, %r60;
	mul.wide.u32 	%rd41, %r259, 4;
	add.s64 	%rd42, %rd5, %rd41;
	st.global.f32 	[%rd42], %f311;
$L__BB0_76:
	add.s32 	%r275, %r275, 256;
	setp.lt.u32 	%p51, %r275, %r82;
	@%p51 bra 	$L__BB0_58;
$L__BB0_77:
	ret;

}
	// .globl	_Z22estep_normalize_kernelPfS_S_S_S_S_S_jjj
.visible .entry _Z22estep_normalize_kernelPfS_S_S_S_S_S_jjj(
	.param .u64 .ptr .align 1 _Z22estep_normalize_kernelPfS_S_S_S_S_S_jjj_param_0,
	.param .u64 .ptr .align 1 _Z22estep_normalize_kernelPfS_S_S_S_S_S_jjj_param_1,
	.param .u64 .ptr .align 1 _Z22estep_normalize_kernelPfS_S_S_S_S_S_jjj_param_2,
	.param .u64 .ptr .align 1 _Z22estep_normalize_kernelPfS_S_S_S_S_S_jjj_param_3,
	.param .u64 .ptr .align 1 _Z22estep_normalize_kernelPfS_S_S_S_S_S_jjj_param_4,
	.param .u64 .ptr .align 1 _Z22estep_normalize_kernelPfS_S_S_S_S_S_jjj_param_5,
	.param .u64 .ptr .align 1 _Z22estep_normalize_kernelPfS_S_S_S_S_S_jjj_param_6,
	.param .u32 _Z22estep_normalize_kernelPfS_S_S_S_S_S_jjj_param_7,
	.param .u32 _Z22estep_normalize_kernelPfS_S_S_S_S_S_jjj_param_8,
	.param .u32 _Z22estep_normalize_kernelPfS_S_S_S_S_S_jjj_param_9
)
{
	.reg .pred 	%p<73>;
	.reg .b32 	%r<302>;
	.reg .b32 	%f<442>;
	.reg .b64 	%rd<194>;
	// demoted variable
	.shared .align 4 .b8 _ZZ22estep_normalize_kernelPfS_S_S_S_S_S_jjjE7loglike[1024];
	ld.param.u64 	%rd3, [_Z22estep_normalize_kernelPfS_S_S_S_S_S_jjj_param_0];
	ld.param.u32 	%r120, [_Z22estep_normalize_kernelPfS_S_S_S_S_S_jjj_param_7];
	ld.param.u32 	%r121, [_Z22estep_normalize_kernelPfS_S_S_S_S_S_jjj_param_9];
	cvta.to.global.u64 	%rd1, %rd3;
	mov.u32 	%r122, %ctaid.y;
	mov.u32 	%r123, %nctaid.x;
	mov.u32 	%r1, %ctaid.x;
	mov.u32 	%r2, %tid.x;
	cvt.rn.f32.u32 	%f30, %r121;
	cvt.rn.f32.u32 	%f31, %r123;
	div.rn.f32 	%f32, %f30, %f31;
	cvt.rpi.f32.f32 	%f33, %f32;
	cvt.rzi.u32.f32 	%r124, %f33;
	and.b32  	%r125, %r124, 16777215;
	and.b32  	%r126, %r1, 16777215;
	mul.lo.s32 	%r270, %r125, %r126;
	add.s32 	%r127, %r270, %r124;
	min.u32 	%r4, %r127, %r121;
	and.b32  	%r128, %r120, 16777215;
	mul.lo.s32 	%r5, %r128, %r122;
	mul.lo.s32 	%r6, %r5, %r121;
	shl.b32 	%r129, %r2, 2;
	mov.u32 	%r130, _ZZ22estep_normalize_kernelPfS_S_S_S_S_S_jjjE7loglike;
	add.s32 	%r7, %r130, %r129;
	mov.b32 	%r131, 0;
	st.shared.u32 	[%r7], %r131;
	bar.sync 	0;
	setp.ge.u32 	%p1, %r270, %r4;
	@%p1 bra 	$L__BB1_61;
	setp.ne.s32 	%p2, %r120, 0;
	@%p2 bra 	$L__BB1_18;
	add.s32 	%r233, %r270, 256;
	max.u32 	%r234, %r4, %r233;
	not.b32 	%r235, %r270;
	add.s32 	%r8, %r234, %r235;
	and.b32  	%r236, %r8, 768;
	setp.eq.s32 	%p63, %r236, 768;
	@%p63 bra 	$L__BB1_7;
	shr.u32 	%r237, %r8, 8;
	add.s32 	%r238, %r237, 1;
	and.b32  	%r239, %r238, 3;
	add.s32 	%r269, %r2, %r270;
	neg.s32 	%r268, %r239;
	shl.b32 	%r240, %r238, 8;
	and.b32  	%r241, %r240, 768;
	add.s32 	%r270, %r270, %r241;
$L__BB1_4:
	.pragma "nounroll";
	setp.ge.u32 	%p64, %r269, %r4;
	@%p64 bra 	$L__BB1_6;
	mov.f32 	%f376, 0f00000000;
	lg2.approx.f32 	%f377, %f376;
	fma.rn.f32 	%f378, %f377, 0f3F317218, 0fF49D9D4A;
	ld.shared.f32 	%f379, [%r7];
	add.f32 	%f380, %f378, %f379;
	st.shared.f32 	[%r7], %f380;
$L__BB1_6:
	add.s32 	%r269, %r269, 256;
	add.s32 	%r268, %r268, 1;
	setp.ne.s32 	%p65, %r268, 0;
	@%p65 bra 	$L__BB1_4;
$L__BB1_7:
	setp.lt.u32 	%p66, %r8, 768;
	@%p66 bra 	$L__BB1_61;
	add.s32 	%r272, %r270, 512;
	add.s32 	%r271, %r2, %r270;
$L__BB1_9:
	setp.ge.u32 	%p67, %r271, %r4;
	@%p67 bra 	$L__BB1_11;
	mov.f32 	%f381, 0f00000000;
	lg2.approx.f32 	%f382, %f381;
	fma.rn.f32 	%f383, %f382, 0f3F317218, 0fF49D9D4A;
	ld.shared.f32 	%f384, [%r7];
	add.f32 	%f385, %f383, %f384;
	st.shared.f32 	[%r7], %f385;
$L__BB1_11:
	add.s32 	%r242, %r271, 256;
	setp.ge.u32 	%p68, %r242, %r4;
	@%p68 bra 	$L__BB1_13;
	mov.f32 	%f386, 0f00000000;
	lg2.approx.f32 	%f387, %f386;
	fma.rn.f32 	%f388, %f387, 0f3F317218, 0fF49D9D4A;
	ld.shared.f32 	%f389, [%r7];
	add.f32 	%f390, %f388, %f389;
	st.shared.f32 	[%r7], %f390;
$L__BB1_13:
	add.s32 	%r243, %r271, 512;
	setp.ge.u32 	%p69, %r243, %r4;
	@%p69 bra 	$L__BB1_15;
	mov.f32 	%f391, 0f00000000;
	lg2.approx.f32 	%f392, %f391;
	fma.rn.f32 	%f393, %f392, 0f3F317218, 0fF49D9D4A;
	ld.shared.f32 	%f394, [%r7];
	add.f32 	%f395, %f393, %f394;
	st.shared.f32 	[%r7], %f395;
$L__BB1_15:
	add.s32 	%r244, %r271, 768;
	setp.ge.u32 	%p70, %r244, %r4;
	@%p70 bra 	$L__BB1_17;
	mov.f32 	%f396, 0f00000000;
	lg2.approx.f32 	%f397, %f396;
	fma.rn.f32 	%f398, %f397, 0f3F317218, 0fF49D9D4A;
	ld.shared.f32 	%f399, [%r7];
	add.f32 	%f400, %f398, %f399;
	st.shared.f32 	[%r7], %f400;
$L__BB1_17:
	add.s32 	%r21, %r272, 1024;
	add.s32 	%r245, %r272, 512;
	add.s32 	%r271, %r271, 1024;
	setp.lt.u32 	%p71, %r245, %r4;
	mov.u32 	%r272, %r21;
	@%p71 bra 	$L__BB1_9;
	bra.uni 	$L__BB1_61;
$L__BB1_18:
	and.b32  	%r23, %r120, 15;
	and.b32  	%r24, %r120, 7;
	and.b32  	%r25, %r120, -16;
	and.b32  	%r26, %r120, 3;
	add.s32 	%r132, %r5, 2;
	mad.lo.s32 	%r27, %r121, %r132, %r2;
	add.s32 	%r133, %r5, 3;
	mad.lo.s32 	%r28, %r121, %r133, %r2;
	add.s32 	%r134, %r5, 4;
	mad.lo.s32 	%r29, %r121, %r134, %r2;
	add.s32 	%r135, %r5, 5;
	mad.lo.s32 	%r30, %r121, %r135, %r2;
	add.s32 	%r136, %r5, 6;
	mad.lo.s32 	%r31, %r121, %r136, %r2;
	add.s32 	%r137, %r5, 7;
	mad.lo.s32 	%r32, %r121, %r137, %r2;
	add.s32 	%r138, %r5, 11;
	mad.lo.s32 	%r33, %r121, %r138, %r2;
	add.s32 	%r139, %r5, 12;
	mad.lo.s32 	%r34, %r121, %r139, %r2;
	add.s32 	%r140, %r5, 13;
	mad.lo.s32 	%r35, %r121, %r140, %r2;
	add.s32 	%r141, %r5, 14;
	mad.lo.s32 	%r36, %r121, %r141, %r2;
	add.s32 	%r142, %r5, 15;
	mad.lo.s32 	%r37, %r121, %r142, %r2;
$L__BB1_19:
	add.s32 	%r39, %r270, %r2;
	setp.ge.u32 	%p3, %r39, %r4;
	@%p3 bra 	$L__BB1_60;
	setp.lt.u32 	%p4, %r120, 16;
	add.s32 	%r40, %r39, %r6;
	mov.b32 	%r275, 0;
	mov.f32 	%f432, 0fF49D9D4A;
	@%p4 bra 	$L__BB1_23;
	and.b32  	%r144, %r120, -16;
	neg.s32 	%r293, %r144;
	and.b32  	%r145, %r120, 16777215;
	mov.u32 	%r146, %ctaid.y;
	mul.lo.s32 	%r147, %r145, %r146;
	mad.lo.s32 	%r148, %r121, %r147, %r121;
	add.s32 	%r149, %r2, %r148;
	add.s32 	%r292, %r149, %r270;
	add.s32 	%r291, %r27, %r270;
	add.s32 	%r290, %r28, %r270;
	add.s32 	%r289, %r29, %r270;
	add.s32 	%r288, %r30, %r270;
	add.s32 	%r287, %r31, %r270;
	add.s32 	%r286, %r32, %r270;
	add.s32 	%r150, %r147, 8;
	mad.lo.s32 	%r151, %r121, %r150, %r2;
	add.s32 	%r285, %r151, %r270;
	add.s32 	%r152, %r147, 9;
	mad.lo.s32 	%r153, %r121, %r152, %r2;
	add.s32 	%r284, %r153, %r270;
	add.s32 	%r154, %r147, 10;
	mad.lo.s32 	%r155, %r121, %r154, %r2;
	add.s32 	%r283, %r155, %r270;
	add.s32 	%r282, %r33, %r270;
	add.s32 	%r281, %r34, %r270;
	add.s32 	%r280, %r35, %r270;
	add.s32 	%r279, %r36, %r270;
	add.s32 	%r278, %r37, %r270;
	add.s32 	%r156, %r2, %r6;
	add.s32 	%r277, %r156, %r270;
	mov.f32 	%f432, 0fF49D9D4A;
$L__BB1_22:
	.pragma "nounroll";
	mul.wide.u32 	%rd4, %r277, 4;
	add.s64 	%rd5, %rd1, %rd4;
	ld.global.f32 	%f37, [%rd5];
	setp.gt.f32 	%p5, %f37, %f432;
	selp.f32 	%f38, %f37, %f432, %p5;
	mul.wide.u32 	%rd6, %r292, 4;
	add.s64 	%rd7, %rd1, %rd6;
	ld.global.f32 	%f39, [%rd7];
	setp.gt.f32 	%p6, %f39, %f38;
	selp.f32 	%f40, %f39, %f38, %p6;
	mul.wide.u32 	%rd8, %r291, 4;
	add.s64 	%rd9, %rd1, %rd8;
	ld.global.f32 	%f41, [%rd9];
	setp.gt.f32 	%p7, %f41, %f40;
	selp.f32 	%f42, %f41, %f40, %p7;
	mul.wide.u32 	%rd10, %r290, 4;
	add.s64 	%rd11, %rd1, %rd10;
	ld.global.f32 	%f43, [%rd11];
	setp.gt.f32 	%p8, %f43, %f42;
	selp.f32 	%f44, %f43, %f42, %p8;
	mul.wide.u32 	%rd12, %r289, 4;
	add.s64 	%rd13, %rd1, %rd12;
	ld.global.f32 	%f45, [%rd13];
	setp.gt.f32 	%p9, %f45, %f44;
	selp.f32 	%f46, %f45, %f44, %p9;
	mul.wide.u32 	%rd14, %r288, 4;
	add.s64 	%rd15, %rd1, %rd14;
	ld.global.f32 	%f47, [%rd15];
	setp.gt.f32 	%p10, %f47, %f46;
	selp.f32 	%f48, %f47, %f46, %p10;
	mul.wide.u32 	%rd16, %r287, 4;
	add.s64 	%rd17, %rd1, %rd16;
	ld.global.f32 	%f49, [%rd17];
	setp.gt.f32 	%p11, %f49, %f48;
	selp.f32 	%f50, %f49, %f48, %p11;
	mul.wide.u32 	%rd18, %r286, 4;
	add.s64 	%rd19, %rd1, %rd18;
	ld.global.f32 	%f51, [%rd19];
	setp.gt.f32 	%p12, %f51, %f50;
	selp.f32 	%f52, %f51, %f50, %p12;
	mul.wide.u32 	%rd20, %r285, 4;
	add.s64 	%rd21, %rd1, %rd20;
	ld.global.f32 	%f53, [%rd21];
	setp.gt.f32 	%p13, %f53, %f52;
	selp.f32 	%f54, %f53, %f52, %p13;
	mul.wide.u32 	%rd22, %r284, 4;
	add.s64 	%rd23, %rd1, %rd22;
	ld.global.f32 	%f55, [%rd23];
	setp.gt.f32 	%p14, %f55, %f54;
	selp.f32 	%f56, %f55, %f54, %p14;
	mul.wide.u32 	%rd24, %r283, 4;
	add.s64 	%rd25, %rd1, %rd24;
	ld.global.f32 	%f57, [%rd25];
	setp.gt.f32 	%p15, %f57, %f56;
	selp.f32 	%f58, %f57, %f56, %p15;
	mul.wide.u32 	%rd26, %r282, 4;
	add.s64 	%rd27, %rd1, %rd26;
	ld.global.f32 	%f59, [%rd27];
	setp.gt.f32 	%p16, %f59, %f58;
	selp.f32 	%f60, %f59, %f58, %p16;
	mul.wide.u32 	%rd28, %r281, 4;
	add.s64 	%rd29, %rd1, %rd28;
	ld.global.f32 	%f61, [%rd29];
	setp.gt.f32 	%p17, %f61, %f60;
	selp.f32 	%f62, %f61, %f60, %p17;
	mul.wide.u32 	%rd30, %r280, 4;
	add.s64 	%rd31, %rd1, %rd30;
	ld.global.f32 	%f63, [%rd31];
	setp.gt.f32 	%p18, %f63, %f62;
	selp.f32 	%f64, %f63, %f62, %p18;
	mul.wide.u32 	%rd32, %r279, 4;
	add.s64 	%rd33, %rd1, %rd32;
	ld.global.f32 	%f65, [%rd33];
	setp.gt.f32 	%p19, %f65, %f64;
	selp.f32 	%f66, %f65, %f64, %p19;
	mul.wide.u32 	%rd34, %r278, 4;
	add.s64 	%rd35, %rd1, %rd34;
	ld.global.f32 	%f67, [%rd35];
	setp.gt.f32 	%p20, %f67, %f66;
	selp.f32 	%f432, %f67, %f66, %p20;
	add.s32 	%r293, %r293, 16;
	shl.b32 	%r157, %r121, 4;
	add.s32 	%r292, %r292, %r157;
	add.s32 	%r291, %r291, %r157;
	add.s32 	%r290, %r290, %r157;
	add.s32 	%r289, %r289, %r157;
	add.s32 	%r288, %r288, %r157;
	add.s32 	%r287, %r287, %r157;
	add.s32 	%r286, %r286, %r157;
	add.s32 	%r285, %r285, %r157;
	add.s32 	%r284, %r284, %r157;
	add.s32 	%r283, %r283, %r157;
	add.s32 	%r282, %r282, %r157;
	add.s32 	%r281, %r281, %r157;
	add.s32 	%r280, %r280, %r157;
	add.s32 	%r279, %r279, %r157;
	add.s32 	%r278, %r278, %r157;
	add.s32 	%r277, %r277, %r157;
	setp.eq.s32 	%p21, %r293, 0;
	mov.u32 	%r275, %r25;
	@%p21 bra 	$L__BB1_23;
	bra.uni 	$L__BB1_22;
$L__BB1_23:
	add.s32 	%r59, %r24, -1;
	add.s32 	%r60, %r23, -1;
	setp.eq.s32 	%p22, %r23, 0;
	@%p22 bra 	$L__BB1_33;
	setp.lt.u32 	%p23, %r60, 7;
	@%p23 bra 	$L__BB1_26;
	mad.lo.s32 	%r158, %r275, %r121, %r40;
	mul.wide.u32 	%rd36, %r158, 4;
	add.s64 	%rd37, %rd1, %rd36;
	ld.global.f32 	%f69, [%rd37];
	setp.gt.f32 	%p24, %f69, %f432;
	selp.f32 	%f70, %f69, %f432, %p24;
	add.s32 	%r159, %r158, %r121;
	mul.wide.u32 	%rd38, %r159, 4;
	add.s64 	%rd39, %rd1, %rd38;
	ld.global.f32 	%f71, [%rd39];
	setp.gt.f32 	%p25, %f71, %f70;
	selp.f32 	%f72, %f71, %f70, %p25;
	add.s32 	%r160, %r159, %r121;
	mul.wide.u32 	%rd40, %r160, 4;
	add.s64 	%rd41, %rd1, %rd40;
	ld.global.f32 	%f73, [%rd41];
	setp.gt.f32 	%p26, %f73, %f72;
	selp.f32 	%f74, %f73, %f72, %p26;
	add.s32 	%r161, %r160, %r121;
	mul.wide.u32 	%rd42, %r161, 4;
	add.s64 	%rd43, %rd1, %rd42;
	ld.global.f32 	%f75, [%rd43];
	setp.gt.f32 	%p27, %f75, %f74;
	selp.f32 	%f76, %f75, %f74, %p27;
	add.s32 	%r162, %r161, %r121;
	mul.wide.u32 	%rd44, %r162, 4;
	add.s64 	%rd45, %rd1, %rd44;
	ld.global.f32 	%f77, [%rd45];
	setp.gt.f32 	%p28, %f77, %f76;
	selp.f32 	%f78, %f77, %f76, %p28;
	add.s32 	%r163, %r162, %r121;
	mul.wide.u32 	%rd46, %r163, 4;
	add.s64 	%rd47, %rd1, %rd46;
	ld.global.f32 	%f79, [%rd47];
	setp.gt.f32 	%p29, %f79, %f78;
	selp.f32 	%f80, %f79, %f78, %p29;
	add.s32 	%r164, %r163, %r121;
	mul.wide.u32 	%rd48, %r164, 4;
	add.s64 	%rd49, %rd1, %rd48;
	ld.global.f32 	%f81, [%rd49];
	setp.gt.f32 	%p30, %f81, %f80;
	selp.f32 	%f82, %f81, %f80, %p30;
	add.s32 	%r165, %r164, %r121;
	mul.wide.u32 	%rd50, %r165, 4;
	add.s64 	%rd51, %rd1, %rd50;
	ld.global.f32 	%f83, [%rd51];
	setp.gt.f32 	%p31, %f83, %f82;
	selp.f32 	%f432, %f83, %f82, %p31;
	add.s32 	%r275, %r275, 8;
$L__BB1_26:
	setp.eq.s32 	%p32, %r24, 0;
	@%p32 bra 	$L__BB1_33;
	setp.lt.u32 	%p33, %r59, 3;
	@%p33 bra 	$L__BB1_29;
	mad.lo.s32 	%r166, %r275, %r121, %r40;
	mul.wide.u32 	%rd52, %r166, 4;
	add.s64 	%rd53, %rd1, %rd52;
	ld.global.f32 	%f85, [%rd53];
	setp.gt.f32 	%p34, %f85, %f432;
	selp.f32 	%f86, %f85, %f432, %p34;
	add.s32 	%r167, %r166, %r121;
	mul.wide.u32 	%rd54, %r167, 4;
	add.s64 	%rd55, %rd1, %rd54;
	ld.global.f32 	%f87, [%rd55];
	setp.gt.f32 	%p35, %f87, %f86;
	selp.f32 	%f88, %f87, %f86, %p35;
	add.s32 	%r168, %r167, %r121;
	mul.wide.u32 	%rd56, %r168, 4;
	add.s64 	%rd57, %rd1, %rd56;
	ld.global.f32 	%f89, [%rd57];
	setp.gt.f32 	%p36, %f89, %f88;
	selp.f32 	%f90, %f89, %f88, %p36;
	add.s32 	%r169, %r168, %r121;
	mul.wide.u32 	%rd58, %r169, 4;
	add.s64 	%rd59, %rd1, %rd58;
	ld.global.f32 	%f91, [%rd59];
	setp.gt.f32 	%p37, %f91, %f90;
	selp.f32 	%f432, %f91, %f90, %p37;
	add.s32 	%r275, %r275, 4;
$L__BB1_29:
	setp.eq.s32 	%p38, %r26, 0;
	@%p38 bra 	$L__BB1_33;
	setp.eq.s32 	%p39, %r26, 1;
	mad.lo.s32 	%r65, %r275, %r121, %r40;
	mul.wide.u32 	%rd60, %r65, 4;
	add.s64 	%rd61, %rd1, %rd60;
	ld.global.f32 	%f92, [%rd61];
	setp.gt.f32 	%p40, %f92, %f432;
	selp.f32 	%f432, %f92, %f432, %p40;
	@%p39 bra 	$L__BB1_33;
	setp.eq.s32 	%p41, %r26, 2;
	add.s32 	%r66, %r65, %r121;
	mul.wide.u32 	%rd62, %r66, 4;
	add.s64 	%rd63, %rd1, %rd62;
	ld.global.f32 	%f93, [%rd63];
	setp.gt.f32 	%p42, %f93, %f432;
	selp.f32 	%f432, %f93, %f432, %p42;
	@%p41 bra 	$L__BB1_33;
	add.s32 	%r170, %r66, %r121;
	mul.wide.u32 	%rd64, %r170, 4;
	add.s64 	%rd65, %rd1, %rd64;
	ld.global.f32 	%f94, [%rd65];
	setp.gt.f32 	%p43, %f94, %f432;
	selp.f32 	%f432, %f94, %f432, %p43;
$L__BB1_33:
	setp.lt.u32 	%p44, %r120, 16;
	mov.b32 	%r296, 0;
	mov.f32 	%f441, 0f00000000;
	@%p44 bra 	$L__BB1_36;
	mov.b32 	%r294, 0;
	mov.f32 	%f441, 0f00000000;
$L__BB1_35:
	.pragma "nounroll";
	mad.lo.s32 	%r173, %r294, %r121, %r40;
	mul.wide.u32 	%rd66, %r173, 4;
	add.s64 	%rd67, %rd1, %rd66;
	ld.global.f32 	%f98, [%rd67];
	sub.f32 	%f99, %f98, %f432;
	mul.f32 	%f100, %f99, 0f3FB8AA3B;
	ex2.approx.f32 	%f101, %f100;
	add.f32 	%f102, %f441, %f101;
	add.s32 	%r174, %r173, %r121;
	mul.wide.u32 	%rd68, %r174, 4;
	add.s64 	%rd69, %rd1, %rd68;
	ld.global.f32 	%f103, [%rd69];
	sub.f32 	%f104, %f103, %f432;
	mul.f32 	%f105, %f104, 0f3FB8AA3B;
	ex2.approx.f32 	%f106, %f105;
	add.f32 	%f107, %f102, %f106;
	add.s32 	%r175, %r174, %r121;
	mul.wide.u32 	%rd70, %r175, 4;
	add.s64 	%rd71, %rd1, %rd70;
	ld.global.f32 	%f108, [%rd71];
	sub.f32 	%f109, %f108, %f432;
	mul.f32 	%f110, %f109, 0f3FB8AA3B;
	ex2.approx.f32 	%f111, %f110;
	add.f32 	%f112, %f107, %f111;
	add.s32 	%r176, %r175, %r121;
	mul.wide.u32 	%rd72, %r176, 4;
	add.s64 	%rd73, %rd1, %rd72;
	ld.global.f32 	%f113, [%rd73];
	sub.f32 	%f114, %f113, %f432;
	mul.f32 	%f115, %f114, 0f3FB8AA3B;
	ex2.approx.f32 	%f116, %f115;
	add.f32 	%f117, %f112, %f116;
	add.s32 	%r177, %r176, %r121;
	mul.wide.u32 	%rd74, %r177, 4;
	add.s64 	%rd75, %rd1, %rd74;
	ld.global.f32 	%f118, [%rd75];
	sub.f32 	%f119, %f118, %f432;
	mul.f32 	%f120, %f119, 0f3FB8AA3B;
	ex2.approx.f32 	%f121, %f120;
	add.f32 	%f122, %f117, %f121;
	add.s32 	%r178, %r177, %r121;
	mul.wide.u32 	%rd76, %r178, 4;
	add.s64 	%rd77, %rd1, %rd76;
	ld.global.f32 	%f123, [%rd77];
	sub.f32 	%f124, %f123, %f432;
	mul.f32 	%f125, %f124, 0f3FB8AA3B;
	ex2.approx.f32 	%f126, %f125;
	add.f32 	%f127, %f122, %f126;
	add.s32 	%r179, %r178, %r121;
	mul.wide.u32 	%rd78, %r179, 4;
	add.s64 	%rd79, %rd1, %rd78;
	ld.global.f32 	%f128, [%rd79];
	sub.f32 	%f129, %f128, %f432;
	mul.f32 	%f130, %f129, 0f3FB8AA3B;
	ex2.approx.f32 	%f131, %f130;
	add.f32 	%f132, %f127, %f131;
	add.s32 	%r180, %r179, %r121;
	mul.wide.u32 	%rd80, %r180, 4;
	add.s64 	%rd81, %rd1, %rd80;
	ld.global.f32 	%f133, [%rd81];
	sub.f32 	%f134, %f133, %f432;
	mul.f32 	%f135, %f134, 0f3FB8AA3B;
	ex2.approx.f32 	%f136, %f135;
	add.f32 	%f137, %f132, %f136;
	add.s32 	%r181, %r180, %r121;
	mul.wide.u32 	%rd82, %r181, 4;
	add.s64 	%rd83, %rd1, %rd82;
	ld.global.f32 	%f138, [%rd83];
	sub.f32 	%f139, %f138, %f432;
	mul.f32 	%f140, %f139, 0f3FB8AA3B;
	ex2.approx.f32 	%f141, %f140;
	add.f32 	%f142, %f137, %f141;
	add.s32 	%r182, %r181, %r121;
	mul.wide.u32 	%rd84, %r182, 4;
	add.s64 	%rd85, %rd1, %rd84;
	ld.global.f32 	%f143, [%rd85];
	sub.f32 	%f144, %f143, %f432;
	mul.f32 	%f145, %f144, 0f3FB8AA3B;
	ex2.approx.f32 	%f146, %f145;
	add.f32 	%f147, %f142, %f146;
	add.s32 	%r183, %r182, %r121;
	mul.wide.u32 	%rd86, %r183, 4;
	add.s64 	%rd87, %rd1, %rd86;
	ld.global.f32 	%f148, [%rd87];
	sub.f32 	%f149, %f148, %f432;
	mul.f32 	%f150, %f149, 0f3FB8AA3B;
	ex2.approx.f32 	%f151, %f150;
	add.f32 	%f152, %f147, %f151;
	add.s32 	%r184, %r183, %r121;
	mul.wide.u32 	%rd88, %r184, 4;
	add.s64 	%rd89, %rd1, %rd88;
	ld.global.f32 	%f153, [%rd89];
	sub.f32 	%f154, %f153, %f432;
	mul.f32 	%f155, %f154, 0f3FB8AA3B;
	ex2.approx.f32 	%f156, %f155;
	add.f32 	%f157, %f152, %f156;
	add.s32 	%r185, %r184, %r121;
	mul.wide.u32 	%rd90, %r185, 4;
	add.s64 	%rd91, %rd1, %rd90;
	ld.global.f32 	%f158, [%rd91];
	sub.f32 	%f159, %f158, %f432;
	mul.f32 	%f160, %f159, 0f3FB8AA3B;
	ex2.approx.f32 	%f161, %f160;
	add.f32 	%f162, %f157, %f161;
	add.s32 	%r186, %r185, %r121;
	mul.wide.u32 	%rd92, %r186, 4;
	add.s64 	%rd93, %rd1, %rd92;
	ld.global.f32 	%f163, [%rd93];
	sub.f32 	%f164, %f163, %f432;
	mul.f32 	%f165, %f164, 0f3FB8AA3B;
	ex2.approx.f32 	%f166, %f165;
	add.f32 	%f167, %f162, %f166;
	add.s32 	%r187, %r186, %r121;
	mul.wide.u32 	%rd94, %r187, 4;
	add.s64 	%rd95, %rd1, %rd94;
	ld.global.f32 	%f168, [%rd95];
	sub.f32 	%f169, %f168, %f432;
	mul.f32 	%f170, %f169, 0f3FB8AA3B;
	ex2.approx.f32 	%f171, %f170;
	add.f32 	%f172, %f167, %f171;
	add.s32 	%r188, %r187, %r121;
	mul.wide.u32 	%rd96, %r188, 4;
	add.s64 	%rd97, %rd1, %rd96;
	ld.global.f32 	%f173, [%rd97];
	sub.f32 	%f174, %f173, %f432;
	mul.f32 	%f175, %f174, 0f3FB8AA3B;
	ex2.approx.f32 	%f176, %f175;
	add.f32 	%f441, %f172, %f176;
	add.s32 	%r294, %r294, 16;
	setp.ne.s32 	%p45, %r294, %r25;
	mov.u32 	%r296, %r25;
	@%p45 bra 	$L__BB1_35;
$L__BB1_36:
	setp.eq.s32 	%p46, %r23, 0;
	@%p46 bra 	$L__BB1_46;
	setp.lt.u32 	%p47, %r60, 7;
	@%p47 bra 	$L__BB1_39;
	mad.lo.s32 	%r189, %r296, %r121, %r40;
	mul.wide.u32 	%rd98, %r189, 4;
	add.s64 	%rd99, %rd1, %rd98;
	ld.global.f32 	%f178, [%rd99];
	sub.f32 	%f179, %f178, %f432;
	mul.f32 	%f180, %f179, 0f3FB8AA3B;
	ex2.approx.f32 	%f181, %f180;
	add.f32 	%f182, %f441, %f181;
	add.s32 	%r190, %r189, %r121;
	mul.wide.u32 	%rd100, %r190, 4;
	add.s64 	%rd101, %rd1, %rd100;
	ld.global.f32 	%f183, [%rd101];
	sub.f32 	%f184, %f183, %f432;
	mul.f32 	%f185, %f184, 0f3FB8AA3B;
	ex2.approx.f32 	%f186, %f185;
	add.f32 	%f187, %f182, %f186;
	add.s32 	%r191, %r190, %r121;
	mul.wide.u32 	%rd102, %r191, 4;
	add.s64 	%rd103, %rd1, %rd102;
	ld.global.f32 	%f188, [%rd103];
	sub.f32 	%f189, %f188, %f432;
	mul.f32 	%f190, %f189, 0f3FB8AA3B;
	ex2.approx.f32 	%f191, %f190;
	add.f32 	%f192, %f187, %f191;
	add.s32 	%r192, %r191, %r121;
	mul.wide.u32 	%rd104, %r192, 4;
	add.s64 	%rd105, %rd1, %rd104;
	ld.global.f32 	%f193, [%rd105];
	sub.f32 	%f194, %f193, %f432;
	mul.f32 	%f195, %f194, 0f3FB8AA3B;
	ex2.approx.f32 	%f196, %f195;
	add.f32 	%f197, %f192, %f196;
	add.s32 	%r193, %r192, %r121;
	mul.wide.u32 	%rd106, %r193, 4;
	add.s64 	%rd107, %rd1, %rd106;
	ld.global.f32 	%f198, [%rd107];
	sub.f32 	%f199, %f198, %f432;
	mul.f32 	%f200, %f199, 0f3FB8AA3B;
	ex2.approx.f32 	%f201, %f200;
	add.f32 	%f202, %f197, %f201;
	add.s32 	%r194, %r193, %r121;
	mul.wide.u32 	%rd108, %r194, 4;
	add.s64 	%rd109, %rd1, %rd108;
	ld.global.f32 	%f203, [%rd109];
	sub.f32 	%f204, %f203, %f432;
	mul.f32 	%f205, %f204, 0f3FB8AA3B;
	ex2.approx.f32 	%f206, %f205;
	add.f32 	%f207, %f202, %f206;
	add.s32 	%r195, %r194, %r121;
	mul.wide.u32 	%rd110, %r195, 4;
	add.s64 	%rd111, %rd1, %rd110;
	ld.global.f32 	%f208, [%rd111];
	sub.f32 	%f209, %f208, %f432;
	mul.f32 	%f210, %f209, 0f3FB8AA3B;
	ex2.approx.f32 	%f211, %f210;
	add.f32 	%f212, %f207, %f211;
	add.s32 	%r196, %r195, %r121;
	mul.wide.u32 	%rd112, %r196, 4;
	add.s64 	%rd113, %rd1, %rd112;
	ld.global.f32 	%f213, [%rd113];
	sub.f32 	%f214, %f213, %f432;
	mul.f32 	%f215, %f214, 0f3FB8AA3B;
	ex2.approx.f32 	%f216, %f215;
	add.f32 	%f441, %f212, %f216;
	add.s32 	%r296, %r296, 8;
$L__BB1_39:
	setp.eq.s32 	%p48, %r24, 0;
	@%p48 bra 	$L__BB1_46;
	setp.lt.u32 	%p49, %r59, 3;
	@%p49 bra 	$L__BB1_42;
	mad.lo.s32 	%r197, %r296, %r121, %r40;
	mul.wide.u32 	%rd114, %r197, 4;
	add.s64 	%rd115, %rd1, %rd114;
	ld.global.f32 	%f218, [%rd115];
	sub.f32 	%f219, %f218, %f432;
	mul.f32 	%f220, %f219, 0f3FB8AA3B;
	ex2.approx.f32 	%f221, %f220;
	add.f32 	%f222, %f441, %f221;
	add.s32 	%r198, %r197, %r121;
	mul.wide.u32 	%rd116, %r198, 4;
	add.s64 	%rd117, %rd1, %rd116;
	ld.global.f32 	%f223, [%rd117];
	sub.f32 	%f224, %f223, %f432;
	mul.f32 	%f225, %f224, 0f3FB8AA3B;
	ex2.approx.f32 	%f226, %f225;
	add.f32 	%f227, %f222, %f226;
	add.s32 	%r199, %r198, %r121;
	mul.wide.u32 	%rd118, %r199, 4;
	add.s64 	%rd119, %rd1, %rd118;
	ld.global.f32 	%f228, [%rd119];
	sub.f32 	%f229, %f228, %f432;
	mul.f32 	%f230, %f229, 0f3FB8AA3B;
	ex2.approx.f32 	%f231, %f230;
	add.f32 	%f232, %f227, %f231;
	add.s32 	%r200, %r199, %r121;
	mul.wide.u32 	%rd120, %r200, 4;
	add.s64 	%rd121, %rd1, %rd120;
	ld.global.f32 	%f233, [%rd121];
	sub.f32 	%f234, %f233, %f432;
	mul.f32 	%f235, %f234, 0f3FB8AA3B;
	ex2.approx.f32 	%f236, %f235;
	add.f32 	%f441, %f232, %f236;
	add.s32 	%r296, %r296, 4;
$L__BB1_42:
	setp.eq.s32 	%p50, %r26, 0;
	@%p50 bra 	$L__BB1_46;
	setp.eq.s32 	%p51, %r26, 1;
	mad.lo.s32 	%r108, %r296, %r121, %r40;
	mul.wide.u32 	%rd122, %r108, 4;
	add.s64 	%rd123, %rd1, %rd122;
	ld.global.f32 	%f237, [%rd123];
	sub.f32 	%f238, %f237, %f432;
	mul.f32 	%f239, %f238, 0f3FB8AA3B;
	ex2.approx.f32 	%f240, %f239;
	add.f32 	%f441, %f441, %f240;
	@%p51 bra 	$L__BB1_46;
	setp.eq.s32 	%p52, %r26, 2;
	add.s32 	%r109, %r108, %r121;
	mul.wide.u32 	%rd124, %r109, 4;
	add.s64 	%rd125, %rd1, %rd124;
	ld.global.f32 	%f241, [%rd125];
	sub.f32 	%f242, %f241, %f432;
	mul.f32 	%f243, %f242, 0f3FB8AA3B;
	ex2.approx.f32 	%f244, %f243;
	add.f32 	%f441, %f441, %f244;
	@%p52 bra 	$L__BB1_46;
	add.s32 	%r201, %r109, %r121;
	mul.wide.u32 	%rd126, %r201, 4;
	add.s64 	%rd127, %rd1, %rd126;
	ld.global.f32 	%f245, [%rd127];
	sub.f32 	%f246, %f245, %f432;
	mul.f32 	%f247, %f246, 0f3FB8AA3B;
	ex2.approx.f32 	%f248, %f247;
	add.f32 	%f441, %f441, %f248;
$L__BB1_46:
	setp.lt.u32 	%p53, %r120, 16;
	lg2.approx.f32 	%f249, %f441;
	fma.rn.f32 	%f29, %f249, 0f3F317218, %f432;
	mov.b32 	%r300, 0;
	@%p53 bra 	$L__BB1_49;
	mov.b32 	%r298, 0;
$L__BB1_48:
	.pragma "nounroll";
	mad.lo.s32 	%r204, %r298, %r121, %r40;
	mul.wide.u32 	%rd128, %r204, 4;
	add.s64 	%rd129, %rd1, %rd128;
	ld.global.f32 	%f250, [%rd129];
	sub.f32 	%f251, %f250, %f29;
	mul.f32 	%f252, %f251, 0f3FB8AA3B;
	ex2.approx.f32 	%f253, %f252;
	st.global.f32 	[%rd129], %f253;
	add.s32 	%r205, %r204, %r121;
	mul.wide.u32 	%rd130, %r205, 4;
	add.s64 	%rd131, %rd1, %rd130;
	ld.global.f32 	%f254, [%rd131];
	sub.f32 	%f255, %f254, %f29;
	mul.f32 	%f256, %f255, 0f3FB8AA3B;
	ex2.approx.f32 	%f257, %f256;
	st.global.f32 	[%rd131], %f257;
	add.s32 	%r206, %r205, %r121;
	mul.wide.u32 	%rd132, %r206, 4;
	add.s64 	%rd133, %rd1, %rd132;
	ld.global.f32 	%f258, [%rd133];
	sub.f32 	%f259, %f258, %f29;
	mul.f32 	%f260, %f259, 0f3FB8AA3B;
	ex2.approx.f32 	%f261, %f260;
	st.global.f32 	[%rd133], %f261;
	add.s32 	%r207, %r206, %r121;
	mul.wide.u32 	%rd134, %r207, 4;
	add.s64 	%rd135, %rd1, %rd134;
	ld.global.f32 	%f262, [%rd135];
	sub.f32 	%f263, %f262, %f29;
	mul.f32 	%f264, %f263, 0f3FB8AA3B;
	ex2.approx.f32 	%f265, %f264;
	st.global.f32 	[%rd135], %f265;
	add.s32 	%r208, %r207, %r121;
	mul.wide.u32 	%rd136, %r208, 4;
	add.s64 	%rd137, %rd1, %rd136;
	ld.global.f32 	%f266, [%rd137];
	sub.f32 	%f267, %f266, %f29;
	mul.f32 	%f268, %f267, 0f3FB8AA3B;
	ex2.approx.f32 	%f269, %f268;
	st.global.f32 	[%rd137], %f269;
	add.s32 	%r209, %r208, %r121;
	mul.wide.u32 	%rd138, %r209, 4;
	add.s64 	%rd139, %rd1, %rd138;
	ld.global.f32 	%f270, [%rd139];
	sub.f32 	%f271, %f270, %f29;
	mul.f32 	%f272, %f271, 0f3FB8AA3B;
	ex2.approx.f32 	%f273, %f272;
	st.global.f32 	[%rd139], %f273;
	add.s32 	%r210, %r209, %r121;
	mul.wide.u32 	%rd140, %r210, 4;
	add.s64 	%rd141, %rd1, %rd140;
	ld.global.f32 	%f274, [%rd141];
	sub.f32 	%f275, %f274, %f29;
	mul.f32 	%f276, %f275, 0f3FB8AA3B;
	ex2.approx.f32 	%f277, %f276;
	st.global.f32 	[%rd141], %f277;
	add.s32 	%r211, %r210, %r121;
	mul.wide.u32 	%rd142, %r211, 4;
	add.s64 	%rd143, %rd1, %rd142;
	ld.global.f32 	%f278, [%rd143];
	sub.f32 	%f279, %f278, %f29;
	mul.f32 	%f280, %f279, 0f3FB8AA3B;
	ex2.approx.f32 	%f281, %f280;
	st.global.f32 	[%rd143], %f281;
	add.s32 	%r212, %r211, %r121;
	mul.wide.u32 	%rd144, %r212, 4;
	add.s64 	%rd145, %rd1, %rd144;
	ld.global.f32 	%f282, [%rd145];
	sub.f32 	%f283, %f282, %f29;
	mul.f32 	%f284, %f283, 0f3FB8AA3B;
	ex2.approx.f32 	%f285, %f284;
	st.global.f32 	[%rd145], %f285;
	add.s32 	%r213, %r212, %r121;
	mul.wide.u32 	%rd146, %r213, 4;
	add.s64 	%rd147, %rd1, %rd146;
	ld.global.f32 	%f286, [%rd147];
	sub.f32 	%f287, %f286, %f29;
	mul.f32 	%f288, %f287, 0f3FB8AA3B;
	ex2.approx.f32 	%f289, %f288;
	st.global.f32 	[%rd147], %f289;
	add.s32 	%r214, %r213, %r121;
	mul.wide.u32 	%rd148, %r214, 4;
	add.s64 	%rd149, %rd1, %rd148;
	ld.global.f32 	%f290, [%rd149];
	sub.f32 	%f291, %f290, %f29;
	mul.f32 	%f292, %f291, 0f3FB8AA3B;
	ex2.approx.f32 	%f293, %f292;
	st.global.f32 	[%rd149], %f293;
	add.s32 	%r215, %r214, %r121;
	mul.wide.u32 	%rd150, %r215, 4;
	add.s64 	%rd151, %rd1, %rd150;
	ld.global.f32 	%f294, [%rd151];
	sub.f32 	%f295, %f294, %f29;
	mul.f32 	%f296, %f295, 0f3FB8AA3B;
	ex2.approx.f32 	%f297, %f296;
	st.global.f32 	[%rd151], %f297;
	add.s32 	%r216, %r215, %r121;
	mul.wide.u32 	%rd152, %r216, 4;
	add.s64 	%rd153, %rd1, %rd152;
	ld.global.f32 	%f298, [%rd153];
	sub.f32 	%f299, %f298, %f29;
	mul.f32 	%f300, %f299, 0f3FB8AA3B;
	ex2.approx.f32 	%f301, %f300;
	st.global.f32 	[%rd153], %f301;
	add.s32 	%r217, %r216, %r121;
	mul.wide.u32 	%rd154, %r217, 4;
	add.s64 	%rd155, %rd1, %rd154;
	ld.global.f32 	%f302, [%rd155];
	sub.f32 	%f303, %f302, %f29;
	mul.f32 	%f304, %f303, 0f3FB8AA3B;
	ex2.approx.f32 	%f305, %f304;
	st.global.f32 	[%rd155], %f305;
	add.s32 	%r218, %r217, %r121;
	mul.wide.u32 	%rd156, %r218, 4;
	add.s64 	%rd157, %rd1, %rd156;
	ld.global.f32 	%f306, [%rd157];
	sub.f32 	%f307, %f306, %f29;
	mul.f32 	%f308, %f307, 0f3FB8AA3B;
	ex2.approx.f32 	%f309, %f308;
	st.global.f32 	[%rd157], %f309;
	add.s32 	%r219, %r218, %r121;
	mul.wide.u32 	%rd158, %r219, 4;
	add.s64 	%rd159, %rd1, %rd158;
	ld.global.f32 	%f310, [%rd159];
	sub.f32 	%f311, %f310, %f29;
	mul.f32 	%f312, %f311, 0f3FB8AA3B;
	ex2.approx.f32 	%f313, %f312;
	st.global.f32 	[%rd159], %f313;
	add.s32 	%r298, %r298, 16;
	setp.ne.s32 	%p54, %r298, %r25;
	mov.u32 	%r300, %r25;
	@%p54 bra 	$L__BB1_48;
$L__BB1_49:
	setp.eq.s32 	%p55, %r23, 0;
	@%p55 bra 	$L__BB1_59;
	setp.lt.u32 	%p56, %r60, 7;
	@%p56 bra 	$L__BB1_52;
	mad.lo.s32 	%r220, %r300, %r121, %r40;
	mul.wide.u32 	%rd160, %r220, 4;
	add.s64 	%rd161, %rd1, %rd160;
	ld.global.f32 	%f314, [%rd161];
	sub.f32 	%f315, %f314, %f29;
	mul.f32 	%f316, %f315, 0f3FB8AA3B;
	ex2.approx.f32 	%f317, %f316;
	st.global.f32 	[%rd161], %f317;
	add.s32 	%r221, %r220, %r121;
	mul.wide.u32 	%rd162, %r221, 4;
	add.s64 	%rd163, %rd1, %rd162;
	ld.global.f32 	%f318, [%rd163];
	sub.f32 	%f319, %f318, %f29;
	mul.f32 	%f320, %f319, 0f3FB8AA3B;
	ex2.approx.f32 	%f321, %f320;
	st.global.f32 	[%rd163], %f321;
	add.s32 	%r222, %r221, %r121;
	mul.wide.u32 	%rd164, %r222, 4;
	add.s64 	%rd165, %rd1, %rd164;
	ld.global.f32 	%f322, [%rd165];
	sub.f32 	%f323, %f322, %f29;
	mul.f32 	%f324, %f323, 0f3FB8AA3B;
	ex2.approx.f32 	%f325, %f324;
	st.global.f32 	[%rd165], %f325;
	add.s32 	%r223, %r222, %r121;
	mul.wide.u32 	%rd166, %r223, 4;
	add.s64 	%rd167, %rd1, %rd166;
	ld.global.f32 	%f326, [%rd167];
	sub.f32 	%f327, %f326, %f29;
	mul.f32 	%f328, %f327, 0f3FB8AA3B;
	ex2.approx.f32 	%f329, %f328;
	st.global.f32 	[%rd167], %f329;
	add.s32 	%r224, %r223, %r121;
	mul.wide.u32 	%rd168, %r224, 4;
	add.s64 	%rd169, %rd1, %rd168;
	ld.global.f32 	%f330, [%rd169];
	sub.f32 	%f331, %f330, %f29;
	mul.f32 	%f332, %f331, 0f3FB8AA3B;
	ex2.approx.f32 	%f333, %f332;
	st.global.f32 	[%rd169], %f333;
	add.s32 	%r225, %r224, %r121;
	mul.wide.u32 	%rd170, %r225, 4;
	add.s64 	%rd171, %rd1, %rd170;
	ld.global.f32 	%f334, [%rd171];
	sub.f32 	%f335, %f334, %f29;
	mul.f32 	%f336, %f335, 0f3FB8AA3B;
	ex2.approx.f32 	%f337, %f336;
	st.global.f32 	[%rd171], %f337;
	add.s32 	%r226, %r225, %r121;
	mul.wide.u32 	%rd172, %r226, 4;
	add.s64 	%rd173, %rd1, %rd172;
	ld.global.f32 	%f338, [%rd173];
	sub.f32 	%f339, %f338, %f29;
	mul.f32 	%f340, %f339, 0f3FB8AA3B;
	ex2.approx.f32 	%f341, %f340;
	st.global.f32 	[%rd173], %f341;
	add.s32 	%r227, %r226, %r121;
	mul.wide.u32 	%rd174, %r227, 4;
	add.s64 	%rd175, %rd1, %rd174;
	ld.global.f32 	%f342, [%rd175];
	sub.f32 	%f343, %f342, %f29;
	mul.f32 	%f344, %f343, 0f3FB8AA3B;
	ex2.approx.f32 	%f345, %f344;
	st.global.f32 	[%rd175], %f345;
	add.s32 	%r300, %r300, 8;
$L__BB1_52:
	setp.eq.s32 	%p57, %r24, 0;
	@%p57 bra 	$L__BB1_59;
	setp.lt.u32 	%p58, %r59, 3;
	@%p58 bra 	$L__BB1_55;
	mad.lo.s32 	%r228, %r300, %r121, %r40;
	mul.wide.u32 	%rd176, %r228, 4;
	add.s64 	%rd177, %rd1, %rd176;
	ld.global.f32 	%f346, [%rd177];
	sub.f32 	%f347, %f346, %f29;
	mul.f32 	%f348, %f347, 0f3FB8AA3B;
	ex2.approx.f32 	%f349, %f348;
	st.global.f32 	[%rd177], %f349;
	add.s32 	%r229, %r228, %r121;
	mul.wide.u32 	%rd178, %r229, 4;
	add.s64 	%rd179, %rd1, %rd178;
	ld.global.f32 	%f350, [%rd179];
	sub.f32 	%f351, %f350, %f29;
	mul.f32 	%f352, %f351, 0f3FB8AA3B;
	ex2.approx.f32 	%f353, %f352;
	st.global.f32 	[%rd179], %f353;
	add.s32 	%r230, %r229, %r121;
	mul.wide.u32 	%rd180, %r230, 4;
	add.s64 	%rd181, %rd1, %rd180;
	ld.global.f32 	%f354, [%rd181];
	sub.f32 	%f355, %f354, %f29;
	mul.f32 	%f356, %f355, 0f3FB8AA3B;
	ex2.approx.f32 	%f357, %f356;
	st.global.f32 	[%rd181], %f357;
	add.s32 	%r231, %r230, %r121;
	mul.wide.u32 	%rd182, %r231, 4;
	add.s64 	%rd183, %rd1, %rd182;
	ld.global.f32 	%f358, [%rd183];
	sub.f32 	%f359, %f358, %f29;
	mul.f32 	%f360, %f359, 0f3FB8AA3B;
	ex2.approx.f32 	%f361, %f360;
	st.global.f32 	[%rd183], %f361;
	add.s32 	%r300, %r300, 4;
$L__BB1_55:
	setp.eq.s32 	%p59, %r26, 0;
	@%p59 bra 	$L__BB1_59;
	setp.eq.s32 	%p60, %r26, 1;
	mad.lo.s32 	%r117, %r300, %r121, %r40;
	mul.wide.u32 	%rd184, %r117, 4;
	add.s64 	%rd185, %rd1, %rd184;
	ld.global.f32 	%f362, [%rd185];
	sub.f32 	%f363, %f362, %f29;
	mul.f32 	%f364, %f363, 0f3FB8AA3B;
	ex2.approx.f32 	%f365, %f364;
	st.global.f32 	[%rd185], %f365;
	@%p60 bra 	$L__BB1_59;
	setp.eq.s32 	%p61, %r26, 2;
	add.s32 	%r118, %r117, %r121;
	mul.wide.u32 	%rd186, %r118, 4;
	add.s64 	%rd187, %rd1, %rd186;
	ld.global.f32 	%f366, [%rd187];
	sub.f32 	%f367, %f366, %f29;
	mul.f32 	%f368, %f367, 0f3FB8AA3B;
	ex2.approx.f32 	%f369, %f368;
	st.global.f32 	[%rd187], %f369;
	@%p61 bra 	$L__BB1_59;
	add.s32 	%r232, %r118, %r121;
	mul.wide.u32 	%rd188, %r232, 4;
	add.s64 	%rd189, %rd1, %rd188;
	ld.global.f32 	%f370, [%rd189];
	sub.f32 	%f371, %f370, %f29;
	mul.f32 	%f372, %f371, 0f3FB8AA3B;
	ex2.approx.f32 	%f373, %f372;
	st.global.f32 	[%rd189], %f373;
$L__BB1_59:
	ld.shared.f32 	%f374, [%r7];
	add.f32 	%f375, %f29, %f374;
	st.shared.f32 	[%r7], %f375;
$L__BB1_60:
	add.s32 	%r270, %r270, 256;
	setp.lt.u32 	%p62, %r270, %r4;
	@%p62 bra 	$L__BB1_19;
$L__BB1_61:
	bar.sync 	0;
	ld.shared.f32 	%f401, [%r7];
	shl.b32 	%r246, %r2, 2;
	xor.b32  	%r247, %r246, 512;
	mov.u32 	%r248, _ZZ22estep_normalize_kernelPfS_S_S_S_S_S_jjjE7loglike;
	add.s32 	%r249, %r248, %r247;
	ld.shared.f32 	%f402, [%r249];
	add.f32 	%f403, %f401, %f402;
	bar.sync 	0;
	st.shared.f32 	[%r7], %f403;
	bar.sync 	0;
	ld.shared.f32 	%f404, [%r7];
	xor.b32  	%r250, %r246, 256;
	add.s32 	%r251, %r248, %r250;
	ld.shared.f32 	%f405, [%r251];
	add.f32 	%f406, %f404, %f405;
	bar.sync 	0;
	st.shared.f32 	[%r7], %f406;
	bar.sync 	0;
	ld.shared.f32 	%f407, [%r7];
	xor.b32  	%r252, %r246, 128;
	add.s32 	%r253, %r248, %r252;
	ld.shared.f32 	%f408, [%r253];
	add.f32 	%f409, %f407, %f408;
	bar.sync 	0;
	st.shared.f32 	[%r7], %f409;
	bar.sync 	0;
	ld.shared.f32 	%f410, [%r7];
	xor.b32  	%r254, %r246, 64;
	add.s32 	%r255, %r248, %r254;
	ld.shared.f32 	%f411, [%r255];
	add.f32 	%f412, %f410, %f411;
	bar.sync 	0;
	st.shared.f32 	[%r7], %f412;
	bar.sync 	0;
	ld.shared.f32 	%f413, [%r7];
	xor.b32  	%r256, %r246, 32;
	add.s32 	%r257, %r248, %r256;
	ld.shared.f32 	%f414, [%r257];
	add.f32 	%f415, %f413, %f414;
	bar.sync 	0;
	st.shared.f32 	[%r7], %f415;
	bar.sync 	0;
	ld.shared.f32 	%f416, [%r7];
	xor.b32  	%r258, %r246, 16;
	add.s32 	%r259, %r248, %r258;
	ld.shared.f32 	%f417, [%r259];
	add.f32 	%f418, %f416, %f417;
	bar.sync 	0;
	st.shared.f32 	[%r7], %f418;
	bar.sync 	0;
	ld.shared.f32 	%f419, [%r7];
	xor.b32  	%r260, %r246, 8;
	add.s32 	%r261, %r248, %r260;
	ld.shared.f32 	%f420, [%r261];
	add.f32 	%f421, %f419, %f420;
	bar.sync 	0;
	st.shared.f32 	[%r7], %f421;
	bar.sync 	0;
	ld.shared.f32 	%f422, [%r7];
	xor.b32  	%r262, %r246, 4;
	add.s32 	%r263, %r248, %r262;
	ld.shared.f32 	%f423, [%r263];
	add.f32 	%f424, %f422, %f423;
	bar.sync 	0;
	st.shared.f32 	[%r7], %f424;
	bar.sync 	0;
	setp.ne.s32 	%p72, %r2, 0;
	@%p72 bra 	$L__BB1_63;
	ld.param.u64 	%rd193, [_Z22estep_normalize_kernelPfS_S_S_S_S_S_jjj_param_6];
	ld.shared.f32 	%f425, [_ZZ22estep_normalize_kernelPfS_S_S_S_S_S_jjjE7loglike];
	mov.u32 	%r264, %nctaid.x;
	and.b32  	%r265, %r264, 16777215;
	mov.u32 	%r266, %ctaid.y;
	mad.lo.s32 	%r267, %r265, %r266, %r1;
	cvta.to.global.u64 	%rd190, %rd193;
	mul.wide.u32 	%rd191, %r267, 4;
	add.s64 	%rd192, %rd190, %rd191;
	st.global.f32 	[%rd192], %f425;
$L__BB1_63:
	ret;

}
	// .globl	_Z12mstep_kernelPfS_S_S_S_jjj
.visible .entry _Z12mstep_kernelPfS_S_S_S_jjj(
	.param .u64 .ptr .align 1 _Z12mstep_kernelPfS_S_S_S_jjj_param_0,
	.param .u64 .ptr .align 1 _Z12mstep_kernelPfS_S_S_S_jjj_param_1,
	.param .u64 .ptr .align 1 _Z12mstep_kernelPfS_S_S_S_jjj_param_2,
	.param .u64 .ptr .align 1 _Z12mstep_kernelPfS_S_S_S_jjj_param_3,
	.param .u64 .ptr .align 1 _Z12mstep_kernelPfS_S_S_S_jjj_param_4,
	.param .u32 _Z12mstep_kernelPfS_S_S_S_jjj_param_5,
	.param .u32 _Z12mstep_kernelPfS_S_S_S_jjj_param_6,
	.param .u32 _Z12mstep_kernelPfS_S_S_S_jjj_param_7
)
{
	.reg .pred 	%p<17>;
	.reg .b32 	%r<217>;
	.reg .b32 	%f<492>;
	.reg .b64 	%rd<63>;
	// demoted variable
	.shared .align 4 .b8 _ZZ12mstep_kernelPfS_S_S_S_jjjE8tmp_buff[1024];
	ld.param.u64 	%rd5, [_Z12mstep_kernelPfS_S_S_S_jjj_param_0];
	ld.param.u64 	%rd6, [_Z12mstep_kernelPfS_S_S_S_jjj_param_2];
	ld.param.u32 	%r63, [_Z12mstep_kernelPfS_S_S_S_jjj_param_5];
	ld.param.u32 	%r61, [_Z12mstep_kernelPfS_S_S_S_jjj_param_7];
	cvta.to.global.u64 	%rd1, %rd6;
	cvta.to.global.u64 	%rd2, %rd5;
	mov.u32 	%r64, %ctaid.x;
	div.u32 	%r65, %r64, %r63;
	mov.u32 	%r1, %tid.x;
	mul.lo.s32 	%r66, %r65, %r63;
	sub.s32 	%r2, %r64, %r66;
	mov.u32 	%r3, %ctaid.y;
	and.b32  	%r67, %r65, 16777215;
	and.b32  	%r68, %r63, 16777215;
	mul.lo.s32 	%r4, %r67, %r68;
	add.s32 	%r5, %r4, %r2;
	mul.lo.s32 	%r6, %r5, %r61;
	setp.lt.u32 	%p1, %r61, 257;
	shl.b32 	%r69, %r1, 2;
	mov.u32 	%r70, _ZZ12mstep_kernelPfS_S_S_S_jjjE8tmp_buff;
	add.s32 	%r7, %r70, %r69;
	mov.f32 	%f483, 0f00000000;
	mov.b32 	%r204, 0;
	@%p1 bra 	$L__BB2_10;
	add.s32 	%r8, %r6, %r1;
	add.s32 	%r9, %r61, -257;
	setp.lt.u32 	%p2, %r9, 768;
	mov.b32 	%r204, 0;
	mov.f32 	%f483, 0f00000000;
	mov.b32 	%r202, 256;
	@%p2 bra 	$L__BB2_5;
	shr.u32 	%r75, %r9, 8;
	add.s32 	%r76, %r75, 1;
	and.b32  	%r77, %r76, 33554428;
	neg.s32 	%r196, %r77;
	mov.f32 	%f483, 0f00000000;
	mov.b32 	%r204, 0;
$L__BB2_3:
	.pragma "nounroll";
	add.s32 	%r78, %r8, %r204;
	mul.wide.u32 	%rd7, %r78, 4;
	add.s64 	%rd8, %rd2, %rd7;
	ld.global.f32 	%f29, [%rd8];
	st.shared.f32 	[%r7], %f29;
	bar.sync 	0;
	ld.shared.f32 	%f30, [%r7];
	xor.b32  	%r80, %r69, 512;
	mov.u32 	%r81, _ZZ12mstep_kernelPfS_S_S_S_jjjE8tmp_buff;
	add.s32 	%r82, %r81, %r80;
	ld.shared.f32 	%f31, [%r82];
	add.f32 	%f32, %f30, %f31;
	bar.sync 	0;
	st.shared.f32 	[%r7], %f32;
	bar.sync 	0;
	ld.shared.f32 	%f33, [%r7];
	xor.b32  	%r83, %r69, 256;
	add.s32 	%r84, %r81, %r83;
	ld.shared.f32 	%f34, [%r84];
	add.f32 	%f35, %f33, %f34;
	bar.sync 	0;
	st.shared.f32 	[%r7], %f35;
	bar.sync 	0;
	ld.shared.f32 	%f36, [%r7];
	xor.b32  	%r85, %r69, 128;
	add.s32 	%r86, %r81, %r85;
	ld.shared.f32 	%f37, [%r86];
	add.f32 	%f38, %f36, %f37;
	bar.sync 	0;
	st.shared.f32 	[%r7], %f38;
	bar.sync 	0;
	ld.shared.f32 	%f39, [%r7];
	xor.b32  	%r87, %r69, 64;
	add.s32 	%r88, %r81, %r87;
	ld.shared.f32 	%f40, [%r88];
	add.f32 	%f41, %f39, %f40;
	bar.sync 	0;
	st.shared.f32 	[%r7], %f41;
	bar.sync 	0;
	ld.shared.f32 	%f42, [%r7];
	xor.b32  	%r89, %r69, 32;
	add.s32 	%r90, %r81, %r89;
	ld.shared.f32 	%f43, [%r90];
	add.f32 	%f44, %f42, %f43;
	bar.sync 	0;
	st.shared.f32 	[%r7], %f44;
	bar.sync 	0;
	ld.shared.f32 	%f45, [%r7];
	xor.b32  	%r91, %r69, 16;
	add.s32 	%r92, %r81, %r91;
	ld.shared.f32 	%f46, [%r92];
	add.f32 	%f47, %f45, %f46;
	bar.sync 	0;
	st.shared.f32 	[%r7], %f47;
	bar.sync 	0;
	ld.shared.f32 	%f48, [%r7];
	xor.b32  	%r93, %r69, 8;
	add.s32 	%r94, %r81, %r93;
	ld.shared.f32 	%f49, [%r94];
	add.f32 	%f50, %f48, %f49;
	bar.sync 	0;
	st.shared.f32 	[%r7], %f50;
	bar.sync 	0;
	ld.shared.f32 	%f51, [%r7];
	xor.b32  	%r95, %r69, 4;
	add.s32 	%r96, %r81, %r95;
	ld.shared.f32 	%f52, [%r96];
	add.f32 	%f53, %f51, %f52;
	bar.sync 	0;
	st.shared.f32 	[%r7], %f53;
	bar.sync 	0;
	ld.shared.f32 	%f54, [%r7];
	add.f32 	%f55, %f483, %f54;
	add.s32 	%r97, %r78, 256;
	mul.wide.u32 	%rd9, %r97, 4;
	add.s64 	%rd10, %rd2, %rd9;
	ld.global.f32 	%f56, [%rd10];
	st.shared.f32 	[%r7], %f56;
	bar.sync 	0;
	ld.shared.f32 	%f57, [%r7];
	ld.shared.f32 	%f58, [%r82];
	add.f32 	%f59, %f57, %f58;
	bar.sync 	0;
	st.shared.f32 	[%r7], %f59;
	bar.sync 	0;
	ld.shared.f32 	%f60, [%r7];
	ld.shared.f32 	%f61, [%r84];
	add.f32 	%f62, %f60, %f61;
	bar.sync 	0;
	st.shared.f32 	[%r7], %f62;
	bar.sync 	0;
	ld.shared.f32 	%f63, [%r7];
	ld.shared.f32 	%f64, [%r86];
	add.f32 	%f65, %f63, %f64;
	bar.sync 	0;
	st.shared.f32 	[%r7], %f65;
	bar.sync 	0;
	ld.shared.f32 	%f66, [%r7];
	ld.shared.f32 	%f67, [%r88];
	add.f32 	%f68, %f66, %f67;
	bar.sync 	0;
	st.shared.f32 	[%r7], %f68;
	bar.sync 	0;
	ld.shared.f32 	%f69, [%r7];
	ld.shared.f32 	%f70, [%r90];
	add.f32 	%f71, %f69, %f70;
	bar.sync 	0;
	st.shared.f32 	[%r7], %f71;
	bar.sync 	0;
	ld.shared.f32 	%f72, [%r7];
	ld.shared.f32 	%f73, [%r92];
	add.f32 	%f74, %f72, %f73;
	bar.sync 	0;
	st.shared.f32 	[%r7], %f74;
	bar.sync 	0;
	ld.shared.f32 	%f75, [%r7];
	ld.shared.f32 	%f76, [%r94];
	add.f32 	%f77, %f75, %f76;
	bar.sync 	0;
	st.shared.f32 	[%r7], %f77;
	bar.sync 	0;
	ld.shared.f32 	%f78, [%r7];
	ld.shared.f32 	%f79, [%r96];
	add.f32 	%f80, %f78, %f79;
	bar.sync 	0;
	st.shared.f32 	[%r7], %f80;
	bar.sync 	0;
	ld.shared.f32 	%f81, [%r7];
	add.f32 	%f82, %f55, %f81;
	add.s32 	%r98, %r78, 512;
	mul.wide.u32 	%rd11, %r98, 4;
	add.s64 	%rd12, %rd2, %rd11;
	ld.global.f32 	%f83, [%rd12];
	st.shared.f32 	[%r7], %f83;
	bar.sync 	0;
	ld.shared.f32 	%f84, [%r7];
	ld.shared.f32 	%f85, [%r82];
	add.f32 	%f86, %f84, %f85;
	bar.sync 	0;
	st.shared.f32 	[%r7], %f86;
	bar.sync 	0;
	ld.shared.f32 	%f87, [%r7];
	ld.shared.f32 	%f88, [%r84];
	add.f32 	%f89, %f87, %f88;
	bar.sync 	0;
	st.shared.f32 	[%r7], %f89;
	bar.sync 	0;
	ld.shared.f32 	%f90, [%r7];
	ld.shared.f32 	%f91, [%r86];
	add.f32 	%f92, %f90, %f91;
	bar.sync 	0;
	st.shared.f32 	[%r7], %f92;
	bar.sync 	0;
	ld.shared.f32 	%f93, [%r7];
	ld.shared.f32 	%f94, [%r88];
	add.f32 	%f95, %f93, %f94;
	bar.sync 	0;
	st.shared.f32 	[%r7], %f95;
	bar.sync 	0;
	ld.shared.f32 	%f96, [%r7];
	ld.shared.f32 	%f97, [%r90];
	add.f32 	%f98, %f96, %f97;
	bar.sync 	0;
	st.shared.f32 	[%r7], %f98;
	bar.sync 	0;
	ld.shared.f32 	%f99, [%r7];
	ld.shared.f32 	%f100, [%r92];
	add.f32 	%f101, %f99, %f100;
	bar.sync 	0;
	st.shared.f32 	[%r7], %f101;
	bar.sync 	0;
	ld.shared.f32 	%f102, [%r7];
	ld.shared.f32 	%f103, [%r94];
	add.f32 	%f104, %f102, %f103;
	bar.sync 	0;
	st.shared.f32 	[%r7], %f104;
	bar.sync 	0;
	ld.shared.f32 	%f105, [%r7];
	ld.shared.f32 	%f106, [%r96];
	add.f32 	%f107, %f105, %f106;
	bar.sync 	0;
	st.shared.f32 	[%r7], %f107;
	bar.sync 	0;
	ld.shared.f32 	%f108, [%r7];
	add.f32 	%f109, %f82, %f108;
	add.s32 	%r99, %r78, 768;
	mul.wide.u32 	%rd13, %r99, 4;
	add.s64 	%rd14, %rd2, %rd13;
	ld.global.f32 	%f110, [%rd14];
	st.shared.f32 	[%r7], %f110;
	bar.sync 	0;
	add.s32 	%r204, %r204, 1024;
	ld.shared.f32 	%f111, [%r7];
	ld.shared.f32 	%f112, [%r82];
	add.f32 	%f113, %f111, %f112;
	bar.sync 	0;
	st.shared.f32 	[%r7], %f113;
	bar.sync 	0;
	ld.shared.f32 	%f114, [%r7];
	ld.shared.f32 	%f115, [%r84];
	add.f32 	%f116, %f114, %f115;
	bar.sync 	0;
	st.shared.f32 	[%r7], %f116;
	bar.sync 	0;
	ld.shared.f32 	%f117, [%r7];
	ld.shared.f32 	%f118, [%r86];
	add.f32 	%f119, %f117, %f118;
	bar.sync 	0;
	st.shared.f32 	[%r7], %f119;
	bar.sync 	0;
	ld.shared.f32 	%f120, [%r7];
	ld.shared.f32 	%f121, [%r88];
	add.f32 	%f122, %f120, %f121;
	bar.sync 	0;
	st.shared.f32 	[%r7], %f122;
	bar.sync 	0;
	ld.shared.f32 	%f123, [%r7];
	ld.shared.f32 	%f124, [%r90];
	add.f32 	%f125, %f123, %f124;
	bar.sync 	0;
	st.shared.f32 	[%r7], %f125;
	bar.sync 	0;
	ld.shared.f32 	%f126, [%r7];
	ld.shared.f32 	%f127, [%r92];
	add.f32 	%f128, %f126, %f127;
	bar.sync 	0;
	st.shared.f32 	[%r7], %f128;
	bar.sync 	0;
	ld.shared.f32 	%f129, [%r7];
	ld.shared.f32 	%f130, [%r94];
	add.f32 	%f131, %f129, %f130;
	bar.sync 	0;
	st.shared.f32 	[%r7], %f131;
	bar.sync 	0;
	ld.shared.f32 	%f132, [%r7];
	ld.shared.f32 	%f133, [%r96];
	add.f32 	%f134, %f132, %f133;
	bar.sync 	0;
	st.shared.f32 	[%r7], %f134;
	bar.sync 	0;
	ld.shared.f32 	%f135, [%r7];
	add.f32 	%f483, %f109, %f135;
	add.s32 	%r196, %r196, 4;
	setp.ne.s32 	%p3, %r196, 0;
	@%p3 bra 	$L__BB2_3;
	add.s32 	%r202, %r204, 256;
$L__BB2_5:
	shr.u32 	%r102, %r9, 8;
	add.s32 	%r103, %r102, 1;
	and.b32  	%r101, %r103, 3;
	setp.eq.s32 	%p4, %r101, 0;
	@%p4 bra 	$L__BB2_10;
	setp.eq.s32 	%p5, %r101, 1;
	@%p5 bra 	$L__BB2_8;
	add.s32 	%r104, %r8, %r204;
	mul.wide.u32 	%rd15, %r104, 4;
	add.s64 	%rd16, %rd2, %rd15;
	ld.global.f32 	%f137, [%rd16];
	st.shared.f32 	[%r7], %f137;
	bar.sync 	0;
	ld.shared.f32 	%f138, [%r7];
	xor.b32  	%r106, %r69, 512;
	mov.u32 	%r107, _ZZ12mstep_kernelPfS_S_S_S_jjjE8tmp_buff;
	add.s32 	%r108, %r107, %r106;
	ld.shared.f32 	%f139, [%r108];
	add.f32 	%f140, %f138, %f139;
	bar.sync 	0;
	st.shared.f32 	[%r7], %f140;
	bar.sync 	0;
	ld.shared.f32 	%f141, [%r7];
	xor.b32  	%r109, %r69, 256;
	add.s32 	%r110, %r107, %r109;
	ld.shared.f32 	%f142, [%r110];
	add.f32 	%f143, %f141, %f142;
	bar.sync 	0;
	st.shared.f32 	[%r7], %f143;
	bar.sync 	0;
	ld.shared.f32 	%f144, [%r7];
	xor.b32  	%r111, %r69, 128;
	add.s32 	%r112, %r107, %r111;
	ld.shared.f32 	%f145, [%r112];
	add.f32 	%f146, %f144, %f145;
	bar.sync 	0;
	st.shared.f32 	[%r7], %f146;
	bar.sync 	0;
	ld.shared.f32 	%f147, [%r7];
	xor.b32  	%r113, %r69, 64;
	add.s32 	%r114, %r107, %r113;
	ld.shared.f32 	%f148, [%r114];
	add.f32 	%f149, %f147, %f148;
	bar.sync 	0;
	st.shared.f32 	[%r7], %f149;
	bar.sync 	0;
	ld.shared.f32 	%f150, [%r7];
	xor.b32  	%r115, %r69, 32;
	add.s32 	%r116, %r107, %r115;
	ld.shared.f32 	%f151, [%r116];
	add.f32 	%f152, %f150, %f151;
	bar.sync 	0;
	st.shared.f32 	[%r7], %f152;
	bar.sync 	0;
	ld.shared.f32 	%f153, [%r7];
	xor.b32  	%r117, %r69, 16;
	add.s32 	%r118, %r107, %r117;
	ld.shared.f32 	%f154, [%r118];
	add.f32 	%f155, %f153, %f154;
	bar.sync 	0;
	st.shared.f32 	[%r7], %f155;
	bar.sync 	0;
	ld.shared.f32 	%f156, [%r7];
	xor.b32  	%r119, %r69, 8;
	add.s32 	%r120, %r107, %r119;
	ld.shared.f32 	%f157, [%r120];
	add.f32 	%f158, %f156, %f157;
	bar.sync 	0;
	st.shared.f32 	[%r7], %f158;
	bar.sync 	0;
	ld.shared.f32 	%f159, [%r7];
	xor.b32  	%r121, %r69, 4;
	add.s32 	%r122, %r107, %r121;
	ld.shared.f32 	%f160, [%r122];
	add.f32 	%f161, %f159, %f160;
	bar.sync 	0;
	st.shared.f32 	[%r7], %f161;
	bar.sync 	0;
	ld.shared.f32 	%f162, [%r7];
	add.f32 	%f163, %f483, %f162;
	add.s32 	%r123, %r8, %r202;
	mul.wide.u32 	%rd17, %r123, 4;
	add.s64 	%rd18, %rd2, %rd17;
	ld.global.f32 	%f164, [%rd18];
	st.shared.f32 	[%r7], %f164;
	bar.sync 	0;
	ld.shared.f32 	%f165, [%r7];
	ld.shared.f32 	%f166, [%r108];
	add.f32 	%f167, %f165, %f166;
	bar.sync 	0;
	st.shared.f32 	[%r7], %f167;
	bar.sync 	0;
	ld.shared.f32 	%f168, [%r7];
	ld.shared.f32 	%f169, [%r110];
	add.f32 	%f170, %f168, %f169;
	bar.sync 	0;
	st.shared.f32 	[%r7], %f170;
	bar.sync 	0;
	ld.shared.f32 	%f171, [%r7];
	ld.shared.f32 	%f172, [%r112];
	add.f32 	%f173, %f171, %f172;
	bar.sync 	0;
	st.shared.f32 	[%r7], %f173;
	bar.sync 	0;
	ld.shared.f32 	%f174, [%r7];
	ld.shared.f32 	%f175, [%r114];
	add.f32 	%f176, %f174, %f175;
	bar.sync 	0;
	st.shared.f32 	[%r7], %f176;
	bar.sync 	0;
	ld.shared.f32 	%f177, [%r7];
	ld.shared.f32 	%f178, [%r116];
	add.f32 	%f179, %f177, %f178;
	bar.sync 	0;
	st.shared.f32 	[%r7], %f179;
	bar.sync 	0;
	ld.shared.f32 	%f180, [%r7];
	ld.shared.f32 	%f181, [%r118];
	add.f32 	%f182, %f180, %f181;
	bar.sync 	0;
	st.shared.f32 	[%r7], %f182;
	bar.sync 	0;
	ld.shared.f32 	%f183, [%r7];
	ld.shared.f32 	%f184, [%r120];
	add.f32 	%f185, %f183, %f184;
	bar.sync 	0;
	st.shared.f32 	[%r7], %f185;
	bar.sync 	0;
	ld.shared.f32 	%f186, [%r7];
	ld.shared.f32 	%f187, [%r122];
	add.f32 	%f188, %f186, %f187;
	bar.sync 	0;
	st.shared.f32 	[%r7], %f188;
	bar.sync 	0;
	ld.shared.f32 	%f189, [%r7];
	add.f32 	%f483, %f163, %f189;
	add.s32 	%r204, %r202, 256;
	add.s32 	%r202, %r202, 512;
$L__BB2_8:
	and.b32  	%r124, %r9, 256;
	setp.ne.s32 	%p6, %r124, 0;
	@%p6 bra 	$L__BB2_10;
	add.s32 	%r125, %r8, %r204;
	mul.wide.u32 	%rd19, %r125, 4;
	add.s64 	%rd20, %rd2, %rd19;
	ld.global.f32 	%f190, [%rd20];
	st.shared.f32 	[%r7], %f190;
	bar.sync 	0;
	ld.shared.f32 	%f191, [%r7];
	xor.b32  	%r127, %r69, 512;
	mov.u32 	%r128, _ZZ12mstep_kernelPfS_S_S_S_jjjE8tmp_buff;
	add.s32 	%r129, %r128, %r127;
	ld.shared.f32 	%f192, [%r129];
	add.f32 	%f193, %f191, %f192;
	bar.sync 	0;
	st.shared.f32 	[%r7], %f193;
	bar.sync 	0;
	ld.shared.f32 	%f194, [%r7];
	xor.b32  	%r130, %r69, 256;
	add.s32 	%r131, %r128, %r130;
	ld.shared.f32 	%f195, [%r131];
	add.f32 	%f196, %f194, %f195;
	bar.sync 	0;
	st.shared.f32 	[%r7], %f196;
	bar.sync 	0;
	ld.shared.f32 	%f197, [%r7];
	xor.b32  	%r132, %r69, 128;
	add.s32 	%r133, %r128, %r132;
	ld.shared.f32 	%f198, [%r133];
	add.f32 	%f199, %f197, %f198;
	bar.sync 	0;
	st.shared.f32 	[%r7], %f199;
	bar.sync 	0;
	ld.shared.f32 	%f200, [%r7];
	xor.b32  	%r134, %r69, 64;
	add.s32 	%r135, %r128, %r134;
	ld.shared.f32 	%f201, [%r135];
	add.f32 	%f202, %f200, %f201;
	bar.sync 	0;
	st.shared.f32 	[%r7], %f202;
	bar.sync 	0;
	ld.shared.f32 	%f203, [%r7];
	xor.b32  	%r136, %r69, 32;
	add.s32 	%r137, %r128, %r136;
	ld.shared.f32 	%f204, [%r137];
	add.f32 	%f205, %f203, %f204;
	bar.sync 	0;
	st.shared.f32 	[%r7], %f205;
	bar.sync 	0;
	ld.shared.f32 	%f206, [%r7];
	xor.b32  	%r138, %r69, 16;
	add.s32 	%r139, %r128, %r138;
	ld.shared.f32 	%f207, [%r139];
	add.f32 	%f208, %f206, %f207;
	bar.sync 	0;
	st.shared.f32 	[%r7], %f208;
	bar.sync 	0;
	ld.shared.f32 	%f209, [%r7];
	xor.b32  	%r140, %r69, 8;
	add.s32 	%r141, %r128, %r140;
	ld.shared.f32 	%f210, [%r141];
	add.f32 	%f211, %f209, %f210;
	bar.sync 	0;
	st.shared.f32 	[%r7], %f211;
	bar.sync 	0;
	ld.shared.f32 	%f212, [%r7];
	xor.b32  	%r142, %r69, 4;
	add.s32 	%r143, %r128, %r142;
	ld.shared.f32 	%f213, [%r143];
	add.f32 	%f214, %f212, %f213;
	bar.sync 	0;
	st.shared.f32 	[%r7], %f214;
	bar.sync 	0;
	ld.shared.f32 	%f215, [%r7];
	add.f32 	%f483, %f483, %f215;
	mov.u32 	%r204, %r202;
$L__BB2_10:
	add.s32 	%r25, %r204, %r1;
	setp.ge.u32 	%p7, %r25, %r61;
	mov.f32 	%f484, 0f00000000;
	@%p7 bra 	$L__BB2_12;
	add.s32 	%r144, %r25, %r6;
	mul.wide.u32 	%rd21, %r144, 4;
	add.s64 	%rd22, %rd2, %rd21;
	ld.global.f32 	%f484, [%rd22];
$L__BB2_12:
	st.shared.f32 	[%r7], %f484;
	bar.sync 	0;
	ld.shared.f32 	%f217, [%r7];
	xor.b32  	%r146, %r69, 512;
	add.s32 	%r26, %r70, %r146;
	ld.shared.f32 	%f218, [%r26];
	add.f32 	%f219, %f217, %f218;
	bar.sync 	0;
	st.shared.f32 	[%r7], %f219;
	bar.sync 	0;
	ld.shared.f32 	%f220, [%r7];
	xor.b32  	%r148, %r69, 256;
	add.s32 	%r27, %r70, %r148;
	ld.shared.f32 	%f221, [%r27];
	add.f32 	%f222, %f220, %f221;
	bar.sync 	0;
	st.shared.f32 	[%r7], %f222;
	bar.sync 	0;
	ld.shared.f32 	%f223, [%r7];
	xor.b32  	%r149, %r69, 128;
	add.s32 	%r28, %r70, %r149;
	ld.shared.f32 	%f224, [%r28];
	add.f32 	%f225, %f223, %f224;
	bar.sync 	0;
	st.shared.f32 	[%r7], %f225;
	bar.sync 	0;
	ld.shared.f32 	%f226, [%r7];
	xor.b32  	%r150, %r69, 64;
	add.s32 	%r29, %r70, %r150;
	ld.shared.f32 	%f227, [%r29];
	add.f32 	%f228, %f226, %f227;
	bar.sync 	0;
	st.shared.f32 	[%r7], %f228;
	bar.sync 	0;
	ld.shared.f32 	%f229, [%r7];
	xor.b32  	%r151, %r69, 32;
	add.s32 	%r30, %r70, %r151;
	ld.shared.f32 	%f230, [%r30];
	add.f32 	%f231, %f229, %f230;
	bar.sync 	0;
	st.shared.f32 	[%r7], %f231;
	bar.sync 	0;
	ld.shared.f32 	%f232, [%r7];
	xor.b32  	%r152, %r69, 16;
	add.s32 	%r31, %r70, %r152;
	ld.shared.f32 	%f233, [%r31];
	add.f32 	%f234, %f232, %f233;
	bar.sync 	0;
	st.shared.f32 	[%r7], %f234;
	bar.sync 	0;
	ld.shared.f32 	%f235, [%r7];
	xor.b32  	%r153, %r69, 8;
	add.s32 	%r32, %r70, %r153;
	ld.shared.f32 	%f236, [%r32];
	add.f32 	%f237, %f235, %f236;
	bar.sync 	0;
	st.shared.f32 	[%r7], %f237;
	bar.sync 	0;
	ld.shared.f32 	%f238, [%r7];
	xor.b32  	%r154, %r69, 4;
	add.s32 	%r33, %r70, %r154;
	ld.shared.f32 	%f239, [%r33];
	add.f32 	%f240, %f238, %f239;
	bar.sync 	0;
	st.shared.f32 	[%r7], %f240;
	bar.sync 	0;
	ld.shared.f32 	%f241, [%r7];
	add.f32 	%f12, %f483, %f241;
	bar.sync 	0;
	or.b32  	%r155, %r1, %r3;
	setp.ne.s32 	%p8, %r155, 0;
	@%p8 bra 	$L__BB2_14;
	ld.param.u64 	%rd61, [_Z12mstep_kernelPfS_S_S_S_jjj_param_1];
	cvt.rn.f32.u32 	%f242, %r61;
	div.rn.f32 	%f243, %f12, %f242;
	cvta.to.global.u64 	%rd23, %rd61;
	mul.wide.u32 	%rd24, %r5, 4;
	add.s64 	%rd25, %rd23, %rd24;
	st.global.f32 	[%rd25], %f243;
$L__BB2_14:
	setp.lt.u32 	%p9, %r61, 257;
	bar.sync 	0;
	mov.f32 	%f490, 0f00000000;
	mov.b32 	%r216, 0;
	@%p9 bra 	$L__BB2_24;
	mul.lo.s32 	%r34, %r61, %r3;
	add.s32 	%r35, %r61, -257;
	setp.lt.u32 	%p10, %r35, 768;
	mov.b32 	%r216, 0;
	mov.f32 	%f490, 0f00000000;
	mov.b32 	%r214, 256;
	@%p10 bra 	$L__BB2_19;
	add.s32 	%r206, %r1, %r34;
	shr.u32 	%r163, %r35, 8;
	add.s32 	%r164, %r163, 1;
	and.b32  	%r165, %r164, 33554428;
	neg.s32 	%r205, %r165;
	mov.b32 	%r209, 0;
	mov.f32 	%f490, 0f00000000;
	mov.b32 	%r208, 256;
	mov.b32 	%r207, 512;
$L__BB2_17:
	.pragma "nounroll";
	add.s32 	%r166, %r209, %r1;
	add.s32 	%r167, %r166, %r6;
	mul.wide.u32 	%rd26, %r167, 4;
	add.s64 	%rd27, %rd2, %rd26;
	ld.global.f32 	%f248, [%rd27];
	mul.wide.u32 	%rd28, %r206, 4;
	add.s64 	%rd29, %rd1, %rd28;
	ld.global.f32 	%f249, [%rd29];
	mul.f32 	%f250, %f248, %f249;
	st.shared.f32 	[%r7], %f250;
	bar.sync 	0;
	ld.shared.f32 	%f251, [%r7];
	ld.shared.f32 	%f252, [%r26];
	add.f32 	%f253, %f251, %f252;
	bar.sync 	0;
	st.shared.f32 	[%r7], %f253;
	bar.sync 	0;
	ld.shared.f32 	%f254, [%r7];
	ld.shared.f32 	%f255, [%r27];
	add.f32 	%f256, %f254, %f255;
	bar.sync 	0;
	st.shared.f32 	[%r7], %f256;
	bar.sync 	0;
	ld.shared.f32 	%f257, [%r7];
	ld.shared.f32 	%f258, [%r28];
	add.f32 	%f259, %f257, %f258;
	bar.sync 	0;
	st.shared.f32 	[%r7], %f259;
	bar.sync 	0;
	ld.shared.f32 	%f260, [%r7];
	ld.shared.f32 	%f261, [%r29];
	add.f32 	%f262, %f260, %f261;
	bar.sync 	0;
	st.shared.f32 	[%r7], %f262;
	bar.sync 	0;
	ld.shared.f32 	%f263, [%r7];
	ld.shared.f32 	%f264, [%r30];
	add.f32 	%f265, %f263, %f264;
	bar.sync 	0;
	st.shared.f32 	[%r7], %f265;
	bar.sync 	0;
	ld.shared.f32 	%f266, [%r7];
	ld.shared.f32 	%f267, [%r31];
	add.f32 	%f268, %f266, %f267;
	bar.sync 	0;
	st.shared.f32 	[%r7], %f268;
	bar.sync 	0;
	ld.shared.f32 	%f269, [%r7];
	ld.shared.f32 	%f270, [%r32];
	add.f32 	%f271, %f269, %f270;
	bar.sync 	0;
	st.shared.f32 	[%r7], %f271;
	bar.sync 	0;
	ld.shared.f32 	%f272, [%r7];
	ld.shared.f32 	%f273, [%r33];
	add.f32 	%f274, %f272, %f273;
	bar.sync 	0;
	st.shared.f32 	[%r7], %f274;
	bar.sync 	0;
	ld.shared.f32 	%f275, [%r7];
	add.f32 	%f276, %f490, %f275;
	add.s32 	%r168, %r167, 256;
	mul.wide.u32 	%rd30, %r168, 4;
	add.s64 	%rd31, %rd2, %rd30;
	ld.global.f32 	%f277, [%rd31];
	add.s32 	%r169, %r206, 256;
	mul.wide.u32 	%rd32, %r169, 4;
	add.s64 	%rd33, %rd1, %rd32;
	ld.global.f32 	%f278, [%rd33];
	mul.f32 	%f279, %f277, %f278;
	st.shared.f32 	[%r7], %f279;
	bar.sync 	0;
	ld.shared.f32 	%f280, [%r7];
	ld.shared.f32 	%f281, [%r26];
	add.f32 	%f282, %f280, %f281;
	bar.sync 	0;
	st.shared.f32 	[%r7], %f282;
	bar.sync 	0;
	ld.shared.f32 	%f283, [%r7];
	ld.shared.f32 	%f284, [%r27];
	add.f32 	%f285, %f283, %f284;
	bar.sync 	0;
	st.shared.f32 	[%r7], %f285;
	bar.sync 	0;
	ld.shared.f32 	%f286, [%r7];
	ld.shared.f32 	%f287, [%r28];
	add.f32 	%f288, %f286, %f287;
	bar.sync 	0;
	st.shared.f32 	[%r7], %f288;
	bar.sync 	0;
	ld.shared.f32 	%f289, [%r7];
	ld.shared.f32 	%f290, [%r29];
	add.f32 	%f291, %f289, %f290;
	bar.sync 	0;
	st.shared.f32 	[%r7], %f291;
	bar.sync 	0;
	ld.shared.f32 	%f292, [%r7];
	ld.shared.f32 	%f293, [%r30];
	add.f32 	%f294, %f292, %f293;
	bar.sync 	0;
	st.shared.f32 	[%r7], %f294;
	bar.sync 	0;
	ld.shared.f32 	%f295, [%r7];
	ld.shared.f32 	%f296, [%r31];
	add.f32 	%f297, %f295, %f296;
	bar.sync 	0;
	st.shared.f32 	[%r7], %f297;
	bar.sync 	0;
	ld.shared.f32 	%f298, [%r7];
	ld.shared.f32 	%f299, [%r32];
	add.f32 	%f300, %f298, %f299;
	bar.sync 	0;
	st.shared.f32 	[%r7], %f300;
	bar.sync 	0;
	ld.shared.f32 	%f301, [%r7];
	ld.shared.f32 	%f302, [%r33];
	add.f32 	%f303, %f301, %f302;
	bar.sync 	0;
	st.shared.f32 	[%r7], %f303;
	bar.sync 	0;
	ld.shared.f32 	%f304, [%r7];
	add.f32 	%f305, %f276, %f304;
	add.s32 	%r170, %r167, 512;
	mul.wide.u32 	%rd34, %r170, 4;
	add.s64 	%rd35, %rd2, %rd34;
	ld.global.f32 	%f306, [%rd35];
	add.s32 	%r171, %r206, 512;
	mul.wide.u32 	%rd36, %r171, 4;
	add.s64 	%rd37, %rd1, %rd36;
	ld.global.f32 	%f307, [%rd37];
	mul.f32 	%f308, %f306, %f307;
	st.shared.f32 	[%r7], %f308;
	bar.sync 	0;
	ld.shared.f32 	%f309, [%r7];
	ld.shared.f32 	%f310, [%r26];
	add.f32 	%f311, %f309, %f310;
	bar.sync 	0;
	st.shared.f32 	[%r7], %f311;
	bar.sync 	0;
	ld.shared.f32 	%f312, [%r7];
	ld.shared.f32 	%f313, [%r27];
	add.f32 	%f314, %f312, %f313;
	bar.sync 	0;
	st.shared.f32 	[%r7], %f314;
	bar.sync 	0;
	ld.shared.f32 	%f315, [%r7];
	ld.shared.f32 	%f316, [%r28];
	add.f32 	%f317, %f315, %f316;
	bar.sync 	0;
	st.shared.f32 	[%r7], %f317;
	bar.sync 	0;
	ld.shared.f32 	%f318, [%r7];
	ld.shared.f32 	%f319, [%r29];
	add.f32 	%f320, %f318, %f319;
	bar.sync 	0;
	st.shared.f32 	[%r7], %f320;
	bar.sync 	0;
	ld.shared.f32 	%f321, [%r7];
	ld.shared.f32 	%f322, [%r30];
	add.f32 	%f323, %f321, %f322;
	bar.sync 	0;
	st.shared.f32 	[%r7], %f323;
	bar.sync 	0;
	ld.shared.f32 	%f324, [%r7];
	ld.shared.f32 	%f325, [%r31];
	add.f32 	%f326, %f324, %f325;
	bar.sync 	0;
	st.shared.f32 	[%r7], %f326;
	bar.sync 	0;
	ld.shared.f32 	%f327, [%r7];
	ld.shared.f32 	%f328, [%r32];
	add.f32 	%f329, %f327, %f328;
	bar.sync 	0;
	st.shared.f32 	[%r7], %f329;
	bar.sync 	0;
	ld.shared.f32 	%f330, [%r7];
	ld.shared.f32 	%f331, [%r33];
	add.f32 	%f332, %f330, %f331;
	bar.sync 	0;
	st.shared.f32 	[%r7], %f332;
	bar.sync 	0;
	ld.shared.f32 	%f333, [%r7];
	add.f32 	%f334, %f305, %f333;
	add.s32 	%r172, %r167, 768;
	mul.wide.u32 	%rd38, %r172, 4;
	add.s64 	%rd39, %rd2, %rd38;
	ld.global.f32 	%f335, [%rd39];
	add.s32 	%r173, %r206, 768;
	mul.wide.u32 	%rd40, %r173, 4;
	add.s64 	%rd41, %rd1, %rd40;
	ld.global.f32 	%f336, [%rd41];
	mul.f32 	%f337, %f335, %f336;
	st.shared.f32 	[%r7], %f337;
	bar.sync 	0;
	add.s32 	%r209, %r208, 768;
	ld.shared.f32 	%f338, [%r7];
	ld.shared.f32 	%f339, [%r26];
	add.f32 	%f340, %f338, %f339;
	bar.sync 	0;
	st.shared.f32 	[%r7], %f340;
	bar.sync 	0;
	ld.shared.f32 	%f341, [%r7];
	ld.shared.f32 	%f342, [%r27];
	add.f32 	%f343, %f341, %f342;
	bar.sync 	0;
	st.shared.f32 	[%r7], %f343;
	bar.sync 	0;
	ld.shared.f32 	%f344, [%r7];
	ld.shared.f32 	%f345, [%r28];
	add.f32 	%f346, %f344, %f345;
	bar.sync 	0;
	st.shared.f32 	[%r7], %f346;
	bar.sync 	0;
	ld.shared.f32 	%f347, [%r7];
	ld.shared.f32 	%f348, [%r29];
	add.f32 	%f349, %f347, %f348;
	bar.sync 	0;
	st.shared.f32 	[%r7], %f349;
	bar.sync 	0;
	ld.shared.f32 	%f350, [%r7];
	ld.shared.f32 	%f351, [%r30];
	add.f32 	%f352, %f350, %f351;
	bar.sync 	0;
	st.shared.f32 	[%r7], %f352;
	bar.sync 	0;
	ld.shared.f32 	%f353, [%r7];
	ld.shared.f32 	%f354, [%r31];
	add.f32 	%f355, %f353, %f354;
	bar.sync 	0;
	st.shared.f32 	[%r7], %f355;
	bar.sync 	0;
	ld.shared.f32 	%f356, [%r7];
	ld.shared.f32 	%f357, [%r32];
	add.f32 	%f358, %f356, %f357;
	bar.sync 	0;
	st.shared.f32 	[%r7], %f358;
	bar.sync 	0;
	ld.shared.f32 	%f359, [%r7];
	ld.shared.f32 	%f360, [%r33];
	add.f32 	%f361, %f359, %f360;
	bar.sync 	0;
	st.shared.f32 	[%r7], %f361;
	bar.sync 	0;
	ld.shared.f32 	%f362, [%r7];
	add.f32 	%f490, %f334, %f362;
	add.s32 	%r208, %r208, 1024;
	add.s32 	%r207, %r207, 1024;
	add.s32 	%r206, %r206, 1024;
	add.s32 	%r205, %r205, 4;
	setp.ne.s32 	%p11, %r205, 0;
	@%p11 bra 	$L__BB2_17;
	add.s32 	%r214, %r207, -256;
	add.s32 	%r216, %r207, -512;
$L__BB2_19:
	shr.u32 	%r176, %r35, 8;
	add.s32 	%r177, %r176, 1;
	and.b32  	%r175, %r177, 3;
	setp.eq.s32 	%p12, %r175, 0;
	@%p12 bra 	$L__BB2_24;
	setp.eq.s32 	%p13, %r175, 1;
	@%p13 bra 	$L__BB2_22;
	add.s32 	%r178, %r216, %r1;
	add.s32 	%r179, %r178, %r6;
	mul.wide.u32 	%rd42, %r179, 4;
	add.s64 	%rd43, %rd2, %rd42;
	ld.global.f32 	%f364, [%rd43];
	mul.lo.s32 	%r180, %r61, %r3;
	add.s32 	%r181, %r178, %r180;
	mul.wide.u32 	%rd44, %r181, 4;
	add.s64 	%rd45, %rd1, %rd44;
	ld.global.f32 	%f365, [%rd45];
	mul.f32 	%f366, %f364, %f365;
	st.shared.f32 	[%r7], %f366;
	bar.sync 	0;
	ld.shared.f32 	%f367, [%r7];
	ld.shared.f32 	%f368, [%r26];
	add.f32 	%f369, %f367, %f368;
	bar.sync 	0;
	st.shared.f32 	[%r7], %f369;
	bar.sync 	0;
	ld.shared.f32 	%f370, [%r7];
	ld.shared.f32 	%f371, [%r27];
	add.f32 	%f372, %f370, %f371;
	bar.sync 	0;
	st.shared.f32 	[%r7], %f372;
	bar.sync 	0;
	ld.shared.f32 	%f373, [%r7];
	ld.shared.f32 	%f374, [%r28];
	add.f32 	%f375, %f373, %f374;
	bar.sync 	0;
	st.shared.f32 	[%r7], %f375;
	bar.sync 	0;
	ld.shared.f32 	%f376, [%r7];
	ld.shared.f32 	%f377, [%r29];
	add.f32 	%f378, %f376, %f377;
	bar.sync 	0;
	st.shared.f32 	[%r7], %f378;
	bar.sync 	0;
	ld.shared.f32 	%f379, [%r7];
	ld.shared.f32 	%f380, [%r30];
	add.f32 	%f381, %f379, %f380;
	bar.sync 	0;
	st.shared.f32 	[%r7], %f381;
	bar.sync 	0;
	ld.shared.f32 	%f382, [%r7];
	ld.shared.f32 	%f383, [%r31];
	add.f32 	%f384, %f382, %f383;
	bar.sync 	0;
	st.shared.f32 	[%r7], %f384;
	bar.sync 	0;
	ld.shared.f32 	%f385, [%r7];
	ld.shared.f32 	%f386, [%r32];
	add.f32 	%f387, %f385, %f386;
	bar.sync 	0;
	st.shared.f32 	[%r7], %f387;
	bar.sync 	0;
	ld.shared.f32 	%f388, [%r7];
	ld.shared.f32 	%f389, [%r33];
	add.f32 	%f390, %f388, %f389;
	bar.sync 	0;
	st.shared.f32 	[%r7], %f390;
	bar.sync 	0;
	ld.shared.f32 	%f391, [%r7];
	add.f32 	%f392, %f490, %f391;
	add.s32 	%r182, %r214, %r1;
	add.s32 	%r183, %r182, %r6;
	mul.wide.u32 	%rd46, %r183, 4;
	add.s64 	%rd47, %rd2, %rd46;
	ld.global.f32 	%f393, [%rd47];
	add.s32 	%r184, %r182, %r180;
	mul.wide.u32 	%rd48, %r184, 4;
	add.s64 	%rd49, %rd1, %rd48;
	ld.global.f32 	%f394, [%rd49];
	mul.f32 	%f395, %f393, %f394;
	st.shared.f32 	[%r7], %f395;
	bar.sync 	0;
	ld.shared.f32 	%f396, [%r7];
	ld.shared.f32 	%f397, [%r26];
	add.f32 	%f398, %f396, %f397;
	bar.sync 	0;
	st.shared.f32 	[%r7], %f398;
	bar.sync 	0;
	ld.shared.f32 	%f399, [%r7];
	ld.shared.f32 	%f400, [%r27];
	add.f32 	%f401, %f399, %f400;
	bar.sync 	0;
	st.shared.f32 	[%r7], %f401;
	bar.sync 	0;
	ld.shared.f32 	%f402, [%r7];
	ld.shared.f32 	%f403, [%r28];
	add.f32 	%f404, %f402, %f403;
	bar.sync 	0;
	st.shared.f32 	[%r7], %f404;
	bar.sync 	0;
	ld.shared.f32 	%f405, [%r7];
	ld.shared.f32 	%f406, [%r29];
	add.f32 	%f407, %f405, %f406;
	bar.sync 	0;
	st.shared.f32 	[%r7], %f407;
	bar.sync 	0;
	ld.shared.f32 	%f408, [%r7];
	ld.shared.f32 	%f409, [%r30];
	add.f32 	%f410, %f408, %f409;
	bar.sync 	0;
	st.shared.f32 	[%r7], %f410;
	bar.sync 	0;
	ld.shared.f32 	%f411, [%r7];
	ld.shared.f32 	%f412, [%r31];
	add.f32 	%f413, %f411, %f412;
	bar.sync 	0;
	st.shared.f32 	[%r7], %f413;
	bar.sync 	0;
	ld.shared.f32 	%f414, [%r7];
	ld.shared.f32 	%f415, [%r32];
	add.f32 	%f416, %f414, %f415;
	bar.sync 	0;
	st.shared.f32 	[%r7], %f416;
	bar.sync 	0;
	ld.shared.f32 	%f417, [%r7];
	ld.shared.f32 	%f418, [%r33];
	add.f32 	%f419, %f417, %f418;
	bar.sync 	0;
	st.shared.f32 	[%r7], %f419;
	bar.sync 	0;
	ld.shared.f32 	%f420, [%r7];
	add.f32 	%f490, %f392, %f420;
	add.s32 	%r216, %r214, 256;
	add.s32 	%r214, %r214, 512;
$L__BB2_22:
	and.b32  	%r185, %r35, 256;
	setp.ne.s32 	%p14, %r185, 0;
	@%p14 bra 	$L__BB2_24;
	add.s32 	%r186, %r216, %r1;
	add.s32 	%r187, %r186, %r6;
	mul.wide.u32 	%rd50, %r187, 4;
	add.s64 	%rd51, %rd2, %rd50;
	ld.global.f32 	%f421, [%rd51];
	mad.lo.s32 	%r188, %r61, %r3, %r186;
	mul.wide.u32 	%rd52, %r188, 4;
	add.s64 	%rd53, %rd1, %rd52;
	ld.global.f32 	%f422, [%rd53];
	mul.f32 	%f423, %f421, %f422;
	st.shared.f32 	[%r7], %f423;
	bar.sync 	0;
	ld.shared.f32 	%f424, [%r7];
	ld.shared.f32 	%f425, [%r26];
	add.f32 	%f426, %f424, %f425;
	bar.sync 	0;
	st.shared.f32 	[%r7], %f426;
	bar.sync 	0;
	ld.shared.f32 	%f427, [%r7];
	ld.shared.f32 	%f428, [%r27];
	add.f32 	%f429, %f427, %f428;
	bar.sync 	0;
	st.shared.f32 	[%r7], %f429;
	bar.sync 	0;
	ld.shared.f32 	%f430, [%r7];
	ld.shared.f32 	%f431, [%r28];
	add.f32 	%f432, %f430, %f431;
	bar.sync 	0;
	st.shared.f32 	[%r7], %f432;
	bar.sync 	0;
	ld.shared.f32 	%f433, [%r7];
	ld.shared.f32 	%f434, [%r29];
	add.f32 	%f435, %f433, %f434;
	bar.sync 	0;
	st.shared.f32 	[%r7], %f435;
	bar.sync 	0;
	ld.shared.f32 	%f436, [%r7];
	ld.shared.f32 	%f437, [%r30];
	add.f32 	%f438, %f436, %f437;
	bar.sync 	0;
	st.shared.f32 	[%r7], %f438;
	bar.sync 	0;
	ld.shared.f32 	%f439, [%r7];
	ld.shared.f32 	%f440, [%r31];
	add.f32 	%f441, %f439, %f440;
	bar.sync 	0;
	st.shared.f32 	[%r7], %f441;
	bar.sync 	0;
	ld.shared.f32 	%f442, [%r7];
	ld.shared.f32 	%f443, [%r32];
	add.f32 	%f444, %f442, %f443;
	bar.sync 	0;
	st.shared.f32 	[%r7], %f444;
	bar.sync 	0;
	ld.shared.f32 	%f445, [%r7];
	ld.shared.f32 	%f446, [%r33];
	add.f32 	%f447, %f445, %f446;
	bar.sync 	0;
	st.shared.f32 	[%r7], %f447;
	bar.sync 	0;
	ld.shared.f32 	%f448, [%r7];
	add.f32 	%f490, %f490, %f448;
	mov.u32 	%r216, %r214;
$L__BB2_24:
	add.s32 	%r59, %r216, %r1;
	setp.ge.u32 	%p15, %r59, %r61;
	mov.f32 	%f491, 0f00000000;
	@%p15 bra 	$L__BB2_26;
	add.s32 	%r189, %r59, %r6;
	mul.wide.u32 	%rd54, %r189, 4;
	add.s64 	%rd55, %rd2, %rd54;
	ld.global.f32 	%f450, [%rd55];
	mad.lo.s32 	%r190, %r61, %r3, %r59;
	mul.wide.u32 	%rd56, %r190, 4;
	add.s64 	%rd57, %rd1, %rd56;
	ld.global.f32 	%f451, [%rd57];
	mul.f32 	%f491, %f450, %f451;
$L__BB2_26:
	st.shared.f32 	[%r7], %f491;
	bar.sync 	0;
	ld.shared.f32 	%f452, [%r7];
	ld.shared.f32 	%f453, [%r26];
	add.f32 	%f454, %f452, %f453;
	bar.sync 	0;
	st.shared.f32 	[%r7], %f454;
	bar.sync 	0;
	ld.shared.f32 	%f455, [%r7];
	ld.shared.f32 	%f456, [%r27];
	add.f32 	%f457, %f455, %f456;
	bar.sync 	0;
	st.shared.f32 	[%r7], %f457;
	bar.sync 	0;
	ld.shared.f32 	%f458, [%r7];
	ld.shared.f32 	%f459, [%r28];
	add.f32 	%f460, %f458, %f459;
	bar.sync 	0;
	st.shared.f32 	[%r7], %f460;
	bar.sync 	0;
	ld.shared.f32 	%f461, [%r7];
	ld.shared.f32 	%f462, [%r29];
	add.f32 	%f463, %f461, %f462;
	bar.sync 	0;
	st.shared.f32 	[%r7], %f463;
	bar.sync 	0;
	ld.shared.f32 	%f464, [%r7];
	ld.shared.f32 	%f465, [%r30];
	add.f32 	%f466, %f464, %f465;
	bar.sync 	0;
	st.shared.f32 	[%r7], %f466;
	bar.sync 	0;
	ld.shared.f32 	%f467, [%r7];
	ld.shared.f32 	%f468, [%r31];
	add.f32 	%f469, %f467, %f468;
	bar.sync 	0;
	st.shared.f32 	[%r7], %f469;
	bar.sync 	0;
	ld.shared.f32 	%f470, [%r7];
	ld.shared.f32 	%f471, [%r32];
	add.f32 	%f472, %f470, %f471;
	bar.sync 	0;
	st.shared.f32 	[%r7], %f472;
	bar.sync 	0;
	ld.shared.f32 	%f473, [%r7];
	ld.shared.f32 	%f474, [%r33];
	add.f32 	%f475, %f473, %f474;
	bar.sync 	0;
	st.shared.f32 	[%r7], %f475;
	bar.sync 	0;
	ld.shared.f32 	%f476, [%r7];
	add.f32 	%f24, %f490, %f476;
	bar.sync 	0;
	setp.ne.s32 	%p16, %r1, 0;
	@%p16 bra 	$L__BB2_28;
	ld.param.u32 	%r195, [_Z12mstep_kernelPfS_S_S_S_jjj_param_6];
	ld.param.u64 	%rd62, [_Z12mstep_kernelPfS_S_S_S_jjj_param_3];
	div.rn.f32 	%f477, %f24, %f12;
	and.b32  	%r191, %r2, 16777215;
	and.b32  	%r192, %r195, 16777215;
	mad.lo.s32 	%r193, %r191, %r192, %r3;
	mad.lo.s32 	%r194, %r4, %r195, %r193;
	cvta.to.global.u64 	%rd58, %rd62;
	mul.wide.u32 	%rd59, %r194, 4;
	add.s64 	%rd60, %rd58, %rd59;
	st.global.f32 	[%rd60], %f477;
$L__BB2_28:
	ret;

}
	// .globl	_Z18mstep_sigma_kernelPfS_S_S_S_jjj
.visible .entry _Z18mstep_sigma_kernelPfS_S_S_S_jjj(
	.param .u64 .ptr .align 1 _Z18mstep_sigma_kernelPfS_S_S_S_jjj_param_0,
	.param .u64 .ptr .align 1 _Z18mstep_sigma_kernelPfS_S_S_S_jjj_param_1,
	.param .u64 .ptr .align 1 _Z18mstep_sigma_kernelPfS_S_S_S_jjj_param_2,
	.param .u64 .ptr .align 1 _Z18mstep_sigma_kernelPfS_S_S_S_jjj_param_3,
	.param .u64 .ptr .align 1 _Z18mstep_sigma_kernelPfS_S_S_S_jjj_param_4,
	.param .u32 _Z18mstep_sigma_kernelPfS_S_S_S_jjj_param_5,
	.param .u32 _Z18mstep_sigma_kernelPfS_S_S_S_jjj_param_6,
	.param .u32 _Z18mstep_sigma_kernelPfS_S_S_S_jjj_param_7
)
{
	.reg .pred 	%p<10>;
	.reg .b32 	%r<174>;
	.reg .b32 	%f<291>;
	.reg .b64 	%rd<66>;
	// demoted variable
	.shared .align 4 .b8 _ZZ18mstep_sigma_kernelPfS_S_S_S_jjjE8tmp_buff[1024];
	// demoted variable
	.shared .align 4 .f32 _ZZ18mstep_sigma_kernelPfS_S_S_S_jjjE5wgt_k;
	// demoted variable
	.shared .align 4 .f32 _ZZ18mstep_sigma_kernelPfS_S_S_S_jjjE8mean_k_m;
	ld.param.u64 	%rd6, [_Z18mstep_sigma_kernelPfS_S_S_S_jjj_param_0];
	ld.param.u64 	%rd3, [_Z18mstep_sigma_kernelPfS_S_S_S_jjj_param_1];
	ld.param.u64 	%rd7, [_Z18mstep_sigma_kernelPfS_S_S_S_jjj_param_2];
	ld.param.u64 	%rd4, [_Z18mstep_sigma_kernelPfS_S_S_S_jjj_param_3];
	ld.param.u32 	%r31, [_Z18mstep_sigma_kernelPfS_S_S_S_jjj_param_5];
	ld.param.u32 	%r32, [_Z18mstep_sigma_kernelPfS_S_S_S_jjj_param_6];
	ld.param.u32 	%r30, [_Z18mstep_sigma_kernelPfS_S_S_S_jjj_param_7];
	cvta.to.global.u64 	%rd1, %rd7;
	cvta.to.global.u64 	%rd2, %rd6;
	mov.u32 	%r33, %ctaid.x;
	div.u32 	%r34, %r33, %r31;
	mul.lo.s32 	%r35, %r34, %r31;
	sub.s32 	%r1, %r33, %r35;
	mov.u32 	%r36, %ctaid.y;
	div.u32 	%r2, %r36, %r32;
	mul.lo.s32 	%r37, %r2, %r32;
	sub.s32 	%r3, %r36, %r37;
	mov.u32 	%r4, %tid.x;
	and.b32  	%r5, %r32, 16777215;
	and.b32  	%r38, %r34, 16777215;
	and.b32  	%r39, %r31, 16777215;
	mul.lo.s32 	%r6, %r38, %r39;
	add.s32 	%r7, %r6, %r1;
	mul.lo.s32 	%r8, %r7, %r30;
	mul.lo.s32 	%r9, %r6, %r32;
	mul.lo.s32 	%r10, %r2, %r30;
	mul.lo.s32 	%r11, %r3, %r30;
	setp.ne.s32 	%p1, %r4, 0;
	@%p1 bra 	$L__BB3_2;
	cvta.to.global.u64 	%rd8, %rd3;
	cvta.to.global.u64 	%rd9, %rd4;
	mul.wide.u32 	%rd10, %r7, 4;
	add.s64 	%rd11, %rd8, %rd10;
	ld.global.f32 	%f13, [%rd11];
	cvt.rn.f32.u32 	%f14, %r30;
	mul.f32 	%f15, %f13, %f14;
	st.shared.f32 	[_ZZ18mstep_sigma_kernelPfS_S_S_S_jjjE5wgt_k], %f15;
	and.b32  	%r40, %r1, 16777215;
	mad.lo.s32 	%r41, %r40, %r5, %r2;
	add.s32 	%r42, %r41, %r9;
	mul.wide.u32 	%rd12, %r42, 4;
	add.s64 	%rd13, %rd9, %rd12;
	ld.global.f32 	%f16, [%rd13];
	st.shared.f32 	[_ZZ18mstep_sigma_kernelPfS_S_S_S_jjjE8mean_k_m], %f16;
$L__BB3_2:
	bar.sync 	0;
	setp.lt.u32 	%p2, %r30, 257;
	shl.b32 	%r44, %r4, 2;
	mov.u32 	%r45, _ZZ18mstep_sigma_kernelPfS_S_S_S_jjjE8tmp_buff;
	add.s32 	%r12, %r45, %r44;
	mov.f32 	%f289, 0f00000000;
	mov.b32 	%r173, 0;
	@%p2 bra 	$L__BB3_12;
	add.s32 	%r13, %r30, -257;
	setp.lt.u32 	%p3, %r13, 768;
	mov.b32 	%r173, 0;
	mov.f32 	%f289, 0f00000000;
	mov.b32 	%r171, 256;
	@%p3 bra 	$L__BB3_7;
	shr.u32 	%r50, %r13, 8;
	add.s32 	%r51, %r50, 1;
	and.b32  	%r52, %r51, 33554428;
	neg.s32 	%r165, %r52;
	mov.f32 	%f289, 0f00000000;
	mov.b32 	%r173, 0;
$L__BB3_5:
	.pragma "nounroll";
	add.s32 	%r53, %r173, %r4;
	add.s32 	%r54, %r53, %r8;
	mul.wide.u32 	%rd14, %r54, 4;
	add.s64 	%rd15, %rd2, %rd14;
	ld.global.f32 	%f21, [%rd15];
	add.s32 	%r55, %r53, %r10;
	mul.wide.u32 	%rd16, %r55, 4;
	add.s64 	%rd17, %rd1, %rd16;
	ld.global.f32 	%f22, [%rd17];
	ld.shared.f32 	%f23, [_ZZ18mstep_sigma_kernelPfS_S_S_S_jjjE8mean_k_m];
	sub.f32 	%f24, %f22, %f23;
	mul.f32 	%f25, %f21, %f24;
	add.s32 	%r56, %r53, %r11;
	mul.wide.u32 	%rd18, %r56, 4;
	add.s64 	%rd19, %rd1, %rd18;
	ld.global.f32 	%f26, [%rd19];
	mul.f32 	%f27, %f26, %f25;
	st.shared.f32 	[%r12], %f27;
	bar.sync 	0;
	ld.shared.f32 	%f28, [%r12];
	shl.b32 	%r57, %r4, 2;
	xor.b32  	%r58, %r57, 512;
	mov.u32 	%r59, _ZZ18mstep_sigma_kernelPfS_S_S_S_jjjE8tmp_buff;
	add.s32 	%r60, %r59, %r58;
	ld.shared.f32 	%f29, [%r60];
	add.f32 	%f30, %f28, %f29;
	bar.sync 	0;
	st.shared.f32 	[%r12], %f30;
	bar.sync 	0;
	ld.shared.f32 	%f31, [%r12];
	xor.b32  	%r61, %r57, 256;
	add.s32 	%r62, %r59, %r61;
	ld.shared.f32 	%f32, [%r62];
	add.f32 	%f33, %f31, %f32;
	bar.sync 	0;
	st.shared.f32 	[%r12], %f33;
	bar.sync 	0;
	ld.shared.f32 	%f34, [%r12];
	xor.b32  	%r63, %r57, 128;
	add.s32 	%r64, %r59, %r63;
	ld.shared.f32 	%f35, [%r64];
	add.f32 	%f36, %f34, %f35;
	bar.sync 	0;
	st.shared.f32 	[%r12], %f36;
	bar.sync 	0;
	ld.shared.f32 	%f37, [%r12];
	xor.b32  	%r65, %r57, 64;
	add.s32 	%r66, %r59, %r65;
	ld.shared.f32 	%f38, [%r66];
	add.f32 	%f39, %f37, %f38;
	bar.sync 	0;
	st.shared.f32 	[%r12], %f39;
	bar.sync 	0;
	ld.shared.f32 	%f40, [%r12];
	xor.b32  	%r67, %r57, 32;
	add.s32 	%r68, %r59, %r67;
	ld.shared.f32 	%f41, [%r68];
	add.f32 	%f42, %f40, %f41;
	bar.sync 	0;
	st.shared.f32 	[%r12], %f42;
	bar.sync 	0;
	ld.shared.f32 	%f43, [%r12];
	xor.b32  	%r69, %r57, 16;
	add.s32 	%r70, %r59, %r69;
	ld.shared.f32 	%f44, [%r70];
	add.f32 	%f45, %f43, %f44;
	bar.sync 	0;
	st.shared.f32 	[%r12], %f45;
	bar.sync 	0;
	ld.shared.f32 	%f46, [%r12];
	xor.b32  	%r71, %r57, 8;
	add.s32 	%r72, %r59, %r71;
	ld.shared.f32 	%f47, [%r72];
	add.f32 	%f48, %f46, %f47;
	bar.sync 	0;
	st.shared.f32 	[%r12], %f48;
	bar.sync 	0;
	ld.shared.f32 	%f49, [%r12];
	xor.b32  	%r73, %r57, 4;
	add.s32 	%r74, %r59, %r73;
	ld.shared.f32 	%f50, [%r74];
	add.f32 	%f51, %f49, %f50;
	bar.sync 	0;
	st.shared.f32 	[%r12], %f51;
	bar.sync 	0;
	ld.shared.f32 	%f52, [%r12];
	add.f32 	%f53, %f289, %f52;
	add.s32 	%r75, %r54, 256;
	mul.wide.u32 	%rd20, %r75, 4;
	add.s64 	%rd21, %rd2, %rd20;
	ld.global.f32 	%f54, [%rd21];
	add.s32 	%r76, %r55, 256;
	mul.wide.u32 	%rd22, %r76, 4;
	add.s64 	%rd23, %rd1, %rd22;
	ld.global.f32 	%f55, [%rd23];
	ld.shared.f32 	%f56, [_ZZ18mstep_sigma_kernelPfS_S_S_S_jjjE8mean_k_m];
	sub.f32 	%f57, %f55, %f56;
	mul.f32 	%f58, %f54, %f57;
	add.s32 	%r77, %r56, 256;
	mul.wide.u32 	%rd24, %r77, 4;
	add.s64 	%rd25, %rd1, %rd24;
	ld.global.f32 	%f59, [%rd25];
	mul.f32 	%f60, %f59, %f58;
	st.shared.f32 	[%r12], %f60;
	bar.sync 	0;
	ld.shared.f32 	%f61, [%r12];
	ld.shared.f32 	%f62, [%r60];
	add.f32 	%f63, %f61, %f62;
	bar.sync 	0;
	st.shared.f32 	[%r12], %f63;
	bar.sync 	0;
	ld.shared.f32 	%f64, [%r12];
	ld.shared.f32 	%f65, [%r62];
	add.f32 	%f66, %f64, %f65;
	bar.sync 	0;
	st.shared.f32 	[%r12], %f66;
	bar.sync 	0;
	ld.shared.f32 	%f67, [%r12];
	ld.shared.f32 	%f68, [%r64];
	add.f32 	%f69, %f67, %f68;
	bar.sync 	0;
	st.shared.f32 	[%r12], %f69;
	bar.sync 	0;
	ld.shared.f32 	%f70, [%r12];
	ld.shared.f32 	%f71, [%r66];
	add.f32 	%f72, %f70, %f71;
	bar.sync 	0;
	st.shared.f32 	[%r12], %f72;
	bar.sync 	0;
	ld.shared.f32 	%f73, [%r12];
	ld.shared.f32 	%f74, [%r68];
	add.f32 	%f75, %f73, %f74;
	bar.sync 	0;
	st.shared.f32 	[%r12], %f75;
	bar.sync 	0;
	ld.shared.f32 	%f76, [%r12];
	ld.shared.f32 	%f77, [%r70];
	add.f32 	%f78, %f76, %f77;
	bar.sync 	0;
	st.shared.f32 	[%r12], %f78;
	bar.sync 	0;
	ld.shared.f32 	%f79, [%r12];
	ld.shared.f32 	%f80, [%r72];
	add.f32 	%f81, %f79, %f80;
	bar.sync 	0;
	st.shared.f32 	[%r12], %f81;
	bar.sync 	0;
	ld.shared.f32 	%f82, [%r12];
	ld.shared.f32 	%f83, [%r74];
	add.f32 	%f84, %f82, %f83;
	bar.sync 	0;
	st.shared.f32 	[%r12], %f84;
	bar.sync 	0;
	ld.shared.f32 	%f85, [%r12];
	add.f32 	%f86, %f53, %f85;
	add.s32 	%r78, %r54, 512;
	mul.wide.u32 	%rd26, %r78, 4;
	add.s64 	%rd27, %rd2, %rd26;
	ld.global.f32 	%f87, [%rd27];
	add.s32 	%r79, %r55, 512;
	mul.wide.u32 	%rd28, %r79, 4;
	add.s64 	%rd29, %rd1, %rd28;
	ld.global.f32 	%f88, [%rd29];
	ld.shared.f32 	%f89, [_ZZ18mstep_sigma_kernelPfS_S_S_S_jjjE8mean_k_m];
	sub.f32 	%f90, %f88, %f89;
	mul.f32 	%f91, %f87, %f90;
	add.s32 	%r80, %r56, 512;
	mul.wide.u32 	%rd30, %r80, 4;
	add.s64 	%rd31, %rd1, %rd30;
	ld.global.f32 	%f92, [%rd31];
	mul.f32 	%f93, %f92, %f91;
	st.shared.f32 	[%r12], %f93;
	bar.sync 	0;
	ld.shared.f32 	%f94, [%r12];
	ld.shared.f32 	%f95, [%r60];
	add.f32 	%f96, %f94, %f95;
	bar.sync 	0;
	st.shared.f32 	[%r12], %f96;
	bar.sync 	0;
	ld.shared.f32 	%f97, [%r12];
	ld.shared.f32 	%f98, [%r62];
	add.f32 	%f99, %f97, %f98;
	bar.sync 	0;
	st.shared.f32 	[%r12], %f99;
	bar.sync 	0;
	ld.shared.f32 	%f100, [%r12];
	ld.shared.f32 	%f101, [%r64];
	add.f32 	%f102, %f100, %f101;
	bar.sync 	0;
	st.shared.f32 	[%r12], %f102;
	bar.sync 	0;
	ld.shared.f32 	%f103, [%r12];
	ld.shared.f32 	%f104, [%r66];
	add.f32 	%f105, %f103, %f104;
	bar.sync 	0;
	st.shared.f32 	[%r12], %f105;
	bar.sync 	0;
	ld.shared.f32 	%f106, [%r12];
	ld.shared.f32 	%f107, [%r68];
	add.f32 	%f108, %f106, %f107;
	bar.sync 	0;
	st.shared.f32 	[%r12], %f108;
	bar.sync 	0;
	ld.shared.f32 	%f109, [%r12];
	ld.shared.f32 	%f110, [%r70];
	add.f32 	%f111, %f109, %f110;
	bar.sync 	0;
	st.shared.f32 	[%r12], %f111;
	bar.sync 	0;
	ld.shared.f32 	%f112, [%r12];
	ld.shared.f32 	%f113, [%r72];
	add.f32 	%f114, %f112, %f113;
	bar.sync 	0;
	st.shared.f32 	[%r12], %f114;
	bar.sync 	0;
	ld.shared.f32 	%f115, [%r12];
	ld.shared.f32 	%f116, [%r74];
	add.f32 	%f117, %f115, %f116;
	bar.sync 	0;
	st.shared.f32 	[%r12], %f117;
	bar.sync 	0;
	ld.shared.f32 	%f118, [%r12];
	add.f32 	%f119, %f86, %f118;
	add.s32 	%r81, %r54, 768;
	mul.wide.u32 	%rd32, %r81, 4;
	add.s64 	%rd33, %rd2, %rd32;
	ld.global.f32 	%f120, [%rd33];
	add.s32 	%r82, %r55, 768;
	mul.wide.u32 	%rd34, %r82, 4;
	add.s64 	%rd35, %rd1, %rd34;
	ld.global.f32 	%f121, [%rd35];
	ld.shared.f32 	%f122, [_ZZ18mstep_sigma_kernelPfS_S_S_S_jjjE8mean_k_m];
	sub.f32 	%f123, %f121, %f122;
	mul.f32 	%f124, %f120, %f123;
	add.s32 	%r83, %r56, 768;
	mul.wide.u32 	%rd36, %r83, 4;
	add.s64 	%rd37, %rd1, %rd36;
	ld.global.f32 	%f125, [%rd37];
	mul.f32 	%f126, %f125, %f124;
	st.shared.f32 	[%r12], %f126;
	bar.sync 	0;
	add.s32 	%r173, %r173, 1024;
	ld.shared.f32 	%f127, [%r12];
	ld.shared.f32 	%f128, [%r60];
	add.f32 	%f129, %f127, %f128;
	bar.sync 	0;
	st.shared.f32 	[%r12], %f129;
	bar.sync 	0;
	ld.shared.f32 	%f130, [%r12];
	ld.shared.f32 	%f131, [%r62];
	add.f32 	%f132, %f130, %f131;
	bar.sync 	0;
	st.shared.f32 	[%r12], %f132;
	bar.sync 	0;
	ld.shared.f32 	%f133, [%r12];
	ld.shared.f32 	%f134, [%r64];
	add.f32 	%f135, %f133, %f134;
	bar.sync 	0;
	st.shared.f32 	[%r12], %f135;
	bar.sync 	0;
	ld.shared.f32 	%f136, [%r12];
	ld.shared.f32 	%f137, [%r66];
	add.f32 	%f138, %f136, %f137;
	bar.sync 	0;
	st.shared.f32 	[%r12], %f138;
	bar.sync 	0;
	ld.shared.f32 	%f139, [%r12];
	ld.shared.f32 	%f140, [%r68];
	add.f32 	%f141, %f139, %f140;
	bar.sync 	0;
	st.shared.f32 	[%r12], %f141;
	bar.sync 	0;
	ld.shared.f32 	%f142, [%r12];
	ld.shared.f32 	%f143, [%r70];
	add.f32 	%f144, %f142, %f143;
	bar.sync 	0;
	st.shared.f32 	[%r12], %f144;
	bar.sync 	0;
	ld.shared.f32 	%f145, [%r12];
	ld.shared.f32 	%f146, [%r72];
	add.f32 	%f147, %f145, %f146;
	bar.sync 	0;
	st.shared.f32 	[%r12], %f147;
	bar.sync 	0;
	ld.shared.f32 	%f148, [%r12];
	ld.shared.f32 	%f149, [%r74];
	add.f32 	%f150, %f148, %f149;
	bar.sync 	0;
	st.shared.f32 	[%r12], %f150;
	bar.sync 	0;
	ld.shared.f32 	%f151, [%r12];
	add.f32 	%f289, %f119, %f151;
	add.s32 	%r165, %r165, 4;
	setp.ne.s32 	%p4, %r165, 0;
	@%p4 bra 	$L__BB3_5;
	add.s32 	%r171, %r173, 256;
$L__BB3_7:
	shr.u32 	%r86, %r13, 8;
	add.s32 	%r87, %r86, 1;
	and.b32  	%r85, %r87, 3;
	setp.eq.s32 	%p5, %r85, 0;
	@%p5 bra 	$L__BB3_12;
	setp.eq.s32 	%p6, %r85, 1;
	@%p6 bra 	$L__BB3_10;
	add.s32 	%r88, %r173, %r4;
	add.s32 	%r89, %r88, %r8;
	mul.wide.u32 	%rd38, %r89, 4;
	add.s64 	%rd39, %rd2, %rd38;
	ld.global.f32 	%f153, [%rd39];
	add.s32 	%r90, %r88, %r10;
	mul.wide.u32 	%rd40, %r90, 4;
	add.s64 	%rd41, %rd1, %rd40;
	ld.global.f32 	%f154, [%rd41];
	ld.shared.f32 	%f155, [_ZZ18mstep_sigma_kernelPfS_S_S_S_jjjE8mean_k_m];
	sub.f32 	%f156, %f154, %f155;
	mul.f32 	%f157, %f153, %f156;
	add.s32 	%r91, %r88, %r11;
	mul.wide.u32 	%rd42, %r91, 4;
	add.s64 	%rd43, %rd1, %rd42;
	ld.global.f32 	%f158, [%rd43];
	mul.f32 	%f159, %f158, %f157;
	st.shared.f32 	[%r12], %f159;
	bar.sync 	0;
	ld.shared.f32 	%f160, [%r12];
	shl.b32 	%r92, %r4, 2;
	xor.b32  	%r93, %r92, 512;
	mov.u32 	%r94, _ZZ18mstep_sigma_kernelPfS_S_S_S_jjjE8tmp_buff;
	add.s32 	%r95, %r94, %r93;
	ld.shared.f32 	%f161, [%r95];
	add.f32 	%f162, %f160, %f161;
	bar.sync 	0;
	st.shared.f32 	[%r12], %f162;
	bar.sync 	0;
	ld.shared.f32 	%f163, [%r12];
	xor.b32  	%r96, %r92, 256;
	add.s32 	%r97, %r94, %r96;
	ld.shared.f32 	%f164, [%r97];
	add.f32 	%f165, %f163, %f164;
	bar.sync 	0;
	st.shared.f32 	[%r12], %f165;
	bar.sync 	0;
	ld.shared.f32 	%f166, [%r12];
	xor.b32  	%r98, %r92, 128;
	add.s32 	%r99, %r94, %r98;
	ld.shared.f32 	%f167, [%r99];
	add.f32 	%f168, %f166, %f167;
	bar.sync 	0;
	st.shared.f32 	[%r12], %f168;
	bar.sync 	0;
	ld.shared.f32 	%f169, [%r12];
	xor.b32  	%r100, %r92, 64;
	add.s32 	%r101, %r94, %r100;
	ld.shared.f32 	%f170, [%r101];
	add.f32 	%f171, %f169, %f170;
	bar.sync 	0;
	st.shared.f32 	[%r12], %f171;
	bar.sync 	0;
	ld.shared.f32 	%f172, [%r12];
	xor.b32  	%r102, %r92, 32;
	add.s32 	%r103, %r94, %r102;
	ld.shared.f32 	%f173, [%r103];
	add.f32 	%f174, %f172, %f173;
	bar.sync 	0;
	st.shared.f32 	[%r12], %f174;
	bar.sync 	0;
	ld.shared.f32 	%f175, [%r12];
	xor.b32  	%r104, %r92, 16;
	add.s32 	%r105, %r94, %r104;
	ld.shared.f32 	%f176, [%r105];
	add.f32 	%f177, %f175, %f176;
	bar.sync 	0;
	st.shared.f32 	[%r12], %f177;
	bar.sync 	0;
	ld.shared.f32 	%f178, [%r12];
	xor.b32  	%r106, %r92, 8;
	add.s32 	%r107, %r94, %r106;
	ld.shared.f32 	%f179, [%r107];
	add.f32 	%f180, %f178, %f179;
	bar.sync 	0;
	st.shared.f32 	[%r12], %f180;
	bar.sync 	0;
	ld.shared.f32 	%f181, [%r12];
	xor.b32  	%r108, %r92, 4;
	add.s32 	%r109, %r94, %r108;
	ld.shared.f32 	%f182, [%r109];
	add.f32 	%f183, %f181, %f182;
	bar.sync 	0;
	st.shared.f32 	[%r12], %f183;
	bar.sync 	0;
	ld.shared.f32 	%f184, [%r12];
	add.f32 	%f185, %f289, %f184;
	add.s32 	%r110, %r171, %r4;
	add.s32 	%r111, %r110, %r8;
	mul.wide.u32 	%rd44, %r111, 4;
	add.s64 	%rd45, %rd2, %rd44;
	ld.global.f32 	%f186, [%rd45];
	add.s32 	%r112, %r110, %r10;
	mul.wide.u32 	%rd46, %r112, 4;
	add.s64 	%rd47, %rd1, %rd46;
	ld.global.f32 	%f187, [%rd47];
	ld.shared.f32 	%f188, [_ZZ18mstep_sigma_kernelPfS_S_S_S_jjjE8mean_k_m];
	sub.f32 	%f189, %f187, %f188;
	mul.f32 	%f190, %f186, %f189;
	add.s32 	%r113, %r110, %r11;
	mul.wide.u32 	%rd48, %r113, 4;
	add.s64 	%rd49, %rd1, %rd48;
	ld.global.f32 	%f191, [%rd49];
	mul.f32 	%f192, %f191, %f190;
	st.shared.f32 	[%r12], %f192;
	bar.sync 	0;
	ld.shared.f32 	%f193, [%r12];
	ld.shared.f32 	%f194, [%r95];
	add.f32 	%f195, %f193, %f194;
	bar.sync 	0;
	st.shared.f32 	[%r12], %f195;
	bar.sync 	0;
	ld.shared.f32 	%f196, [%r12];
	ld.shared.f32 	%f197, [%r97];
	add.f32 	%f198, %f196, %f197;
	bar.sync 	0;
	st.shared.f32 	[%r12], %f198;
	bar.sync 	0;
	ld.shared.f32 	%f199, [%r12];
	ld.shared.f32 	%f200, [%r99];
	add.f32 	%f201, %f199, %f200;
	bar.sync 	0;
	st.shared.f32 	[%r12], %f201;
	bar.sync 	0;
	ld.shared.f32 	%f202, [%r12];
	ld.shared.f32 	%f203, [%r101];
	add.f32 	%f204, %f202, %f203;
	bar.sync 	0;
	st.shared.f32 	[%r12], %f204;
	bar.sync 	0;
	ld.shared.f32 	%f205, [%r12];
	ld.shared.f32 	%f206, [%r103];
	add.f32 	%f207, %f205, %f206;
	bar.sync 	0;
	st.shared.f32 	[%r12], %f207;
	bar.sync 	0;
	ld.shared.f32 	%f208, [%r12];
	ld.shared.f32 	%f209, [%r105];
	add.f32 	%f210, %f208, %f209;
	bar.sync 	0;
	st.shared.f32 	[%r12], %f210;
	bar.sync 	0;
	ld.shared.f32 	%f211, [%r12];
	ld.shared.f32 	%f212, [%r107];
	add.f32 	%f213, %f211, %f212;
	bar.sync 	0;
	st.shared.f32 	[%r12], %f213;
	bar.sync 	0;
	ld.shared.f32 	%f214, [%r12];
	ld.shared.f32 	%f215, [%r109];
	add.f32 	%f216, %f214, %f215;
	bar.sync 	0;
	st.shared.f32 	[%r12], %f216;
	bar.sync 	0;
	ld.shared.f32 	%f217, [%r12];
	add.f32 	%f289, %f185, %f217;
	add.s32 	%r173, %r171, 256;
	add.s32 	%r171, %r171, 512;
$L__BB3_10:
	and.b32  	%r114, %r13, 256;
	setp.ne.s32 	%p7, %r114, 0;
	@%p7 bra 	$L__BB3_12;
	add.s32 	%r115, %r173, %r4;
	add.s32 	%r116, %r115, %r8;
	mul.wide.u32 	%rd50, %r116, 4;
	add.s64 	%rd51, %rd2, %rd50;
	ld.global.f32 	%f218, [%rd51];
	add.s32 	%r117, %r115, %r10;
	mul.wide.u32 	%rd52, %r117, 4;
	add.s64 	%rd53, %rd1, %rd52;
	ld.global.f32 	%f219, [%rd53];
	ld.shared.f32 	%f220, [_ZZ18mstep_sigma_kernelPfS_S_S_S_jjjE8mean_k_m];
	sub.f32 	%f221, %f219, %f220;
	mul.f32 	%f222, %f218, %f221;
	add.s32 	%r118, %r115, %r11;
	mul.wide.u32 	%rd54, %r118, 4;
	add.s64 	%rd55, %rd1, %rd54;
	ld.global.f32 	%f223, [%rd55];
	mul.f32 	%f224, %f223, %f222;
	st.shared.f32 	[%r12], %f224;
	bar.sync 	0;
	ld.shared.f32 	%f225, [%r12];
	shl.b32 	%r119, %r4, 2;
	xor.b32  	%r120, %r119, 512;
	mov.u32 	%r121, _ZZ18mstep_sigma_kernelPfS_S_S_S_jjjE8tmp_buff;
	add.s32 	%r122, %r121, %r120;
	ld.shared.f32 	%f226, [%r122];
	add.f32 	%f227, %f225, %f226;
	bar.sync 	0;
	st.shared.f32 	[%r12], %f227;
	bar.sync 	0;
	ld.shared.f32 	%f228, [%r12];
	xor.b32  	%r123, %r119, 256;
	add.s32 	%r124, %r121, %r123;
	ld.shared.f32 	%f229, [%r124];
	add.f32 	%f230, %f228, %f229;
	bar.sync 	0;
	st.shared.f32 	[%r12], %f230;
	bar.sync 	0;
	ld.shared.f32 	%f231, [%r12];
	xor.b32  	%r125, %r119, 128;
	add.s32 	%r126, %r121, %r125;
	ld.shared.f32 	%f232, [%r126];
	add.f32 	%f233, %f231, %f232;
	bar.sync 	0;
	st.shared.f32 	[%r12], %f233;
	bar.sync 	0;
	ld.shared.f32 	%f234, [%r12];
	xor.b32  	%r127, %r119, 64;
	add.s32 	%r128, %r121, %r127;
	ld.shared.f32 	%f235, [%r128];
	add.f32 	%f236, %f234, %f235;
	bar.sync 	0;
	st.shared.f32 	[%r12], %f236;
	bar.sync 	0;
	ld.shared.f32 	%f237, [%r12];
	xor.b32  	%r129, %r119, 32;
	add.s32 	%r130, %r121, %r129;
	ld.shared.f32 	%f238, [%r130];
	add.f32 	%f239, %f237, %f238;
	bar.sync 	0;
	st.shared.f32 	[%r12], %f239;
	bar.sync 	0;
	ld.shared.f32 	%f240, [%r12];
	xor.b32  	%r131, %r119, 16;
	add.s32 	%r132, %r121, %r131;
	ld.shared.f32 	%f241, [%r132];
	add.f32 	%f242, %f240, %f241;
	bar.sync 	0;
	st.shared.f32 	[%r12], %f242;
	bar.sync 	0;
	ld.shared.f32 	%f243, [%r12];
	xor.b32  	%r133, %r119, 8;
	add.s32 	%r134, %r121, %r133;
	ld.shared.f32 	%f244, [%r134];
	add.f32 	%f245, %f243, %f244;
	bar.sync 	0;
	st.shared.f32 	[%r12], %f245;
	bar.sync 	0;
	ld.shared.f32 	%f246, [%r12];
	xor.b32  	%r135, %r119, 4;
	add.s32 	%r136, %r121, %r135;
	ld.shared.f32 	%f247, [%r136];
	add.f32 	%f248, %f246, %f247;
	bar.sync 	0;
	st.shared.f32 	[%r12], %f248;
	bar.sync 	0;
	ld.shared.f32 	%f249, [%r12];
	add.f32 	%f289, %f289, %f249;
	mov.u32 	%r173, %r171;
$L__BB3_12:
	add.s32 	%r29, %r173, %r4;
	setp.ge.u32 	%p8, %r29, %r30;
	mov.f32 	%f290, 0f00000000;
	@%p8 bra 	$L__BB3_14;
	add.s32 	%r137, %r29, %r8;
	mul.wide.u32 	%rd56, %r137, 4;
	add.s64 	%rd57, %rd2, %rd56;
	ld.global.f32 	%f251, [%rd57];
	add.s32 	%r138, %r29, %r10;
	mul.wide.u32 	%rd58, %r138, 4;
	add.s64 	%rd59, %rd1, %rd58;
	ld.global.f32 	%f252, [%rd59];
	ld.shared.f32 	%f253, [_ZZ18mstep_sigma_kernelPfS_S_S_S_jjjE8mean_k_m];
	sub.f32 	%f254, %f252, %f253;
	mul.f32 	%f255, %f251, %f254;
	add.s32 	%r139, %r29, %r11;
	mul.wide.u32 	%rd60, %r139, 4;
	add.s64 	%rd61, %rd1, %rd60;
	ld.global.f32 	%f256, [%rd61];
	mul.f32 	%f290, %f256, %f255;
$L__BB3_14:
	setp.ne.s32 	%p9, %r4, 0;
	st.shared.f32 	[%r12], %f290;
	bar.sync 	0;
	ld.shared.f32 	%f257, [%r12];
	shl.b32 	%r140, %r4, 2;
	xor.b32  	%r141, %r140, 512;
	mov.u32 	%r142, _ZZ18mstep_sigma_kernelPfS_S_S_S_jjjE8tmp_buff;
	add.s32 	%r143, %r142, %r141;
	ld.shared.f32 	%f258, [%r143];
	add.f32 	%f259, %f257, %f258;
	bar.sync 	0;
	st.shared.f32 	[%r12], %f259;
	bar.sync 	0;
	ld.shared.f32 	%f260, [%r12];
	xor.b32  	%r144, %r140, 256;
	add.s32 	%r145, %r142, %r144;
	ld.shared.f32 	%f261, [%r145];
	add.f32 	%f262, %f260, %f261;
	bar.sync 	0;
	st.shared.f32 	[%r12], %f262;
	bar.sync 	0;
	ld.shared.f32 	%f263, [%r12];
	xor.b32  	%r146, %r140, 128;
	add.s32 	%r147, %r142, %r146;
	ld.shared.f32 	%f264, [%r147];
	add.f32 	%f265, %f263, %f264;
	bar.sync 	0;
	st.shared.f32 	[%r12], %f265;
	bar.sync 	0;
	ld.shared.f32 	%f266, [%r12];
	xor.b32  	%r148, %r140, 64;
	add.s32 	%r149, %r142, %r148;
	ld.shared.f32 	%f267, [%r149];
	add.f32 	%f268, %f266, %f267;
	bar.sync 	0;
	st.shared.f32 	[%r12], %f268;
	bar.sync 	0;
	ld.shared.f32 	%f269, [%r12];
	xor.b32  	%r150, %r140, 32;
	add.s32 	%r151, %r142, %r150;
	ld.shared.f32 	%f270, [%r151];
	add.f32 	%f271, %f269, %f270;
	bar.sync 	0;
	st.shared.f32 	[%r12], %f271;
	bar.sync 	0;
	ld.shared.f32 	%f272, [%r12];
	xor.b32  	%r152, %r140, 16;
	add.s32 	%r153, %r142, %r152;
	ld.shared.f32 	%f273, [%r153];
	add.f32 	%f274, %f272, %f273;
	bar.sync 	0;
	st.shared.f32 	[%r12], %f274;
	bar.sync 	0;
	ld.shared.f32 	%f275, [%r12];
	xor.b32  	%r154, %r140, 8;
	add.s32 	%r155, %r142, %r154;
	ld.shared.f32 	%f276, [%r155];
	add.f32 	%f277, %f275, %f276;
	bar.sync 	0;
	st.shared.f32 	[%r12], %f277;
	bar.sync 	0;
	ld.shared.f32 	%f278, [%r12];
	xor.b32  	%r156, %r140, 4;
	add.s32 	%r157, %r142, %r156;
	ld.shared.f32 	%f279, [%r157];
	add.f32 	%f280, %f278, %f279;
	bar.sync 	0;
	st.shared.f32 	[%r12], %f280;
	bar.sync 	0;
	ld.shared.f32 	%f281, [%r12];
	add.f32 	%f12, %f289, %f281;
	@%p9 bra 	$L__BB3_16;
	ld.param.u64 	%rd65, [_Z18mstep_sigma_kernelPfS_S_S_S_jjj_param_4];
	mul.lo.s32 	%r158, %r5, %r5;
	ld.shared.f32 	%f282, [_ZZ18mstep_sigma_kernelPfS_S_S_S_jjjE5wgt_k];
	div.rn.f32 	%f283, %f12, %f282;
	and.b32  	%r159, %r1, 16777215;
	and.b32  	%r160, %r158, 16777213;
	mul.lo.s32 	%r161, %r159, %r160;
	mad.lo.s32 	%r162, %r6, %r158, %r161;
	mad.lo.s32 	%r163, %r2, %r5, %r162;
	add.s32 	%r164, %r163, %r3;
	cvta.to.global.u64 	%rd62, %rd65;
	mul.wide.u32 	%rd63, %r164, 4;
	add.s64 	%rd64, %rd62, %rd63;
	st.global.f32 	[%rd64], %f283;
$L__BB3_16:
	ret;

}


// ===== COMPILED SASS (sm_100) =====

	.target	sm_100

	.elftype	@"ET_EXEC"


//--------------------- .note.nv.tkinfo           --------------------------
	.section	.note.nv.tkinfo,"",@"SHT_NOTE"
	.sectionflags	@"SHF_NOTE_NV_TKINFO"
	.tkinfo
        /*0018*/ 	.word	0x00000002
        /*0030*/ 	.string	""
        /*0030*/ 	.string	"ptxas"
        /*0030*/ 	.string	"Cuda compilation tools, release 13.0, V13.0.88"
        /*0030*/ 	.string	"Build cuda_13.0.r13.0/compiler.36424714_0"
        /*0030*/ 	.string	"-arch sm_100 -m 64 "



//--------------------- .note.nv.cuinfo           --------------------------
	.section	.note.nv.cuinfo,"",@"SHT_NOTE"
	.sectionflags	@"SHF_NOTE_NV_CUINFO"
        /*0018*/ 	.short	0x0002
        /*001a*/ 	.short	0x0064
        /*001c*/ 	.short	0x0082
	.zero		2


//--------------------- .nv.info                  --------------------------
	.section	.nv.info,"",@"SHT_CUDA_INFO"
	.align	4


	//----- nvinfo : EIATTR_REGCOUNT
	.align		4
        /*0000*/ 	.byte	0x04, 0x2f
        /*0002*/ 	.short	(.L_1 - .L_0)
	.align		4
.L_0:
        /*0004*/ 	.word	index@(_Z12estep_kernelPfS_S_S_S_S_jjj)
        /*0008*/ 	.word	0x00000020


	//----- nvinfo : EIATTR_FRAME_SIZE
	.align		4
.L_1:
        /*000c*/ 	.byte	0x04, 0x11
        /*000e*/ 	.short	(.L_3 - .L_2)
	.align		4
.L_2:
        /*0010*/ 	.word	index@($__internal_4_$__cuda_sm3x_div_rn_noftz_f32_slowpath)
        /*0014*/ 	.word	0x00000040


	//----- nvinfo : EIATTR_FRAME_SIZE
	.align		4
.L_3:
        /*0018*/ 	.byte	0x04, 0x11
        /*001a*/ 	.short	(.L_5 - .L_4)
	.align		4
.L_4:
        /*001c*/ 	.word	index@($__internal_3_$__cuda_sm20_sqrt_rn_f32_slowpath)
        /*0020*/ 	.word	0x00000040


	//----- nvinfo : EIATTR_FRAME_SIZE
	.align		4
.L_5:
        /*0024*/ 	.byte	0x04, 0x11
        /*0026*/ 	.short	(.L_7 - .L_6)
	.align		4
.L_6:
        /*0028*/ 	.word	index@(_Z12estep_kernelPfS_S_S_S_S_jjj)
        /*002c*/ 	.word	0x00000040


	//----- nvinfo : EIATTR_REGCOUNT
	.align		4
.L_7:
        /*0030*/ 	.byte	0x04, 0x2f
        /*0032*/ 	.short	(.L_9 - .L_8)
	.align		4
.L_8:
        /*0034*/ 	.word	index@(_Z22estep_normalize_kernelPfS_S_S_S_S_S_jjj)
        /*0038*/ 	.word	0x00000030


	//----- nvinfo : EIATTR_FRAME_SIZE
	.align		4
.L_9:
        /*003c*/ 	.byte	0x04, 0x11
        /*003e*/ 	.short	(.L_11 - .L_10)
	.align		4
.L_10:
        /*0040*/ 	.word	index@($__internal_2_$__cuda_sm3x_div_rn_noftz_f32_slowpath)
        /*0044*/ 	.word	0x00000000


	//----- nvinfo : EIATTR_FRAME_SIZE
	.align		4
.L_11:
        /*0048*/ 	.byte	0x04, 0x11
        /*004a*/ 	.short	(.L_13 - .L_12)
	.align		4
.L_12:
        /*004c*/ 	.word	index@(_Z22estep_normalize_kernelPfS_S_S_S_S_S_jjj)
        /*0050*/ 	.word	0x00000000


	//----- nvinfo : EIATTR_REGCOUNT
	.align		4
.L_13:
        /*0054*/ 	.byte	0x04, 0x2f
        /*0056*/ 	.short	(.L_15 - .L_14)
	.align		4
.L_14:
        /*0058*/ 	.word	index@(_Z12mstep_kernelPfS_S_S_S_jjj)
        /*005c*/ 	.word	0x0000001f


	//----- nvinfo : EIATTR_FRAME_SIZE
	.align		4
.L_15:
        /*0060*/ 	.byte	0x04, 0x11
        /*0062*/ 	.short	(.L_17 - .L_16)
	.align		4
.L_16:
        /*0064*/ 	.word	index@($__internal_1_$__cuda_sm3x_div_rn_noftz_f32_slowpath)
        /*0068*/ 	.word	0x00000000


	//----- nvinfo : EIATTR_FRAME_SIZE
	.align		4
.L_17:
        /*006c*/ 	.byte	0x04, 0x11
        /*006e*/ 	.short	(.L_19 - .L_18)
	.align		4
.L_18:
        /*0070*/ 	.word	index@(_Z12mstep_kernelPfS_S_S_S_jjj)
        /*0074*/ 	.word	0x00000000


	//----- nvinfo : EIATTR_REGCOUNT
	.align		4
.L_19:
        /*0078*/ 	.byte	0x04, 0x2f
        /*007a*/ 	.short	(.L_21 - .L_20)
	.align		4
.L_20:
        /*007c*/ 	.word	index@(_Z18mstep_sigma_kernelPfS_S_S_S_jjj)
        /*0080*/ 	.word	0x00000020


	//----- nvinfo : EIATTR_FRAME_SIZE
	.align		4
.L_21:
        /*0084*/ 	.byte	0x04, 0x11
        /*0086*/ 	.short	(.L_23 - .L_22)
	.align		4
.L_22:
        /*0088*/ 	.word	index@($__internal_0_$__cuda_sm3x_div_rn_noftz_f32_slowpath)
        /*008c*/ 	.word	0x00000000


	//----- nvinfo : EIATTR_FRAME_SIZE
	.align		4
.L_23:
        /*0090*/ 	.byte	0x04, 0x11
        /*0092*/ 	.short	(.L_25 - .L_24)
	.align		4
.L_24:
        /*0094*/ 	.word	index@(_Z18mstep_sigma_kernelPfS_S_S_S_jjj)
        /*0098*/ 	.word	0x00000000


	//----- nvinfo : EIATTR_MIN_STACK_SIZE
	.align		4
.L_25:
        /*009c*/ 	.byte	0x04, 0x12
        /*009e*/ 	.short	(.L_27 - .L_26)
	.align		4
.L_26:
        /*00a0*/ 	.word	index@(_Z18mstep_sigma_kernelPfS_S_S_S_jjj)
        /*00a4*/ 	.word	0x00000000


	//----- nvinfo : EIATTR_MIN_STACK_SIZE
	.align		4
.L_27:
        /*00a8*/ 	.byte	0x04, 0x12
        /*00aa*/ 	.short	(.L_29 - .L_28)
	.align		4
.L_28:
        /*00ac*/ 	.word	index@(_Z12mstep_kernelPfS_S_S_S_jjj)
        /*00b0*/ 	.word	0x00000000


	//----- nvinfo : EIATTR_MIN_STACK_SIZE
	.align		4
.L_29:
        /*00b4*/ 	.byte	0x04, 0x12
        /*00b6*/ 	.short	(.L_31 - .L_30)
	.align		4
.L_30:
        /*00b8*/ 	.word	index@(_Z22estep_normalize_kernelPfS_S_S_S_S_S_jjj)
        /*00bc*/ 	.word	0x00000000


	//----- nvinfo : EIATTR_MIN_STACK_SIZE
	.align		4
.L_31:
        /*00c0*/ 	.byte	0x04, 0x12
        /*00c2*/ 	.short	(.L_33 - .L_32)
	.align		4
.L_32:
        /*00c4*/ 	.word	index@(_Z12estep_kernelPfS_S_S_S_S_jjj)
        /*00c8*/ 	.word	0x00000040
.L_33:


//--------------------- .nv.compat                --------------------------
	.section	.nv.compat,"",@"SHT_CUDA_COMPAT_INFO"
	.align	4
        /*0000*/ 	.byte	0x02, 0x09, 0x00, 0x00, 0x02, 0x02, 0x01, 0x00, 0x02, 0x05, 0x05, 0x00, 0x03, 0x07, 0x01, 0x01
        /*0010*/ 	.byte	0x02, 0x03, 0x00, 0x00, 0x02, 0x06, 0x01, 0x00, 0x04, 0x0b, 0x08, 0x00, 0x01, 0x00, 0x00, 0x00
        /*0020*/ 	.byte	0x00, 0x00, 0x00, 0x00


//--------------------- .nv.info._Z18mstep_sigma_kernelPfS_S_S_S_jjj --------------------------
	.section	.nv.info._Z18mstep_sigma_kernelPfS_S_S_S_jjj,"",@"SHT_CUDA_INFO"
	.sectionflags	@""
	.align	4


	//----- nvinfo : EIATTR_CUDA_API_VERSION
	.align		4
        /*0000*/ 	.byte	0x04, 0x37
        /*0002*/ 	.short	(.L_35 - .L_34)
.L_34:
        /*0004*/ 	.word	0x00000082


	//----- nvinfo : EIATTR_KPARAM_INFO
	.align		4
.L_35:
        /*0008*/ 	.byte	0x04, 0x17
        /*000a*/ 	.short	(.L_37 - .L_36)
.L_36:
        /*000c*/ 	.word	0x00000000
        /*0010*/ 	.short	0x0007
        /*0012*/ 	.short	0x0030
        /*0014*/ 	.byte	0x00, 0xf0, 0x11, 0x00


	//----- nvinfo : EIATTR_KPARAM_INFO
	.align		4
.L_37:
        /*0018*/ 	.byte	0x04, 0x17
        /*001a*/ 	.short	(.L_39 - .L_38)
.L_38:
        /*001c*/ 	.word	0x00000000
        /*0020*/ 	.short	0x0006
        /*0022*/ 	.short	0x002c
        /*0024*/ 	.byte	0x00, 0xf0, 0x11, 0x00


	//----- nvinfo : EIATTR_KPARAM_INFO
	.align		4
.L_39:
        /*0028*/ 	.byte	0x04, 0x17
        /*002a*/ 	.short	(.L_41 - .L_40)
.L_40:
        /*002c*/ 	.word	0x00000000
        /*0030*/ 	.short	0x0005
        /*0032*/ 	.short	0x0028
        /*0034*/ 	.byte	0x00, 0xf0, 0x11, 0x00


	//----- nvinfo : EIATTR_KPARAM_INFO
	.align		4
.L_41:
        /*0038*/ 	.byte	0x04, 0x17
        /*003a*/ 	.short	(.L_43 - .L_42)
.L_42:
        /*003c*/ 	.word	0x00000000
        /*0040*/ 	.short	0x0004
        /*0042*/ 	.short	0x0020
        /*0044*/ 	.byte	0x00, 0xf5, 0x21, 0x00


	//----- nvinfo : EIATTR_KPARAM_INFO
	.align		4
.L_43:
        /*0048*/ 	.byte	0x04, 0x17
        /*004a*/ 	.short	(.L_45 - .L_44)
.L_44:
        /*004c*/ 	.word	0x00000000
        /*0050*/ 	.short	0x0003
        /*0052*/ 	.short	0x0018
        /*0054*/ 	.byte	0x00, 0xf5, 0x21, 0x00


	//----- nvinfo : EIATTR_KPARAM_INFO
	.align		4
.L_45:
        /*0058*/ 	.byte	0x04, 0x17
        /*005a*/ 	.short	(.L_47 - .L_46)
.L_46:
        /*005c*/ 	.word	0x00000000
        /*0060*/ 	.short	0x0002
        /*0062*/ 	.short	0x0010
        /*0064*/ 	.byte	0x00, 0xf5, 0x21, 0x00


	//----- nvinfo : EIATTR_KPARAM_INFO
	.align		4
.L_47:
        /*0068*/ 	.byte	0x04, 0x17
        /*006a*/ 	.short	(.L_49 - .L_48)
.L_48:
        /*006c*/ 	.word	0x00000000
        /*0070*/ 	.short	0x0001
        /*0072*/ 	.short	0x0008
        /*0074*/ 	.byte	0x00, 0xf5, 0x21, 0x00


	//----- nvinfo : EIATTR_KPARAM_INFO
	.align		4
.L_49:
        /*0078*/ 	.byte	0x04, 0x17
        /*007a*/ 	.short	(.L_51 - .L_50)
.L_50:
        /*007c*/ 	.word	0x00000000
        /*0080*/ 	.short	0x0000
        /*0082*/ 	.short	0x0000
        /*0084*/ 	.byte	0x00, 0xf5, 0x21, 0x00


	//----- nvinfo : EIATTR_SPARSE_MMA_MASK
	.align		4
.L_51:
        /*0088*/ 	.byte	0x03, 0x50
        /*008a*/ 	.short	0x0000


	//----- nvinfo : EIATTR_MAXREG_COUNT
	.align		4
        /*008c*/ 	.byte	0x03, 0x1b
        /*008e*/ 	.short	0x00ff


	//----- nvinfo : EIATTR_NUM_BARRIERS
	.align		4
        /*0090*/ 	.byte	0x02, 0x4c
        /*0092*/ 	.byte	0x01
	.zero		1


	//----- nvinfo : EIATTR_MERCURY_ISA_VERSION
	.align		4
        /*0094*/ 	.byte	0x03, 0x5f
        /*0096*/ 	.short	0x0101


	//----- nvinfo : EIATTR_VRC_CTA_INIT_COUNT
	.align		4
        /*0098*/ 	.byte	0x02, 0x4a
	.zero		1
	.zero		1


	//----- nvinfo : EIATTR_EXIT_INSTR_OFFSETS
	.align		4
        /*009c*/ 	.byte	0x04, 0x1c
        /*009e*/ 	.short	(.L_53 - .L_52)


	//   ....[0]....
.L_52:
        /*00a0*/ 	.word	0x000029e0


	//   ....[1]....
        /*00a4*/ 	.word	0x00002bb0


	//----- nvinfo : EIATTR_CRS_STACK_SIZE
	.align		4
.L_53:
        /*00a8*/ 	.byte	0x04, 0x1e
        /*00aa*/ 	.short	(.L_55 - .L_54)
.L_54:
        /*00ac*/ 	.word	0x00000000


	//----- nvinfo : EIATTR_CBANK_PARAM_SIZE
	.align		4
.L_55:
        /*00b0*/ 	.byte	0x03, 0x19
        /*00b2*/ 	.short	0x0034


	//----- nvinfo : EIATTR_PARAM_CBANK
	.align		4
        /*00b4*/ 	.byte	0x04, 0x0a
        /*00b6*/ 	.short	(.L_57 - .L_56)
	.align		4
.L_56:
        /*00b8*/ 	.word	index@(.nv.constant0._Z18mstep_sigma_kernelPfS_S_S_S_jjj)
        /*00bc*/ 	.short	0x0380
        /*00be*/ 	.short	0x0034


	//----- nvinfo : EIATTR_SW_WAR
	.align		4
.L_57:
        /*00c0*/ 	.byte	0x04, 0x36
        /*00c2*/ 	.short	(.L_59 - .L_58)
.L_58:
        /*00c4*/ 	.word	0x00000008
.L_59:


//--------------------- .nv.info._Z12mstep_kernelPfS_S_S_S_jjj --------------------------
	.section	.nv.info._Z12mstep_kernelPfS_S_S_S_jjj,"",@"SHT_CUDA_INFO"
	.sectionflags	@""
	.align	4


	//----- nvinfo : EIATTR_CUDA_API_VERSION
	.align		4
        /*0000*/ 	.byte	0x04, 0x37
        /*0002*/ 	.short	(.L_61 - .L_60)
.L_60:
        /*0004*/ 	.word	0x00000082


	//----- nvinfo : EIATTR_KPARAM_INFO
	.align		4
.L_61:
        /*0008*/ 	.byte	0x04, 0x17
        /*000a*/ 	.short	(.L_63 - .L_62)
.L_62:
        /*000c*/ 	.word	0x00000000
        /*0010*/ 	.short	0x0007
        /*0012*/ 	.short	0x0030
        /*0014*/ 	.byte	0x00, 0xf0, 0x11, 0x00


	//----- nvinfo : EIATTR_KPARAM_INFO
	.align		4
.L_63:
        /*0018*/ 	.byte	0x04, 0x17
        /*001a*/ 	.short	(.L_65 - .L_64)
.L_64:
        /*001c*/ 	.word	0x00000000
        /*0020*/ 	.short	0x0006
        /*0022*/ 	.short	0x002c
        /*0024*/ 	.byte	0x00, 0xf0, 0x11, 0x00


	//----- nvinfo : EIATTR_KPARAM_INFO
	.align		4
.L_65:
        /*0028*/ 	.byte	0x04, 0x17
        /*002a*/ 	.short	(.L_67 - .L_66)
.L_66:
        /*002c*/ 	.word	0x00000000
        /*0030*/ 	.short	0x0005
        /*0032*/ 	.short	0x0028
        /*0034*/ 	.byte	0x00, 0xf0, 0x11, 0x00


	//----- nvinfo : EIATTR_KPARAM_INFO
	.align		4
.L_67:
        /*0038*/ 	.byte	0x04, 0x17
        /*003a*/ 	.short	(.L_69 - .L_68)
.L_68:
        /*003c*/ 	.word	0x00000000
        /*0040*/ 	.short	0x0004
        /*0042*/ 	.short	0x0020
        /*0044*/ 	.byte	0x00, 0xf5, 0x21, 0x00


	//----- nvinfo : EIATTR_KPARAM_INFO
	.align		4
.L_69:
        /*0048*/ 	.byte	0x04, 0x17
        /*004a*/ 	.short	(.L_71 - .L_70)
.L_70:
        /*004c*/ 	.word	0x00000000
        /*0050*/ 	.short	0x0003
        /*0052*/ 	.short	0x0018
        /*0054*/ 	.byte	0x00, 0xf5, 0x21, 0x00


	//----- nvinfo : EIATTR_KPARAM_INFO
	.align		4
.L_71:
        /*0058*/ 	.byte	0x04, 0x17
        /*005a*/ 	.short	(.L_73 - .L_72)
.L_72:
        /*005c*/ 	.word	0x00000000
        /*0060*/ 	.short	0x0002
        /*0062*/ 	.short	0x0010
        /*0064*/ 	.byte	0x00, 0xf5, 0x21, 0x00


	//----- nvinfo : EIATTR_KPARAM_INFO
	.align		4
.L_73:
        /*0068*/ 	.byte	0x04, 0x17
        /*006a*/ 	.short	(.L_75 - .L_74)
.L_74:
        /*006c*/ 	.word	0x00000000
        /*0070*/ 	.short	0x0001
        /*0072*/ 	.short	0x0008
        /*0074*/ 	.byte	0x00, 0xf5, 0x21, 0x00


	//----- nvinfo : EIATTR_KPARAM_INFO
	.align		4
.L_75:
        /*0078*/ 	.byte	0x04, 0x17
        /*007a*/ 	.short	(.L_77 - .L_76)
.L_76:
        /*007c*/ 	.word	0x00000000
        /*0080*/ 	.short	0x0000
        /*0082*/ 	.short	0x0000
        /*0084*/ 	.byte	0x00, 0xf5, 0x21, 0x00


	//----- nvinfo : EIATTR_SPARSE_MMA_MASK
	.align		4
.L_77:
        /*0088*/ 	.byte	0x03, 0x50
        /*008a*/ 	.short	0x0000


	//----- nvinfo : EIATTR_MAXREG_COUNT
	.align		4
        /*008c*/ 	.byte	0x03, 0x1b
        /*008e*/ 	.short	0x00ff


	//----- nvinfo : EIATTR_NUM_BARRIERS
	.align		4
        /*0090*/ 	.byte	0x02, 0x4c
        /*0092*/ 	.byte	0x01
	.zero		1


	//----- nvinfo : EIATTR_MERCURY_ISA_VERSION
	.align		4
        /*0094*/ 	.byte	0x03, 0x5f
        /*0096*/ 	.short	0x0101


	//----- nvinfo : EIATTR_VRC_CTA_INIT_COUNT
	.align		4
        /*0098*/ 	.byte	0x02, 0x4a
	.zero		1
	.zero		1


	//----- nvinfo : EIATTR_EXIT_INSTR_OFFSETS
	.align		4
        /*009c*/ 	.byte	0x04, 0x1c
        /*009e*/ 	.short	(.L_79 - .L_78)


	//   ....[0]....
.L_78:
        /*00a0*/ 	.word	0x00004570


	//   ....[1]....
        /*00a4*/ 	.word	0x00004710


	//----- nvinfo : EIATTR_CRS_STACK_SIZE
	.align		4
.L_79:
        /*00a8*/ 	.byte	0x04, 0x1e
        /*00aa*/ 	.short	(.L_81 - .L_80)
.L_80:
        /*00ac*/ 	.word	0x00000000


	//----- nvinfo : EIATTR_CBANK_PARAM_SIZE
	.align		4
.L_81:
        /*00b0*/ 	.byte	0x03, 0x19
        /*00b2*/ 	.short	0x0034


	//----- nvinfo : EIATTR_PARAM_CBANK
	.align		4
        /*00b4*/ 	.byte	0x04, 0x0a
        /*00b6*/ 	.short	(.L_83 - .L_82)
	.align		4
.L_82:
        /*00b8*/ 	.word	index@(.nv.constant0._Z12mstep_kernelPfS_S_S_S_jjj)
        /*00bc*/ 	.short	0x0380
        /*00be*/ 	.short	0x0034


	//----- nvinfo : EIATTR_SW_WAR
	.align		4
.L_83:
        /*00c0*/ 	.byte	0x04, 0x36
        /*00c2*/ 	.short	(.L_85 - .L_84)
.L_84:
        /*00c4*/ 	.word	0x00000008
.L_85:


//--------------------- .nv.info._Z22estep_normalize_kernelPfS_S_S_S_S_S_jjj --------------------------
	.section	.nv.info._Z22estep_normalize_kernelPfS_S_S_S_S_S_jjj,"",@"SHT_CUDA_INFO"
	.sectionflags	@""
	.align	4


	//----- nvinfo : EIATTR_CUDA_API_VERSION
	.align		4
        /*0000*/ 	.byte	0x04, 0x37
        /*0002*/ 	.short	(.L_87 - .L_86)
.L_86:
        /*0004*/ 	.word	0x00000082


	//----- nvinfo : EIATTR_KPARAM_INFO
	.align		4
.L_87:
        /*0008*/ 	.byte	0x04, 0x17
        /*000a*/ 	.short	(.L_89 - .L_88)
.L_88:
        /*000c*/ 	.word	0x00000000
        /*0010*/ 	.short	0x0009
        /*0012*/ 	.short	0x0040
        /*0014*/ 	.byte	0x00, 0xf0, 0x11, 0x00


	//----- nvinfo : EIATTR_KPARAM_INFO
	.align		4
.L_89:
        /*0018*/ 	.byte	0x04, 0x17
        /*001a*/ 	.short	(.L_91 - .L_90)
.L_90:
        /*001c*/ 	.word	0x00000000
        /*0020*/ 	.short	0x0008
        /*0022*/ 	.short	0x003c
        /*0024*/ 	.byte	0x00, 0xf0, 0x11, 0x00


	//----- nvinfo : EIATTR_KPARAM_INFO
	.align		4
.L_91:
        /*0028*/ 	.byte	0x04, 0x17
        /*002a*/ 	.short	(.L_93 - .L_92)
.L_92:
        /*002c*/ 	.word	0x00000000
        /*0030*/ 	.short	0x0007
        /*0032*/ 	.short	0x0038
        /*0034*/ 	.byte	0x00, 0xf0, 0x11, 0x00


	//----- nvinfo : EIATTR_KPARAM_INFO
	.align		4
.L_93:
        /*0038*/ 	.byte	0x04, 0x17
        /*003a*/ 	.short	(.L_95 - .L_94)
.L_94:
        /*003c*/ 	.word	0x00000000
        /*0040*/ 	.short	0x0006
        /*0042*/ 	.short	0x0030
        /*0044*/ 	.byte	0x00, 0xf5, 0x21, 0x00


	//----- nvinfo : EIATTR_KPARAM_INFO
	.align		4
.L_95:
        /*0048*/ 	.byte	0x04, 0x17
        /*004a*/ 	.short	(.L_97 - .L_96)
.L_96:
        /*004c*/ 	.word	0x00000000
        /*0050*/ 	.short	0x0005
        /*0052*/ 	.short	0x0028
        /*0054*/ 	.byte	0x00, 0xf5, 0x21, 0x00


	//----- nvinfo : EIATTR_KPARAM_INFO
	.align		4
.L_97:
        /*0058*/ 	.byte	0x04, 0x17
        /*005a*/ 	.short	(.L_99 - .L_98)
.L_98:
        /*005c*/ 	.word	0x00000000
        /*0060*/ 	.short	0x0004
        /*0062*/ 	.short	0x0020
        /*0064*/ 	.byte	0x00, 0xf5, 0x21, 0x00


	//----- nvinfo : EIATTR_KPARAM_INFO
	.align		4
.L_99:
        /*0068*/ 	.byte	0x04, 0x17
        /*006a*/ 	.short	(.L_101 - .L_100)
.L_100:
        /*006c*/ 	.word	0x00000000
        /*0070*/ 	.short	0x0003
        /*0072*/ 	.short	0x0018
        /*0074*/ 	.byte	0x00, 0xf5, 0x21, 0x00


	//----- nvinfo : EIATTR_KPARAM_INFO
	.align		4
.L_101:
        /*0078*/ 	.byte	0x04, 0x17
        /*007a*/ 	.short	(.L_103 - .L_102)
.L_102:
        /*007c*/ 	.word	0x00000000
        /*0080*/ 	.short	0x0002
        /*0082*/ 	.short	0x0010
        /*0084*/ 	.byte	0x00, 0xf5, 0x21, 0x00


	//----- nvinfo : EIATTR_KPARAM_INFO
	.align		4
.L_103:
        /*0088*/ 	.byte	0x04, 0x17
        /*008a*/ 	.short	(.L_105 - .L_104)
.L_104:
        /*008c*/ 	.word	0x00000000
        /*0090*/ 	.short	0x0001
        /*0092*/ 	.short	0x0008
        /*0094*/ 	.byte	0x00, 0xf5, 0x21, 0x00


	//----- nvinfo : EIATTR_KPARAM_INFO
	.align		4
.L_105:
        /*0098*/ 	.byte	0x04, 0x17
        /*009a*/ 	.short	(.L_107 - .L_106)
.L_106:
        /*009c*/ 	.word	0x00000000
        /*00a0*/ 	.short	0x0000
        /*00a2*/ 	.short	0x0000
        /*00a4*/ 	.byte	0x00, 0xf5, 0x21, 0x00


	//----- nvinfo : EIATTR_SPARSE_MMA_MASK
	.align		4
.L_107:
        /*00a8*/ 	.byte	0x03, 0x50
        /*00aa*/ 	.short	0x0000


	//----- nvinfo : EIATTR_MAXREG_COUNT
	.align		4
        /*00ac*/ 	.byte	0x03, 0x1b
        /*00ae*/ 	.short	0x00ff


	//----- nvinfo : EIATTR_NUM_BARRIERS
	.align		4
        /*00b0*/ 	.byte	0x02, 0x4c
        /*00b2*/ 	.byte	0x01
	.zero		1


	//----- nvinfo : EIATTR_MERCURY_ISA_VERSION
	.align		4
        /*00b4*/ 	.byte	0x03, 0x5f
        /*00b6*/ 	.short	0x0101


	//----- nvinfo : EIATTR_VRC_CTA_INIT_COUNT
	.align		4
        /*00b8*/ 	.byte	0x02, 0x4a
	.zero		1
	.zero		1


	//----- nvinfo : EIATTR_EXIT_INSTR_OFFSETS
	.align		4
        /*00bc*/ 	.byte	0x04, 0x1c
        /*00be*/ 	.short	(.L_109 - .L_108)


	//   ....[0]....
.L_108:
        /*00c0*/ 	.word	0x00004730


	//   ....[1]....
        /*00c4*/ 	.word	0x000047c0


	//----- nvinfo : EIATTR_CRS_STACK_SIZE
	.align		4
.L_109:
        /*00c8*/ 	.byte	0x04, 0x1e
        /*00ca*/ 	.short	(.L_111 - .L_110)
.L_110:
        /*00cc*/ 	.word	0x00000000


	//----- nvinfo : EIATTR_CBANK_PARAM_SIZE
	.align		4
.L_111:
        /*00d0*/ 	.byte	0x03, 0x19
        /*00d2*/ 	.short	0x0044


	//----- nvinfo : EIATTR_PARAM_CBANK
	.align		4
        /*00d4*/ 	.byte	0x04, 0x0a
        /*00d6*/ 	.short	(.L_113 - .L_112)
	.align		4
.L_112:
        /*00d8*/ 	.word	index@(.nv.constant0._Z22estep_normalize_kernelPfS_S_S_S_S_S_jjj)
        /*00dc*/ 	.short	0x0380
        /*00de*/ 	.short	0x0044


	//----- nvinfo : EIATTR_SW_WAR
	.align		4
.L_113:
        /*00e0*/ 	.byte	0x04, 0x36
        /*00e2*/ 	.short	(.L_115 - .L_114)
.L_114:
        /*00e4*/ 	.word	0x00000008
.L_115:


//--------------------- .nv.info._Z12estep_kernelPfS_S_S_S_S_jjj --------------------------
	.section	.nv.info._Z12estep_kernelPfS_S_S_S_S_jjj,"",@"SHT_CUDA_INFO"
	.sectionflags	@""
	.align	4


	//----- nvinfo : EIATTR_CUDA_API_VERSION
	.align		4
        /*0000*/ 	.byte	0x04, 0x37
        /*0002*/ 	.short	(.L_117 - .L_116)
.L_116:
        /*0004*/ 	.word	0x00000082


	//----- nvinfo : EIATTR_KPARAM_INFO
	.align		4
.L_117:
        /*0008*/ 	.byte	0x04, 0x17
        /*000a*/ 	.short	(.L_119 - .L_118)
.L_118:
        /*000c*/ 	.word	0x00000000
        /*0010*/ 	.short	0x0008
        /*0012*/ 	.short	0x0038
        /*0014*/ 	.byte	0x00, 0xf0, 0x11, 0x00


	//----- nvinfo : EIATTR_KPARAM_INFO
	.align		4
.L_119:
        /*0018*/ 	.byte	0x04, 0x17
        /*001a*/ 	.short	(.L_121 - .L_120)
.L_120:
        /*001c*/ 	.word	0x00000000
        /*0020*/ 	.short	0x0007
        /*0022*/ 	.short	0x0034
        /*0024*/ 	.byte	0x00, 0xf0, 0x11, 0x00


	//----- nvinfo : EIATTR_KPARAM_INFO
	.align		4
.L_121:
        /*0028*/ 	.byte	0x04, 0x17
        /*002a*/ 	.short	(.L_123 - .L_122)
.L_122:
        /*002c*/ 	.word	0x00000000
        /*0030*/ 	.short	0x0006
        /*0032*/ 	.short	0x0030
        /*0034*/ 	.byte	0x00, 0xf0, 0x11, 0x00


	//----- nvinfo : EIATTR_KPARAM_INFO
	.align		4
.L_123:
        /*0038*/ 	.byte	0x04, 0x17
        /*003a*/ 	.short	(.L_125 - .L_124)
.L_124:
        /*003c*/ 	.word	0x00000000
        /*0040*/ 	.short	0x0005
        /*0042*/ 	.short	0x0028
        /*0044*/ 	.byte	0x00, 0xf5, 0x21, 0x00


	//----- nvinfo : EIATTR_KPARAM_INFO
	.align		4
.L_125:
        /*0048*/ 	.byte	0x04, 0x17
        /*004a*/ 	.short	(.L_127 - .L_126)
.L_126:
        /*004c*/ 	.word	0x00000000
        /*0050*/ 	.short	0x0004
        /*0052*/ 	.short	0x0020
        /*0054*/ 	.byte	0x00, 0xf5, 0x21, 0x00


	//----- nvinfo : EIATTR_KPARAM_INFO
	.align		4
.L_127:
        /*0058*/ 	.byte	0x04, 0x17
        /*005a*/ 	.short	(.L_129 - .L_128)
.L_128:
        /*005c*/ 	.word	0x00000000
        /*0060*/ 	.short	0x0003
        /*0062*/ 	.short	0x0018
        /*0064*/ 	.byte	0x00, 0xf5, 0x21, 0x00


	//----- nvinfo : EIATTR_KPARAM_INFO
	.align		4
.L_129:
        /*0068*/ 	.byte	0x04, 0x17
        /*006a*/ 	.short	(.L_131 - .L_130)
.L_130:
        /*006c*/ 	.word	0x00000000
        /*0070*/ 	.short	0x0002
        /*0072*/ 	.short	0x0010
        /*0074*/ 	.byte	0x00, 0xf5, 0x21, 0x00


	//----- nvinfo : EIATTR_KPARAM_INFO
	.align		4
.L_131:
        /*0078*/ 	.byte	0x04, 0x17
        /*007a*/ 	.short	(.L_133 - .L_132)
.L_132:
        /*007c*/ 	.word	0x00000000
        /*0080*/ 	.short	0x0001
        /*0082*/ 	.short	0x0008
        /*0084*/ 	.byte	0x00, 0xf5, 0x21, 0x00


	//----- nvinfo : EIATTR_KPARAM_INFO
	.align		4
.L_133:
        /*0088*/ 	.byte	0x04, 0x17
        /*008a*/ 	.short	(.L_135 - .L_134)
.L_134:
        /*008c*/ 	.word	0x00000000
        /*0090*/ 	.short	0x0000
        /*0092*/ 	.short	0x0000
        /*0094*/ 	.byte	0x00, 0xf5, 0x21, 0x00


	//----- nvinfo : EIATTR_SPARSE_MMA_MASK
	.align		4
.L_135:
        /*0098*/ 	.byte	0x03, 0x50
        /*009a*/ 	.short	0x0000


	//----- nvinfo : EIATTR_MAXREG_COUNT
	.align		4
        /*009c*/ 	.byte	0x03, 0x1b
        /*009e*/ 	.short	0x00ff


	//----- nvinfo : EIATTR_NUM_BARRIERS
	.align		4
        /*00a0*/ 	.byte	0x02, 0x4c
        /*00a2*/ 	.byte	0x01
	.zero		1


	//----- nvinfo : EIATTR_MERCURY_ISA_VERSION
	.align		4
        /*00a4*/ 	.byte	0x03, 0x5f
        /*00a6*/ 	.short	0x0101


	//----- nvinfo : EIATTR_VRC_CTA_INIT_COUNT
	.align		4
        /*00a8*/ 	.byte	0x02, 0x4a
	.zero		1
	.zero		1


	//----- nvinfo : EIATTR_EXIT_INSTR_OFFSETS
	.align		4
        /*00ac*/ 	.byte	0x04, 0x1c
        /*00ae*/ 	.short	(.L_137 - .L_136)


	//   ....[0]....
.L_136:
        /*00b0*/ 	.word	0x00002970


	//   ....[1]....
        /*00b4*/ 	.word	0x00003770


	//----- nvinfo : EIATTR_CRS_STACK_SIZE
	.align		4
.L_137:
        /*00b8*/ 	.byte	0x04, 0x1e
        /*00ba*/ 	.short	(.L_139 - .L_138)
.L_138:
        /*00bc*/ 	.word	0x00000000


	//----- nvinfo : EIATTR_CBANK_PARAM_SIZE
	.align		4
.L_139:
        /*00c0*/ 	.byte	0x03, 0x19
        /*00c2*/ 	.short	0x003c


	//----- nvinfo : EIATTR_PARAM_CBANK
	.align		4
        /*00c4*/ 	.byte	0x04, 0x0a
        /*00c6*/ 	.short	(.L_141 - .L_140)
	.align		4
.L_140:
        /*00c8*/ 	.word	index@(.nv.constant0._Z12estep_kernelPfS_S_S_S_S_jjj)
        /*00cc*/ 	.short	0x0380
        /*00ce*/ 	.short	0x003c


	//----- nvinfo : EIATTR_SW_WAR
	.align		4
.L_141:
        /*00d0*/ 	.byte	0x04, 0x36
        /*00d2*/ 	.short	(.L_143 - .L_142)
.L_142:
        /*00d4*/ 	.word	0x00000008
.L_143:


//--------------------- .nv.callgraph             --------------------------
	.section	.nv.callgraph,"",@"SHT_CUDA_CALLGRAPH"
	.align	4
	.sectionentsize	8
	.align		4
        /*0000*/ 	.word	0x00000000
	.align		4
        /*0004*/ 	.word	0xffffffff
	.align		4
        /*0008*/ 	.word	0x00000000
	.align		4
        /*000c*/ 	.word	0xfffffffe
	.align		4
        /*0010*/ 	.word	0x00000000
	.align		4
        /*0014*/ 	.word	0xfffffffd
	.align		4
        /*0018*/ 	.word	0x00000000
	.align		4
        /*001c*/ 	.word	0xfffffffc


//--------------------- .text._Z18mstep_sigma_kernelPfS_S_S_S_jjj --------------------------
	.section	.text._Z18mstep_sigma_kernelPfS_S_S_S_jjj,"ax",@progbits
	.align	128
        .global         _Z18mstep_sigma_kernelPfS_S_S_S_jjj
        .type           _Z18mstep_sigma_kernelPfS_S_S_S_jjj,@function
        .size           _Z18mstep_sigma_kernelPfS_S_S_S_jjj,(.L_x_168 - _Z18mstep_sigma_kernelPfS_S_S_S_jjj)
        .other          _Z18mstep_sigma_kernelPfS_S_S_S_jjj,@"STO_CUDA_ENTRY STV_DEFAULT"
_Z18mstep_sigma_kernelPfS_S_S_S_jjj:
.text._Z18mstep_sigma_kernelPfS_S_S_S_jjj:
[----:B------:R-:W-:Y:S08]  /*0000*/  LDC R1, c[0x0][0x37c] ;  /* 0x0000df00ff017b82 */ /* 0x000ff00000000800 */
[----:B------:R-:W0:Y:S01]  /*0010*/  LDC.64 R6, c[0x0][0x3a8] ;  /* 0x0000ea00ff067b82 */ /* 0x000e220000000a00 */
[----:B------:R-:W1:Y:S01]  /*0020*/  LDCU.64 UR8, c[0x0][0x358] ;  /* 0x00006b00ff0877ac */ /* 0x000e620008000a00 */
[----:B------:R-:W2:Y:S06]  /*0030*/  LDCU UR10, c[0x0][0x3b0] ;  /* 0x00007600ff0a77ac */ /* 0x000eac0008000800 */
[----:B------:R-:W3:Y:S08]  /*0040*/  S2UR UR4, SR_CTAID.X ;  /* 0x00000000000479c3 */ /* 0x000ef00000002500 */
[----:B------:R-:W4:Y:S01]  /*0050*/  S2UR UR6, SR_CTAID.Y ;  /* 0x00000000000679c3 */ /* 0x000f220000002600 */
[----:B0-----:R-:W0:Y:S01]  /*0060*/  I2F.U32.RP R0, R6 ;  /* 0x0000000600007306 */ /* 0x001e220000209000 */
[----:B------:R-:W-:-:S07]  /*0070*/  ISETP.NE.U32.AND P2, PT, R6, RZ, PT ;  /* 0x000000ff0600720c */ /* 0x000fce0003f45070 */
[----:B------:R-:W5:Y:S08]  /*0080*/  I2F.U32.RP R8, R7 ;  /* 0x0000000700087306 */ /* 0x000f700000209000 */
[----:B0-----:R-:W0:Y:S08]  /*0090*/  MUFU.RCP R0, R0 ;  /* 0x0000000000007308 */ /* 0x001e300000001000 */
[----:B-----5:R-:W5:Y:S01]  /*00a0*/  MUFU.RCP R8, R8 ;  /* 0x0000000800087308 */ /* 0x020f620000001000 */
[----:B0-----:R-:W-:-:S02]  /*00b0*/  IADD3 R2, PT, PT, R0, 0xffffffe, RZ ;  /* 0x0ffffffe00027810 */ /* 0x001fc40007ffe0ff */
[----:B------:R-:W0:Y:S05]  /*00c0*/  S2R R0, SR_TID.X ;  /* 0x0000000000007919 */ /* 0x000e2a0000002100 */
[----:B------:R1:W2:Y:S01]  /*00d0*/  F2I.FTZ.U32.TRUNC.NTZ R3, R2 ;  /* 0x0000000200037305 */ /* 0x0002a2000021f000 */
[----:B-----5:R-:W-:-:S07]  /*00e0*/  IADD3 R4, PT, PT, R8, 0xffffffe, RZ ;  /* 0x0ffffffe08047810 */ /* 0x020fce0007ffe0ff */
[----:B------:R5:W3:Y:S01]  /*00f0*/  F2I.FTZ.U32.TRUNC.NTZ R5, R4 ;  /* 0x0000000400057305 */ /* 0x000ae2000021f000 */
[----:B-1----:R-:W-:Y:S01]  /*0100*/  HFMA2 R2, -RZ, RZ, 0, 0 ;  /* 0x00000000ff027431 */ /* 0x002fe200000001ff */
[----:B--2---:R-:W-:Y:S02]  /*0110*/  IADD3 R9, PT, PT, RZ, -R3, RZ ;  /* 0x80000003ff097210 */ /* 0x004fe40007ffe0ff */
[----:B-----5:R-:W-:-:S03]  /*0120*/  MOV R4, RZ ;  /* 0x000000ff00047202 */ /* 0x020fc60000000f00 */
[----:B------:R-:W-:-:S04]  /*0130*/  IMAD R9, R9, R6, RZ ;  /* 0x0000000609097224 */ /* 0x000fc800078e02ff */
[----:B------:R-:W-:Y:S01]  /*0140*/  IMAD.HI.U32 R3, R3, R9, R2 ;  /* 0x0000000903037227 */ /* 0x000fe200078e0002 */
[----:B---3--:R-:W-:-:S05]  /*0150*/  IADD3 R2, PT, PT, RZ, -R5, RZ ;  /* 0x80000005ff027210 */ /* 0x008fca0007ffe0ff */
[----:B------:R-:W-:Y:S01]  /*0160*/  IMAD.HI.U32 R3, R3, UR4, RZ ;  /* 0x0000000403037c27 */ /* 0x000fe2000f8e00ff */
[----:B0-----:R-:W-:-:S03]  /*0170*/  ISETP.NE.AND P0, PT, R0, RZ, PT ;  /* 0x000000ff0000720c */ /* 0x001fc60003f05270 */
[----:B------:R-:W-:Y:S01]  /*0180*/  IMAD R11, R2, R7, RZ ;  /* 0x00000007020b7224 */ /* 0x000fe200078e02ff */
[----:B------:R-:W-:-:S03]  /*0190*/  IADD3 R9, PT, PT, -R3, RZ, RZ ;  /* 0x000000ff03097210 */ /* 0x000fc60007ffe1ff */
[----:B------:R-:W-:-:S04]  /*01a0*/  IMAD.HI.U32 R2, R5, R11, R4 ;  /* 0x0000000b05027227 */ /* 0x000fc800078e0004 */
[----:B------:R-:W-:Y:S02]  /*01b0*/  IMAD R5, R6, R9, UR4 ;  /* 0x0000000406057e24 */ /* 0x000fe4000f8e0209 */
[----:B----4-:R-:W-:Y:S01]  /*01c0*/  IMAD.HI.U32 R2, R2, UR6, RZ ;  /* 0x0000000602027c27 */ /* 0x010fe2000f8e00ff */
[----:B------:R-:W0:Y:S02]  /*01d0*/  @!P0 LDC.64 R10, c[0x0][0x388] ;  /* 0x0000e200ff0a8b82 */ /* 0x000e240000000a00 */
[----:B------:R-:W-:Y:S02]  /*01e0*/  ISETP.GE.U32.AND P3, PT, R5, R6, PT ;  /* 0x000000060500720c */ /* 0x000fe40003f66070 */
[----:B------:R-:W-:-:S04]  /*01f0*/  IADD3 R4, PT, PT, -R2, RZ, RZ ;  /* 0x000000ff02047210 */ /* 0x000fc80007ffe1ff */
[----:B------:R-:W1:Y:S01]  /*0200*/  @!P0 LDC.64 R8, c[0x0][0x398] ;  /* 0x0000e600ff088b82 */ /* 0x000e620000000a00 */
[----:B------:R-:W-:-:S05]  /*0210*/  IMAD R4, R7, R4, UR6 ;  /* 0x0000000607047e24 */ /* 0x000fca000f8e0204 */
[----:B------:R-:W-:Y:S02]  /*0220*/  ISETP.GE.U32.AND P1, PT, R4, R7, PT ;  /* 0x000000070400720c */ /* 0x000fe40003f26070 */
[-C--:B------:R-:W-:Y:S02]  /*0230*/  @P3 IADD3 R5, PT, PT, R5, -R6.reuse, RZ ;  /* 0x8000000605053210 */ /* 0x080fe40007ffe0ff */
[----:B------:R-:W-:Y:S02]  /*0240*/  @P3 IADD3 R3, PT, PT, R3, 0x1, RZ ;  /* 0x0000000103033810 */ /* 0x000fe40007ffe0ff */
[----:B------:R-:W-:Y:S02]  /*0250*/  ISETP.GE.U32.AND P4, PT, R5, R6, PT ;  /* 0x000000060500720c */ /* 0x000fe40003f86070 */
[----:B------:R-:W-:-:S05]  /*0260*/  LOP3.LUT R5, R6, 0xffffff, RZ, 0xc0, !PT ;  /* 0x00ffffff06057812 */ /* 0x000fca00078ec0ff */
[-C--:B------:R-:W-:Y:S02]  /*0270*/  @P1 IADD3 R4, PT, PT, R4, -R7.reuse, RZ ;  /* 0x8000000704041210 */ /* 0x080fe40007ffe0ff */
[----:B------:R-:W-:Y:S02]  /*0280*/  @P1 IADD3 R2, PT, PT, R2, 0x1, RZ ;  /* 0x0000000102021810 */ /* 0x000fe40007ffe0ff */
[----:B------:R-:W-:Y:S02]  /*0290*/  ISETP.GE.U32.AND P3, PT, R4, R7, PT ;  /* 0x000000070400720c */ /* 0x000fe40003f66070 */
[----:B------:R-:W-:Y:S02]  /*02a0*/  @P4 IADD3 R3, PT, PT, R3, 0x1, RZ ;  /* 0x0000000103034810 */ /* 0x000fe40007ffe0ff */
[----:B------:R-:W-:Y:S02]  /*02b0*/  @!P2 LOP3.LUT R3, RZ, R6, RZ, 0x33, !PT ;  /* 0x00000006ff03a212 */ /* 0x000fe400078e33ff */
[----:B------:R-:W-:-:S02]  /*02c0*/  ISETP.NE.U32.AND P2, PT, R7, RZ, PT ;  /* 0x000000ff0700720c */ /* 0x000fc40003f45070 */
[C---:B------:R-:W-:Y:S02]  /*02d0*/  IADD3 R13, PT, PT, -R3.reuse, RZ, RZ ;  /* 0x000000ff030d7210 */ /* 0x040fe40007ffe1ff */
[----:B------:R-:W-:-:S03]  /*02e0*/  LOP3.LUT R4, R3, 0xffffff, RZ, 0xc0, !PT ;  /* 0x00ffffff03047812 */ /* 0x000fc600078ec0ff */
[----:B------:R-:W-:Y:S01]  /*02f0*/  IMAD R3, R6, R13, UR4 ;  /* 0x0000000406037e24 */ /* 0x000fe2000f8e020d */
[----:B------:R-:W-:Y:S01]  /*0300*/  @P3 IADD3 R2, PT, PT, R2, 0x1, RZ ;  /* 0x0000000102023810 */ /* 0x000fe20007ffe0ff */
[----:B------:R-:W-:Y:S01]  /*0310*/  IMAD R4, R4, R5, RZ ;  /* 0x0000000504047224 */ /* 0x000fe200078e02ff */
[----:B------:R-:W-:Y:S02]  /*0320*/  LOP3.LUT R13, R7, 0xffffff, RZ, 0xc0, !PT ;  /* 0x00ffffff070d7812 */ /* 0x000fe400078ec0ff */
[C---:B------:R-:W-:Y:S02]  /*0330*/  @!P0 LOP3.LUT R6, R3.reuse, 0xffffff, RZ, 0xc0, !PT ;  /* 0x00ffffff03068812 */ /* 0x040fe400078ec0ff */
[----:B------:R-:W-:Y:S02]  /*0340*/  @!P2 LOP3.LUT R2, RZ, R7, RZ, 0x33, !PT ;  /* 0x00000007ff02a212 */ /* 0x000fe400078e33ff */
[----:B------:R-:W-:-:S03]  /*0350*/  IADD3 R5, PT, PT, R3, R4, RZ ;  /* 0x0000000403057210 */ /* 0x000fc60007ffe0ff */
[----:B------:R-:W-:Y:S02]  /*0360*/  @!P0 IMAD R6, R13, R6, R2 ;  /* 0x000000060d068224 */ /* 0x000fe400078e0202 */
[----:B0-----:R-:W-:-:S04]  /*0370*/  @!P0 IMAD.WIDE.U32 R10, R5, 0x4, R10 ;  /* 0x00000004050a8825 */ /* 0x001fc800078e000a */
[----:B------:R-:W-:Y:S02]  /*0380*/  @!P0 IMAD R13, R4, R7, R6 ;  /* 0x00000007040d8224 */ /* 0x000fe400078e0206 */
[----:B------:R-:W2:Y:S02]  /*0390*/  @!P0 LDG.E R10, desc[UR8][R10.64] ;  /* 0x000000080a0a8981 */ /* 0x000ea4000c1e1900 */
[----:B-1----:R-:W-:-:S05]  /*03a0*/  @!P0 IMAD.WIDE.U32 R8, R13, 0x4, R8 ;  /* 0x000000040d088825 */ /* 0x002fca00078e0008 */
[----:B------:R0:W3:Y:S01]  /*03b0*/  @!P0 LDG.E R15, desc[UR8][R8.64] ;  /* 0x00000008080f8981 */ /* 0x0000e2000c1e1900 */
[----:B------:R-:W1:Y:S01]  /*03c0*/  S2UR UR5, SR_CgaCtaId ;  /* 0x00000000000579c3 */ /* 0x000e620000008800 */
[----:B------:R-:W-:Y:S01]  /*03d0*/  UMOV UR4, 0x400 ;  /* 0x0000040000047882 */ /* 0x000fe20000000000 */
[----:B------:R-:W-:Y:S01]  /*03e0*/  @!P0 I2FP.F32.U32 R13, UR10 ;  /* 0x0000000a000d8c45 */ /* 0x000fe20008201000 */
[----:B------:R-:W-:Y:S01]  /*03f0*/  UISETP.GE.U32.AND UP0, UPT, UR10, 0x101, UPT ;  /* 0x000001010a00788c */ /* 0x000fe2000bf06070 */
[----:B------:R-:W-:Y:S01]  /*0400*/  IADD3 R6, PT, PT, -R2, RZ, RZ ;  /* 0x000000ff02067210 */ /* 0x000fe20007ffe1ff */
[----:B------:R-:W-:-:S04]  /*0410*/  HFMA2 R24, -RZ, RZ, 0, 0 ;  /* 0x00000000ff187431 */ /* 0x000fc800000001ff */
[----:B------:R-:W-:Y:S01]  /*0420*/  IMAD R6, R7, R6, UR6 ;  /* 0x0000000607067e24 */ /* 0x000fe2000f8e0206 */
[----:B-1----:R-:W-:-:S03]  /*0430*/  ULEA UR7, UR5, UR4, 0x18 ;  /* 0x0000000405077291 */ /* 0x002fc6000f8ec0ff */
[----:B------:R-:W-:-:S03]  /*0440*/  UMOV UR4, URZ ;  /* 0x000000ff00047c82 */ /* 0x000fc60008000000 */
[----:B0-----:R-:W-:Y:S01]  /*0450*/  LEA R8, R0, UR7, 0x2 ;  /* 0x0000000700087c11 */ /* 0x001fe2000f8e10ff */
[----:B--2---:R-:W-:-:S05]  /*0460*/  @!P0 FMUL R14, R10, R13 ;  /* 0x0000000d0a0e8220 */ /* 0x004fca0000400000 */
[----:B---3--:R0:W-:Y:S01]  /*0470*/  @!P0 STS.64 [UR7+0x400], R14 ;  /* 0x0004000eff008988 */ /* 0x0081e20008000a07 */
[----:B------:R-:W-:Y:S06]  /*0480*/  BAR.SYNC.DEFER_BLOCKING 0x0 ;  /* 0x0000000000007b1d */ /* 0x000fec0000010000 */
[----:B------:R-:W-:Y:S05]  /*0490*/  BRA.U !UP0, `(.L_x_0) ;  /* 0x00000021081c7547 */ /* 0x000fea000b800000 */
[----:B------:R-:W-:Y:S01]  /*04a0*/  UIADD3 UR5, UPT, UPT, UR10, -0x101, URZ ;  /* 0xfffffeff0a057890 */ /* 0x000fe2000fffe0ff */
[----:B------:R-:W-:Y:S01]  /*04b0*/  MOV R24, RZ ;  /* 0x000000ff00187202 */ /* 0x000fe20000000f00 */
[----:B------:R-:W-:Y:S01]  /*04c0*/  UMOV UR4, URZ ;  /* 0x000000ff00047c82 */ /* 0x000fe20008000000 */
[----:B------:R-:W-:Y:S01]  /*04d0*/  UMOV UR6, 0x100 ;  /* 0x0000010000067882 */ /* 0x000fe20000000000 */
[----:B------:R-:W-:-:S09]  /*04e0*/  UISETP.GE.U32.AND UP0, UPT, UR5, 0x300, UPT ;  /* 0x000003000500788c */ /* 0x000fd2000bf06070 */
[----:B------:R-:W-:Y:S05]  /*04f0*/  BRA.U !UP0, `(.L_x_1) ;  /* 0x0000001108687547 */ /* 0x000fea000b800000 */
[----:B------:R-:W-:Y:S01]  /*0500*/  ULEA.HI UR5, UR5, 0x1, URZ, 0x18 ;  /* 0x0000000105057891 */ /* 0x000fe2000f8fc0ff */
[----:B------:R-:W-:Y:S01]  /*0510*/  SHF.L.U32 R7, R0, 0x2, RZ ;  /* 0x0000000200077819 */ /* 0x000fe200000006ff */
[----:B------:R-:W-:Y:S01]  /*0520*/  HFMA2 R24, -RZ, RZ, 0, 0 ;  /* 0x00000000ff187431 */ /* 0x000fe200000001ff */
[----:B------:R-:W-:Y:S01]  /*0530*/  UMOV UR4, URZ ;  /* 0x000000ff00047c82 */ /* 0x000fe20008000000 */
[----:B------:R-:W-:Y:S01]  /*0540*/  ULOP3.LUT UR5, UR5, 0x1fffffc, URZ, 0xc0, !UPT ;  /* 0x01fffffc05057892 */ /* 0x000fe2000f8ec0ff */
[C---:B------:R-:W-:Y:S02]  /*0550*/  LOP3.LUT R9, R7.reuse, 0x200, RZ, 0x3c, !PT ;  /* 0x0000020007097812 */ /* 0x040fe400078e3cff */
[C---:B------:R-:W-:Y:S01]  /*0560*/  LOP3.LUT R10, R7.reuse, 0x100, RZ, 0x3c, !PT ;  /* 0x00000100070a7812 */ /* 0x040fe200078e3cff */
[----:B------:R-:W-:Y:S01]  /*0570*/  UIADD3 UR5, UPT, UPT, -UR5, URZ, URZ ;  /* 0x000000ff05057290 */ /* 0x000fe2000fffe1ff */
[C---:B------:R-:W-:Y:S02]  /*0580*/  LOP3.LUT R11, R7.reuse, 0x80, RZ, 0x3c, !PT ;  /* 0x00000080070b7812 */ /* 0x040fe400078e3cff */
[----:B------:R-:W-:-:S02]  /*0590*/  LOP3.LUT R20, R7, 0x40, RZ, 0x3c, !PT ;  /* 0x0000004007147812 */ /* 0x000fc400078e3cff */
[C---:B------:R-:W-:Y:S02]  /*05a0*/  LOP3.LUT R21, R7.reuse, 0x20, RZ, 0x3c, !PT ;  /* 0x0000002007157812 */ /* 0x040fe400078e3cff */
[C---:B------:R-:W-:Y:S02]  /*05b0*/  LOP3.LUT R22, R7.reuse, 0x10, RZ, 0x3c, !PT ;  /* 0x0000001007167812 */ /* 0x040fe400078e3cff */
[C---:B------:R-:W-:Y:S02]  /*05c0*/  LOP3.LUT R23, R7.reuse, 0x8, RZ, 0x3c, !PT ;  /* 0x0000000807177812 */ /* 0x040fe400078e3cff */
[----:B------:R-:W-:-:S07]  /*05d0*/  LOP3.LUT R7, R7, 0x4, RZ, 0x3c, !PT ;  /* 0x0000000407077812 */ /* 0x000fce00078e3cff */
.L_x_2:
[----:B------:R-:W0:Y:S01]  /*05e0*/  LDC.64 R12, c[0x0][0x390] ;  /* 0x0000e400ff0c7b82 */ /* 0x000e220000000a00 */
[----:B------:R-:W-:Y:S01]  /*05f0*/  IADD3 R29, PT, PT, R0, UR4, RZ ;  /* 0x00000004001d7c10 */ /* 0x000fe2000fffe0ff */
[----:B------:R-:W1:Y:S04]  /*0600*/  LDS R19, [UR7+0x404] ;  /* 0x00040407ff137984 */ /* 0x000e680008000800 */
[----:B------:R-:W-:Y:S02]  /*0610*/  IMAD R27, R2, UR10, R29 ;  /* 0x0000000a021b7c24 */ /* 0x000fe4000f8e021d */
[----:B------:R-:W2:Y:S02]  /*0620*/  LDC.64 R16, c[0x0][0x380] ;  /* 0x0000e000ff107b82 */ /* 0x000ea40000000a00 */
[----:B0-----:R-:W-:-:S06]  /*0630*/  IMAD.WIDE.U32 R14, R27, 0x4, R12 ;  /* 0x000000041b0e7825 */ /* 0x001fcc00078e000c */
[----:B------:R-:W1:Y:S01]  /*0640*/  LDG.E R14, desc[UR8][R14.64] ;  /* 0x000000080e0e7981 */ /* 0x000e62000c1e1900 */
[--C-:B------:R-:W-:Y:S02]  /*0650*/  IMAD R26, R5, UR10, R29.reuse ;  /* 0x0000000a051a7c24 */ /* 0x100fe4000f8e021d */
[----:B------:R-:W-:Y:S02]  /*0660*/  IMAD R29, R6, UR10, R29 ;  /* 0x0000000a061d7c24 */ /* 0x000fe4000f8e021d */
[----:B-1----:R-:W-:Y:S01]  /*0670*/  FADD R25, R14, -R19 ;  /* 0x800000130e197221 */ /* 0x002fe20000000000 */
[----:B--2---:R-:W-:-:S04]  /*0680*/  IMAD.WIDE.U32 R18, R26, 0x4, R16 ;  /* 0x000000041a127825 */ /* 0x004fc800078e0010 */
[----:B------:R-:W-:Y:S02]  /*0690*/  IMAD.WIDE.U32 R14, R29, 0x4, R12 ;  /* 0x000000041d0e7825 */ /* 0x000fe400078e000c */
[----:B------:R-:W2:Y:S04]  /*06a0*/  LDG.E R18, desc[UR8][R18.64] ;  /* 0x0000000812127981 */ /* 0x000ea8000c1e1900 */
[----:B------:R-:W3:Y:S01]  /*06b0*/  LDG.E R28, desc[UR8][R14.64] ;  /* 0x000000080e1c7981 */ /* 0x000ee2000c1e1900 */
[----:B--2---:R-:W-:-:S04]  /*06c0*/  FMUL R25, R18, R25 ;  /* 0x0000001912197220 */ /* 0x004fc80000400000 */
[----:B---3--:R-:W-:-:S05]  /*06d0*/  FMUL R25, R25, R28 ;  /* 0x0000001c19197220 */ /* 0x008fca0000400000 */
[----:B------:R-:W-:Y:S01]  /*06e0*/  STS [R8], R25 ;  /* 0x0000001908007388 */ /* 0x000fe20000000800 */
[----:B------:R-:W-:Y:S06]  /*06f0*/  BAR.SYNC.DEFER_BLOCKING 0x0 ;  /* 0x0000000000007b1d */ /* 0x000fec0000010000 */
[----:B------:R-:W-:Y:S04]  /*0700*/  LDS R28, [R8] ;  /* 0x00000000081c7984 */ /* 0x000fe80000000800 */
[----:B------:R-:W0:Y:S02]  /*0710*/  LDS R15, [R9+UR7] ;  /* 0x00000007090f7984 */ /* 0x000e240008000800 */
[----:B0-----:R-:W-:Y:S01]  /*0720*/  FADD R28, R28, R15 ;  /* 0x0000000f1c1c7221 */ /* 0x001fe20000000000 */
[----:B------:R-:W-:Y:S06]  /*0730*/  BAR.SYNC.DEFER_BLOCKING 0x0 ;  /* 0x0000000000007b1d */ /* 0x000fec0000010000 */
[----:B------:R-:W-:Y:S02]  /*0740*/  STS [R8], R28 ;  /* 0x0000001c08007388 */ /* 0x000fe40000000800 */
        /* <DEDUP_REMOVED lines=38> */
[----:B------:R-:W0:Y:S01]  /*09b0*/  LDS R15, [R7+UR7] ;  /* 0x00000007070f7984 */ /* 0x000e220008000800 */
[----:B------:R-:W-:-:S05]  /*09c0*/  IADD3 R19, PT, PT, R27, 0x100, RZ ;  /* 0x000001001b137810 */ /* 0x000fca0007ffe0ff */
[----:B------:R-:W-:Y:S01]  /*09d0*/  IMAD.WIDE.U32 R18, R19, 0x4, R12 ;  /* 0x0000000413127825 */ /* 0x000fe200078e000c */
[----:B------:R-:W-:Y:S03]  /*09e0*/  BAR.SYNC.DEFER_BLOCKING 0x0 ;  /* 0x0000000000007b1d */ /* 0x000fe60000010000 */
[----:B0-----:R-:W-:-:S05]  /*09f0*/  FADD R28, R14, R15 ;  /* 0x0000000f0e1c7221 */ /* 0x001fca0000000000 */
[----:B------:R-:W-:Y:S01]  /*0a00*/  STS [R8], R28 ;  /* 0x0000001c08007388 */ /* 0x000fe20000000800 */
[----:B------:R-:W-:Y:S01]  /*0a10*/  BAR.SYNC.DEFER_BLOCKING 0x0 ;  /* 0x0000000000007b1d */ /* 0x000fe20000010000 */
[----:B------:R-:W-:-:S05]  /*0a20*/  IADD3 R15, PT, PT, R26, 0x100, RZ ;  /* 0x000001001a0f7810 */ /* 0x000fca0007ffe0ff */
[----:B------:R-:W-:Y:S01]  /*0a30*/  IMAD.WIDE.U32 R14, R15, 0x4, R16 ;  /* 0x000000040f0e7825 */ /* 0x000fe200078e0010 */
[----:B------:R-:W2:Y:S05]  /*0a40*/  LDG.E R18, desc[UR8][R18.64] ;  /* 0x0000000812127981 */ /* 0x000eaa000c1e1900 */
[----:B------:R0:W3:Y:S04]  /*0a50*/  LDG.E R14, desc[UR8][R14.64] ;  /* 0x000000080e0e7981 */ /* 0x0000e8000c1e1900 */
[----:B------:R-:W2:Y:S01]  /*0a60*/  LDS R25, [UR7+0x404] ;  /* 0x00040407ff197984 */ /* 0x000ea20008000800 */
[----:B0-----:R-:W-:Y:S01]  /*0a70*/  IADD3 R15, PT, PT, R29, 0x100, RZ ;  /* 0x000001001d0f7810 */ /* 0x001fe20007ffe0ff */
[----:B--2---:R-:W-:-:S04]  /*0a80*/  FADD R25, R18, -R25 ;  /* 0x8000001912197221 */ /* 0x004fc80000000000 */
[----:B---3--:R-:W-:Y:S01]  /*0a90*/  FMUL R25, R14, R25 ;  /* 0x000000190e197220 */ /* 0x008fe20000400000 */
[----:B------:R-:W-:-:S05]  /*0aa0*/  IMAD.WIDE.U32 R14, R15, 0x4, R12 ;  /* 0x000000040f0e7825 */ /* 0x000fca00078e000c */
[----:B------:R-:W2:Y:S02]  /*0ab0*/  LDG.E R28, desc[UR8][R14.64] ;  /* 0x000000080e1c7981 */ /* 0x000ea4000c1e1900 */
[----:B--2---:R-:W-:Y:S02]  /*0ac0*/  FMUL R28, R25, R28 ;  /* 0x0000001c191c7220 */ /* 0x004fe40000400000 */
[----:B------:R-:W-:Y:S04]  /*0ad0*/  LDS R25, [R8] ;  /* 0x0000000008197984 */ /* 0x000fe80000000800 */
        /* <DEDUP_REMOVED lines=42> */
[----:B------:R0:W-:Y:S02]  /*0d80*/  STS [R8], R19 ;  /* 0x0000001308007388 */ /* 0x0001e40000000800 */
[----:B------:R-:W-:Y:S06]  /*0d90*/  BAR.SYNC.DEFER_BLOCKING 0x0 ;  /* 0x0000000000007b1d */ /* 0x000fec0000010000 */
[----:B------:R-:W-:Y:S04]  /*0da0*/  LDS R15, [R8] ;  /* 0x00000000080f7984 */ /* 0x000fe80000000800 */
[----:B------:R-:W1:Y:S01]  /*0db0*/  LDS R18, [R7+UR7] ;  /* 0x0000000707127984 */ /* 0x000e620008000800 */
[----:B0-----:R-:W-:Y:S01]  /*0dc0*/  IADD3 R19, PT, PT, R27, 0x200, RZ ;  /* 0x000002001b137810 */ /* 0x001fe20007ffe0ff */
[----:B-1----:R-:W-:Y:S01]  /*0dd0*/  FADD R28, R15, R18 ;  /* 0x000000120f1c7221 */ /* 0x002fe20000000000 */
[----:B------:R-:W-:Y:S01]  /*0de0*/  BAR.SYNC.DEFER_BLOCKING 0x0 ;  /* 0x0000000000007b1d */ /* 0x000fe20000010000 */
[----:B------:R-:W-:-:S05]  /*0df0*/  IADD3 R15, PT, PT, R26, 0x200, RZ ;  /* 0x000002001a0f7810 */ /* 0x000fca0007ffe0ff */
[----:B------:R0:W-:Y:S01]  /*0e00*/  STS [R8], R28 ;  /* 0x0000001c08007388 */ /* 0x0001e20000000800 */
[----:B------:R-:W-:Y:S01]  /*0e10*/  IMAD.WIDE.U32 R14, R15, 0x4, R16 ;  /* 0x000000040f0e7825 */ /* 0x000fe200078e0010 */
[----:B------:R-:W-:Y:S06]  /*0e20*/  BAR.SYNC.DEFER_BLOCKING 0x0 ;  /* 0x0000000000007b1d */ /* 0x000fec0000010000 */
[----:B------:R1:W2:Y:S02]  /*0e30*/  LDG.E R18, desc[UR8][R14.64] ;  /* 0x000000080e127981 */ /* 0x0002a4000c1e1900 */
[----:B-1----:R-:W-:-:S05]  /*0e40*/  IMAD.WIDE.U32 R14, R19, 0x4, R12 ;  /* 0x00000004130e7825 */ /* 0x002fca00078e000c */
[----:B------:R-:W3:Y:S01]  /*0e50*/  LDG.E R19, desc[UR8][R14.64] ;  /* 0x000000080e137981 */ /* 0x000ee2000c1e1900 */
[----:B------:R-:W-:-:S05]  /*0e60*/  IADD3 R26, PT, PT, R26, 0x300, RZ ;  /* 0x000003001a1a7810 */ /* 0x000fca0007ffe0ff */
[----:B------:R-:W-:Y:S02]  /*0e70*/  IMAD.WIDE.U32 R16, R26, 0x4, R16 ;  /* 0x000000041a107825 */ /* 0x000fe400078e0010 */
[----:B------:R-:W3:Y:S01]  /*0e80*/  LDS R26, [UR7+0x404] ;  /* 0x00040407ff1a7984 */ /* 0x000ee20008000800 */
[----:B0-----:R-:W-:Y:S01]  /*0e90*/  IADD3 R28, PT, PT, R29, 0x200, RZ ;  /* 0x000002001d1c7810 */ /* 0x001fe20007ffe0ff */
[----:B---3--:R-:W-:-:S04]  /*0ea0*/  FADD R19, R19, -R26 ;  /* 0x8000001a13137221 */ /* 0x008fc80000000000 */
[----:B--2---:R-:W-:Y:S01]  /*0eb0*/  FMUL R26, R18, R19 ;  /* 0x00000013121a7220 */ /* 0x004fe20000400000 */
[----:B------:R-:W-:-:S06]  /*0ec0*/  IMAD.WIDE.U32 R18, R28, 0x4, R12 ;  /* 0x000000041c127825 */ /* 0x000fcc00078e000c */
        /* <DEDUP_REMOVED lines=49> */
[----:B------:R-:W-:Y:S01]  /*11e0*/  IADD3 R29, PT, PT, R29, 0x300, RZ ;  /* 0x000003001d1d7810 */ /* 0x000fe20007ffe0ff */
[----:B0-----:R-:W-:Y:S01]  /*11f0*/  FADD R19, R15, R28 ;  /* 0x0000001c0f137221 */ /* 0x001fe20000000000 */
[----:B------:R-:W-:Y:S01]  /*1200*/  BAR.SYNC.DEFER_BLOCKING 0x0 ;  /* 0x0000000000007b1d */ /* 0x000fe20000010000 */
[----:B------:R-:W-:-:S05]  /*1210*/  IADD3 R15, PT, PT, R27, 0x300, RZ ;  /* 0x000003001b0f7810 */ /* 0x000fca0007ffe0ff */
[----:B------:R-:W-:Y:S02]  /*1220*/  STS [R8], R19 ;  /* 0x0000001308007388 */ /* 0x000fe40000000800 */
[----:B------:R-:W-:Y:S01]  /*1230*/  BAR.SYNC.DEFER_BLOCKING 0x0 ;  /* 0x0000000000007b1d */ /* 0x000fe20000010000 */
[----:B------:R-:W-:-:S04]  /*1240*/  IMAD.WIDE.U32 R14, R15, 0x4, R12 ;  /* 0x000000040f0e7825 */ /* 0x000fc800078e000c */
[----:B------:R-:W-:Y:S02]  /*1250*/  IMAD.WIDE.U32 R12, R29, 0x4, R12 ;  /* 0x000000041d0c7825 */ /* 0x000fe400078e000c */
[----:B------:R-:W2:Y:S04]  /*1260*/  LDG.E R14, desc[UR8][R14.64] ;  /* 0x000000080e0e7981 */ /* 0x000ea8000c1e1900 */
[----:B------:R-:W3:Y:S04]  /*1270*/  LDG.E R16, desc[UR8][R16.64] ;  /* 0x0000000810107981 */ /* 0x000ee8000c1e1900 */
[----:B------:R-:W4:Y:S04]  /*1280*/  LDG.E R12, desc[UR8][R12.64] ;  /* 0x000000080c0c7981 */ /* 0x000f28000c1e1900 */
[----:B------:R-:W2:Y:S04]  /*1290*/  LDS R27, [UR7+0x404] ;  /* 0x00040407ff1b7984 */ /* 0x000ea80008000800 */
[----:B------:R-:W-:Y:S01]  /*12a0*/  LDS R18, [R8] ;  /* 0x0000000008127984 */ /* 0x000fe20000000800 */
[----:B--2---:R-:W-:-:S04]  /*12b0*/  FADD R27, R14, -R27 ;  /* 0x8000001b0e1b7221 */ /* 0x004fc80000000000 */
[----:B---3--:R-:W-:-:S04]  /*12c0*/  FMUL R27, R16, R27 ;  /* 0x0000001b101b7220 */ /* 0x008fc80000400000 */
[----:B----4-:R-:W-:-:S05]  /*12d0*/  FMUL R27, R27, R12 ;  /* 0x0000000c1b1b7220 */ /* 0x010fca0000400000 */
        /* <DEDUP_REMOVED lines=50> */
[----:B------:R-:W0:Y:S01]  /*1600*/  LDS R17, [R8] ;  /* 0x0000000008117984 */ /* 0x000e220000000800 */
[----:B------:R-:W-:Y:S01]  /*1610*/  UIADD3 UR5, UPT, UPT, UR5, 0x4, URZ ;  /* 0x0000000405057890 */ /* 0x000fe2000fffe0ff */
[----:B------:R-:W-:-:S03]  /*1620*/  FADD R25, R25, R24 ;  /* 0x0000001819197221 */ /* 0x000fc60000000000 */
[----:B------:R-:W-:Y:S01]  /*1630*/  UISETP.NE.AND UP0, UPT, UR5, URZ, UPT ;  /* 0x000000ff0500728c */ /* 0x000fe2000bf05270 */
[----:B------:R-:W-:-:S04]  /*1640*/  FADD R25, R25, R26 ;  /* 0x0000001a19197221 */ /* 0x000fc80000000000 */
[----:B------:R-:W-:Y:S01]  /*1650*/  FADD R18, R25, R18 ;  /* 0x0000001219127221 */ /* 0x000fe20000000000 */
[----:B------:R-:W-:-:S03]  /*1660*/  UIADD3 UR4, UPT, UPT, UR4, 0x400, URZ ;  /* 0x0000040004047890 */ /* 0x000fc6000fffe0ff */
[----:B0-----:R-:W-:Y:S01]  /*1670*/  FADD R24, R18, R17 ;  /* 0x0000001112187221 */ /* 0x001fe20000000000 */
[----:B------:R-:W-:Y:S08]  /*1680*/  BRA.U UP0, `(.L_x_2) ;  /* 0xffffffed00d47547 */ /* 0x000ff0000b83ffff */
[----:B------:R-:W-:-:S12]  /*1690*/  UIADD3 UR6, UPT, UPT, UR4, 0x100, URZ ;  /* 0x0000010004067890 */ /* 0x000fd8000fffe0ff */
.L_x_1:
[----:B------:R-:W-:-:S04]  /*16a0*/  UIADD3 UR11, UPT, UPT, UR10, -0x101, URZ ;  /* 0xfffffeff0a0b7890 */ /* 0x000fc8000fffe0ff */
[----:B------:R-:W-:-:S04]  /*16b0*/  ULEA.HI UR5, UR11, 0x1, URZ, 0x18 ;  /* 0x000000010b057891 */ /* 0x000fc8000f8fc0ff */
[----:B------:R-:W-:-:S09]  /*16c0*/  ULOP3.LUT UP0, UR5, UR5, 0x3, URZ, 0xc0, !UPT ;  /* 0x0000000305057892 */ /* 0x000fd2000f80c0ff */
[----:B------:R-:W-:Y:S05]  /*16d0*/  BRA.U !UP0, `(.L_x_0) ;  /* 0x0000000d088c7547 */ /* 0x000fea000b800000 */
[----:B------:R-:W-:Y:S02]  /*16e0*/  UISETP.NE.AND UP1, UPT, UR5, 0x1, UPT ;  /* 0x000000010500788c */ /* 0x000fe4000bf25270 */
[----:B------:R-:W-:-:S07]  /*16f0*/  ULOP3.LUT UP0, URZ, UR11, 0x100, URZ, 0xc0, !UPT ;  /* 0x000001000bff7892 */ /* 0x000fce000f80c0ff */
[----:B------:R-:W-:Y:S05]  /*1700*/  BRA.U !UP1, `(.L_x_3) ;  /* 0x0000000909447547 */ /* 0x000fea000b800000 */
[----:B------:R-:W1:Y:S01]  /*1710*/  LDC.64 R10, c[0x0][0x390] ;  /* 0x0000e400ff0a7b82 */ /* 0x000e620000000a00 */
[----:B------:R-:W-:-:S05]  /*1720*/  IADD3 R7, PT, PT, R0, UR4, RZ ;  /* 0x0000000400077c10 */ /* 0x000fca000fffe0ff */
[--C-:B0-----:R-:W-:Y:S02]  /*1730*/  IMAD R15, R2, UR10, R7.reuse ;  /* 0x0000000a020f7c24 */ /* 0x101fe4000f8e0207 */
[----:B------:R-:W0:Y:S01]  /*1740*/  LDC.64 R12, c[0x0][0x380] ;  /* 0x0000e000ff0c7b82 */ /* 0x000e220000000a00 */
[--C-:B------:R-:W-:Y:S02]  /*1750*/  IMAD R17, R5, UR10, R7.reuse ;  /* 0x0000000a05117c24 */ /* 0x100fe4000f8e0207 */
[----:B------:R-:W-:Y:S02]  /*1760*/  IMAD R21, R6, UR10, R7 ;  /* 0x0000000a06157c24 */ /* 0x000fe4000f8e0207 */
[----:B------:R-:W2:Y:S01]  /*1770*/  LDS R7, [UR7+0x404] ;  /* 0x00040407ff077984 */ /* 0x000ea20008000800 */
[----:B-1----:R-:W-:-:S04]  /*1780*/  IMAD.WIDE.U32 R14, R15, 0x4, R10 ;  /* 0x000000040f0e7825 */ /* 0x002fc800078e000a */
[----:B------:R-:W-:Y:S02]  /*1790*/  IMAD.WIDE.U32 R20, R21, 0x4, R10 ;  /* 0x0000000415147825 */ /* 0x000fe400078e000a */
[----:B------:R-:W2:Y:S02]  /*17a0*/  LDG.E R14, desc[UR8][R14.64] ;  /* 0x000000080e0e7981 */ /* 0x000ea4000c1e1900 */
[----:B0-----:R-:W-:Y:S02]  /*17b0*/  IMAD.WIDE.U32 R16, R17, 0x4, R12 ;  /* 0x0000000411107825 */ /* 0x001fe400078e000c */
[----:B------:R-:W3:Y:S04]  /*17c0*/  LDG.E R20, desc[UR8][R20.64] ;  /* 0x0000000814147981 */ /* 0x000ee8000c1e1900 */
[----:B------:R-:W4:Y:S01]  /*17d0*/  LDG.E R16, desc[UR8][R16.64] ;  /* 0x0000000810107981 */ /* 0x000f22000c1e1900 */
[----:B------:R-:W-:Y:S01]  /*17e0*/  SHF.L.U32 R18, R0, 0x2, RZ ;  /* 0x0000000200127819 */ /* 0x000fe200000006ff */
[----:B--2---:R-:W-:-:S04]  /*17f0*/  FADD R7, R14, -R7 ;  /* 0x800000070e077221 */ /* 0x004fc80000000000 */
[----:B----4-:R-:W-:-:S04]  /*1800*/  FMUL R7, R16, R7 ;  /* 0x0000000710077220 */ /* 0x010fc80000400000 */
[----:B---3--:R-:W-:-:S05]  /*1810*/  FMUL R19, R7, R20 ;  /* 0x0000001407137220 */ /* 0x008fca0000400000 */
[----:B------:R-:W-:Y:S01]  /*1820*/  STS [R8], R19 ;  /* 0x0000001308007388 */ /* 0x000fe20000000800 */
[----:B------:R-:W-:Y:S01]  /*1830*/  BAR.SYNC.DEFER_BLOCKING 0x0 ;  /* 0x0000000000007b1d */ /* 0x000fe20000010000 */
[----:B------:R-:W-:-:S05]  /*1840*/  LOP3.LUT R7, R18, 0x200, RZ, 0x3c, !PT ;  /* 0x0000020012077812 */ /* 0x000fca00078e3cff */
[----:B------:R-:W-:Y:S04]  /*1850*/  LDS R9, [R8] ;  /* 0x0000000008097984 */ /* 0x000fe80000000800 */
[----:B------:R-:W0:Y:S01]  /*1860*/  LDS R14, [R7+UR7] ;  /* 0x00000007070e7984 */ /* 0x000e220008000800 */
[----:B------:R-:W-:Y:S01]  /*1870*/  BAR.SYNC.DEFER_BLOCKING 0x0 ;  /* 0x0000000000007b1d */ /* 0x000fe20000010000 */
[----:B0-----:R-:W-:-:S05]  /*1880*/  FADD R15, R9, R14 ;  /* 0x0000000e090f7221 */ /* 0x001fca0000000000 */
[----:B------:R-:W-:Y:S02]  /*1890*/  STS [R8], R15 ;  /* 0x0000000f08007388 */ /* 0x000fe40000000800 */
[----:B------:R-:W-:Y:S01]  /*18a0*/  BAR.SYNC.DEFER_BLOCKING 0x0 ;  /* 0x0000000000007b1d */ /* 0x000fe20000010000 */
[----:B------:R-:W-:-:S05]  /*18b0*/  LOP3.LUT R9, R18, 0x100, RZ, 0x3c, !PT ;  /* 0x0000010012097812 */ /* 0x000fca00078e3cff */
[----:B------:R-:W-:Y:S04]  /*18c0*/  LDS R14, [R8] ;  /* 0x00000000080e7984 */ /* 0x000fe80000000800 */
[----:B------:R-:W0:Y:S01]  /*18d0*/  LDS R17, [R9+UR7] ;  /* 0x0000000709117984 */ /* 0x000e220008000800 */
[----:B------:R-:W-:Y:S01]  /*18e0*/  BAR.SYNC.DEFER_BLOCKING 0x0 ;  /* 0x0000000000007b1d */ /* 0x000fe20000010000 */
[----:B------:R-:W-:Y:S01]  /*18f0*/  LOP3.LUT R16, R18, 0x80, RZ, 0x3c, !PT ;  /* 0x0000008012107812 */ /* 0x000fe200078e3cff */
[----:B0-----:R-:W-:-:S05]  /*1900*/  FADD R19, R14, R17 ;  /* 0x000000110e137221 */ /* 0x001fca0000000000 */
[----:B------:R-:W-:Y:S01]  /*1910*/  STS [R8], R19 ;  /* 0x0000001308007388 */ /* 0x000fe20000000800 */
[----:B------:R-:W-:Y:S06]  /*1920*/  BAR.SYNC.DEFER_BLOCKING 0x0 ;  /* 0x0000000000007b1d */ /* 0x000fec0000010000 */
        /* <DEDUP_REMOVED lines=9> */
[----:B------:R-:W-:Y:S01]  /*19c0*/  LOP3.LUT R19, R18, 0x20, RZ, 0x3c, !PT ;  /* 0x0000002012137812 */ /* 0x000fe200078e3cff */
[----:B------:R-:W-:Y:S01]  /*19d0*/  BAR.SYNC.DEFER_BLOCKING 0x0 ;  /* 0x0000000000007b1d */ /* 0x000fe20000010000 */
[----:B0-----:R-:W-:-:S05]  /*19e0*/  FADD R21, R14, R21 ;  /* 0x000000150e157221 */ /* 0x001fca0000000000 */
[----:B------:R-:W-:Y:S02]  /*19f0*/  STS [R8], R21 ;  /* 0x0000001508007388 */ /* 0x000fe40000000800 */
[----:B------:R-:W-:Y:S06]  /*1a00*/  BAR.SYNC.DEFER_BLOCKING 0x0 ;  /* 0x0000000000007b1d */ /* 0x000fec0000010000 */
        /* <DEDUP_REMOVED lines=23> */
[----:B------:R-:W-:-:S05]  /*1b80*/  IADD3 R23, PT, PT, R0, UR6, RZ ;  /* 0x0000000600177c10 */ /* 0x000fca000fffe0ff */
[--C-:B------:R-:W-:Y:S02]  /*1b90*/  IMAD R15, R5, UR10, R23.reuse ;  /* 0x0000000a050f7c24 */ /* 0x100fe4000f8e0217 */
[----:B------:R-:W-:Y:S02]  /*1ba0*/  IMAD R29, R2, UR10, R23 ;  /* 0x0000000a021d7c24 */ /* 0x000fe4000f8e0217 */
[----:B------:R-:W-:Y:S01]  /*1bb0*/  IMAD.WIDE.U32 R12, R15, 0x4, R12 ;  /* 0x000000040f0c7825 */ /* 0x000fe200078e000c */
[----:B------:R-:W-:Y:S03]  /*1bc0*/  BAR.SYNC.DEFER_BLOCKING 0x0 ;  /* 0x0000000000007b1d */ /* 0x000fe60000010000 */
[----:B0-----:R-:W-:-:S05]  /*1bd0*/  FADD R27, R14, R27 ;  /* 0x0000001b0e1b7221 */ /* 0x001fca0000000000 */
[----:B------:R-:W-:Y:S01]  /*1be0*/  STS [R8], R27 ;  /* 0x0000001b08007388 */ /* 0x000fe20000000800 */
[----:B------:R-:W-:Y:S01]  /*1bf0*/  BAR.SYNC.DEFER_BLOCKING 0x0 ;  /* 0x0000000000007b1d */ /* 0x000fe20000010000 */
[----:B------:R-:W-:-:S04]  /*1c00*/  IMAD.WIDE.U32 R14, R29, 0x4, R10 ;  /* 0x000000041d0e7825 */ /* 0x000fc800078e000a */
[----:B------:R-:W-:-:S04]  /*1c10*/  IMAD R23, R6, UR10, R23 ;  /* 0x0000000a06177c24 */ /* 0x000fc8000f8e0217 */
[----:B------:R-:W-:Y:S01]  /*1c20*/  IMAD.WIDE.U32 R10, R23, 0x4, R10 ;  /* 0x00000004170a7825 */ /* 0x000fe200078e000a */
[----:B------:R-:W2:Y:S04]  /*1c30*/  LDG.E R14, desc[UR8][R14.64] ;  /* 0x000000080e0e7981 */ /* 0x000ea8000c1e1900 */
[----:B------:R-:W3:Y:S04]  /*1c40*/  LDG.E R12, desc[UR8][R12.64] ;  /* 0x000000080c0c7981 */ /* 0x000ee8000c1e1900 */
[----:B------:R-:W4:Y:S04]  /*1c50*/  LDG.E R10, desc[UR8][R10.64] ;  /* 0x000000080a0a7981 */ /* 0x000f28000c1e1900 */
[----:B------:R-:W2:Y:S02]  /*1c60*/  LDS R23, [UR7+0x404] ;  /* 0x00040407ff177984 */ /* 0x000ea40008000800 */
[----:B--2---:R-:W-:-:S04]  /*1c70*/  FADD R23, R14, -R23 ;  /* 0x800000170e177221 */ /* 0x004fc80000000000 */
[----:B---3--:R-:W-:-:S04]  /*1c80*/  FMUL R23, R12, R23 ;  /* 0x000000170c177220 */ /* 0x008fc80000400000 */
[----:B----4-:R-:W-:Y:S02]  /*1c90*/  FMUL R25, R23, R10 ;  /* 0x0000000a17197220 */ /* 0x010fe40000400000 */
[----:B------:R-:W-:Y:S04]  /*1ca0*/  LDS R23, [R8] ;  /* 0x0000000008177984 */ /* 0x000fe80000000800 */
[----:B------:R-:W-:Y:S01]  /*1cb0*/  STS [R8], R25 ;  /* 0x0000001908007388 */ /* 0x000fe20000000800 */
[----:B------:R-:W-:Y:S06]  /*1cc0*/  BAR.SYNC.DEFER_BLOCKING 0x0 ;  /* 0x0000000000007b1d */ /* 0x000fec0000010000 */
[----:B------:R-:W-:Y:S04]  /*1cd0*/  LDS R7, [R7+UR7] ;  /* 0x0000000707077984 */ /* 0x000fe80008000800 */
[----:B------:R-:W0:Y:S02]  /*1ce0*/  LDS R14, [R8] ;  /* 0x00000000080e7984 */ /* 0x000e240000000800 */
[----:B0-----:R-:W-:Y:S01]  /*1cf0*/  FADD R13, R14, R7 ;  /* 0x000000070e0d7221 */ /* 0x001fe20000000000 */
[----:B------:R-:W-:Y:S06]  /*1d00*/  BAR.SYNC.DEFER_BLOCKING 0x0 ;  /* 0x0000000000007b1d */ /* 0x000fec0000010000 */
[----:B------:R-:W-:Y:S02]  /*1d10*/  STS [R8], R13 ;  /* 0x0000000d08007388 */ /* 0x000fe40000000800 */
        /* <DEDUP_REMOVED lines=43> */
[----:B------:R-:W0:Y:S01]  /*1fd0*/  LDS R10, [R8] ;  /* 0x00000000080a7984 */ /* 0x000e220000000800 */
[----:B------:R-:W-:Y:S01]  /*1fe0*/  FADD R23, R24, R23 ;  /* 0x0000001718177221 */ /* 0x000fe20000000000 */
[----:B------:R-:W-:-:S02]  /*1ff0*/  UIADD3 UR4, UPT, UPT, UR6, 0x100, URZ ;  /* 0x0000010006047890 */ /* 0x000fc4000fffe0ff */
[----:B------:R-:W-:Y:S01]  /*2000*/  UIADD3 UR6, UPT, UPT, UR6, 0x200, URZ ;  /* 0x0000020006067890 */ /* 0x000fe2000fffe0ff */
[----:B0-----:R-:W-:-:S11]  /*2010*/  FADD R24, R23, R10 ;  /* 0x0000000a17187221 */ /* 0x001fd60000000000 */
.L_x_3:
[----:B------:R-:W-:Y:S05]  /*2020*/  BRA.U UP0, `(.L_x_0) ;  /* 0x0000000500387547 */ /* 0x000fea000b800000 */
[----:B------:R-:W1:Y:S01]  /*2030*/  LDC.64 R10, c[0x0][0x390] ;  /* 0x0000e400ff0a7b82 */ /* 0x000e620000000a00 */
[----:B------:R-:W-:-:S05]  /*2040*/  IADD3 R7, PT, PT, R0, UR4, RZ ;  /* 0x0000000400077c10 */ /* 0x000fca000fffe0ff */
[--C-:B------:R-:W-:Y:S02]  /*2050*/  IMAD R13, R2, UR10, R7.reuse ;  /* 0x0000000a020d7c24 */ /* 0x100fe4000f8e0207 */
[----:B0-----:R-:W0:Y:S01]  /*2060*/  LDC.64 R14, c[0x0][0x380] ;  /* 0x0000e000ff0e7b82 */ /* 0x001e220000000a00 */
[--C-:B------:R-:W-:Y:S02]  /*2070*/  IMAD R9, R5, UR10, R7.reuse ;  /* 0x0000000a05097c24 */ /* 0x100fe4000f8e0207 */
[----:B------:R-:W-:Y:S02]  /*2080*/  IMAD R7, R6, UR10, R7 ;  /* 0x0000000a06077c24 */ /* 0x000fe4000f8e0207 */
[----:B-1----:R-:W-:-:S04]  /*2090*/  IMAD.WIDE.U32 R12, R13, 0x4, R10 ;  /* 0x000000040d0c7825 */ /* 0x002fc800078e000a */
[----:B------:R-:W-:Y:S02]  /*20a0*/  IMAD.WIDE.U32 R10, R7, 0x4, R10 ;  /* 0x00000004070a7825 */ /* 0x000fe400078e000a */
[----:B------:R-:W2:Y:S02]  /*20b0*/  LDG.E R12, desc[UR8][R12.64] ;  /* 0x000000080c0c7981 */ /* 0x000ea4000c1e1900 */
[----:B0-----:R-:W-:Y:S02]  /*20c0*/  IMAD.WIDE.U32 R14, R9, 0x4, R14 ;  /* 0x00000004090e7825 */ /* 0x001fe400078e000e */
[----:B------:R-:W3:Y:S04]  /*20d0*/  LDG.E R10, desc[UR8][R10.64] ;  /* 0x000000080a0a7981 */ /* 0x000ee8000c1e1900 */
[----:B------:R-:W4:Y:S04]  /*20e0*/  LDG.E R14, desc[UR8][R14.64] ;  /* 0x000000080e0e7981 */ /* 0x000f28000c1e1900 */
[----:B------:R-:W2:Y:S02]  /*20f0*/  LDS R7, [UR7+0x404] ;  /* 0x00040407ff077984 */ /* 0x000ea40008000800 */
[----:B--2---:R-:W-:-:S04]  /*2100*/  FADD R7, R12, -R7 ;  /* 0x800000070c077221 */ /* 0x004fc80000000000 */
[----:B----4-:R-:W-:-:S04]  /*2110*/  FMUL R9, R14, R7 ;  /* 0x000000070e097220 */ /* 0x010fc80000400000 */
[----:B---3--:R-:W-:-:S05]  /*2120*/  FMUL R9, R9, R10 ;  /* 0x0000000a09097220 */ /* 0x008fca0000400000 */
[----:B------:R-:W-:Y:S01]  /*2130*/  STS [R8], R9 ;  /* 0x0000000908007388 */ /* 0x000fe20000000800 */
[----:B------:R-:W-:Y:S01]  /*2140*/  BAR.SYNC.DEFER_BLOCKING 0x0 ;  /* 0x0000000000007b1d */ /* 0x000fe20000010000 */
[----:B------:R-:W-:-:S04]  /*2150*/  SHF.L.U32 R7, R0, 0x2, RZ ;  /* 0x0000000200077819 */ /* 0x000fc800000006ff */
[----:B------:R-:W-:-:S05]  /*2160*/  LOP3.LUT R16, R7, 0x200, RZ, 0x3c, !PT ;  /* 0x0000020007107812 */ /* 0x000fca00078e3cff */
[----:B------:R-:W-:Y:S04]  /*2170*/  LDS R13, [R16+UR7] ;  /* 0x00000007100d7984 */ /* 0x000fe80008000800 */
[----:B------:R-:W0:Y:S02]  /*2180*/  LDS R12, [R8] ;  /* 0x00000000080c7984 */ /* 0x000e240000000800 */
[----:B0-----:R-:W-:Y:S01]  /*2190*/  FADD R13, R12, R13 ;  /* 0x0000000d0c0d7221 */ /* 0x001fe20000000000 */
[----:B------:R-:W-:Y:S01]  /*21a0*/  BAR.SYNC.DEFER_BLOCKING 0x0 ;  /* 0x0000000000007b1d */ /* 0x000fe20000010000 */
[----:B------:R-:W-:-:S05]  /*21b0*/  LOP3.LUT R12, R7, 0x100, RZ, 0x3c, !PT ;  /* 0x00000100070c7812 */ /* 0x000fca00078e3cff */
[----:B------:R-:W-:Y:S02]  /*21c0*/  STS [R8], R13 ;  /* 0x0000000d08007388 */ /* 0x000fe40000000800 */
[----:B------:R-:W-:Y:S06]  /*21d0*/  BAR.SYNC.DEFER_BLOCKING 0x0 ;  /* 0x0000000000007b1d */ /* 0x000fec0000010000 */
[----:B------:R-:W-:Y:S04]  /*21e0*/  LDS R11, [R12+UR7] ;  /* 0x000000070c0b7984 */ /* 0x000fe80008000800 */
[----:B------:R-:W0:Y:S01]  /*21f0*/  LDS R10, [R8] ;  /* 0x00000000080a7984 */ /* 0x000e220000000800 */
[C---:B------:R-:W-:Y:S01]  /*2200*/  LOP3.LUT R14, R7.reuse, 0x80, RZ, 0x3c, !PT ;  /* 0x00000080070e7812 */ /* 0x040fe200078e3cff */
[----:B0-----:R-:W-:Y:S01]  /*2210*/  FADD R11, R10, R11 ;  /* 0x0000000b0a0b7221 */ /* 0x001fe20000000000 */
[----:B------:R-:W-:Y:S06]  /*2220*/  BAR.SYNC.DEFER_BLOCKING 0x0 ;  /* 0x0000000000007b1d */ /* 0x000fec0000010000 */
[----:B------:R-:W-:Y:S02]  /*2230*/  STS [R8], R11 ;  /* 0x0000000b08007388 */ /* 0x000fe40000000800 */
[----:B------:R-:W-:Y:S06]  /*2240*/  BAR.SYNC.DEFER_BLOCKING 0x0 ;  /* 0x0000000000007b1d */ /* 0x000fec0000010000 */
[----:B------:R-:W-:Y:S04]  /*2250*/  LDS R10, [R14+UR7] ;  /* 0x000000070e0a7984 */ /* 0x000fe80008000800 */
[----:B------:R-:W0:Y:S01]  /*2260*/  LDS R9, [R8] ;  /* 0x0000000008097984 */ /* 0x000e220000000800 */
[----:B------:R-:W-:Y:S01]  /*2270*/  LOP3.LUT R15, R7, 0x40, RZ, 0x3c, !PT ;  /* 0x00000040070f7812 */ /* 0x000fe200078e3cff */
[----:B------:R-:W-:Y:S01]  /*2280*/  BAR.SYNC.DEFER_BLOCKING 0x0 ;  /* 0x0000000000007b1d */ /* 0x000fe20000010000 */
[----:B0-----:R-:W-:-:S05]  /*2290*/  FADD R9, R9, R10 ;  /* 0x0000000a09097221 */ /* 0x001fca0000000000 */
        /* <DEDUP_REMOVED lines=37> */
[----:B------:R-:W-:Y:S01]  /*24f0*/  UMOV UR4, UR6 ;  /* 0x0000000600047c82 */ /* 0x000fe20008000000 */
[----:B0-----:R-:W-:-:S07]  /*2500*/  FADD R24, R24, R9 ;  /* 0x0000000918187221 */ /* 0x001fce0000000000 */
.L_x_0:
[----:B------:R-:W-:-:S04]  /*2510*/  IADD3 R7, PT, PT, R0, UR4, RZ ;  /* 0x0000000400077c10 */ /* 0x000fc8000fffe0ff */
[----:B------:R-:W-:-:S13]  /*2520*/  ISETP.GE.U32.AND P1, PT, R7, UR10, PT ;  /* 0x0000000a07007c0c */ /* 0x000fda000bf26070 */
[----:B------:R-:W1:Y:S01]  /*2530*/  @!P1 LDC.64 R10, c[0x0][0x390] ;  /* 0x0000e400ff0a9b82 */ /* 0x000e620000000a00 */
[--C-:B0-----:R-:W-:Y:S02]  /*2540*/  @!P1 IMAD R15, R2, UR10, R7.reuse ;  /* 0x0000000a020f9c24 */ /* 0x101fe4000f8e0207 */
[--C-:B------:R-:W-:Y:S02]  /*2550*/  @!P1 IMAD R5, R5, UR10, R7.reuse ;  /* 0x0000000a05059c24 */ /* 0x100fe4000f8e0207 */
[----:B------:R-:W-:-:S03]  /*2560*/  @!P1 IMAD R7, R6, UR10, R7 ;  /* 0x0000000a06079c24 */ /* 0x000fc6000f8e0207 */
[----:B------:R-:W0:Y:S01]  /*2570*/  @!P1 LDC.64 R12, c[0x0][0x380] ;  /* 0x0000e000ff0c9b82 */ /* 0x000e220000000a00 */
[----:B-1----:R-:W-:-:S04]  /*2580*/  @!P1 IMAD.WIDE.U32 R14, R15, 0x4, R10 ;  /* 0x000000040f0e9825 */ /* 0x002fc800078e000a */
[----:B------:R-:W-:Y:S02]  /*2590*/  @!P1 IMAD.WIDE.U32 R10, R7, 0x4, R10 ;  /* 0x00000004070a9825 */ /* 0x000fe400078e000a */
[----:B------:R-:W2:Y:S02]  /*25a0*/  @!P1 LDG.E R14, desc[UR8][R14.64] ;  /* 0x000000080e0e9981 */ /* 0x000ea4000c1e1900 */
[----:B0-----:R-:W-:Y:S02]  /*25b0*/  @!P1 IMAD.WIDE.U32 R12, R5, 0x4, R12 ;  /* 0x00000004050c9825 */ /* 0x001fe400078e000c */
[----:B------:R0:W3:Y:S04]  /*25c0*/  @!P1 LDG.E R10, desc[UR8][R10.64] ;  /* 0x000000080a0a9981 */ /* 0x0000e8000c1e1900 */
[----:B------:R1:W4:Y:S04]  /*25d0*/  @!P1 LDG.E R12, desc[UR8][R12.64] ;  /* 0x000000080c0c9981 */ /* 0x000328000c1e1900 */
[----:B------:R-:W2:Y:S01]  /*25e0*/  @!P1 LDS R5, [UR7+0x404] ;  /* 0x00040407ff059984 */ /* 0x000ea20008000800 */
[----:B------:R-:W-:-:S04]  /*25f0*/  SHF.L.U32 R0, R0, 0x2, RZ ;  /* 0x0000000200007819 */ /* 0x000fc800000006ff */
[C---:B------:R-:W-:Y:S02]  /*2600*/  LOP3.LUT R16, R0.reuse, 0x200, RZ, 0x3c, !PT ;  /* 0x0000020000107812 */ /* 0x040fe400078e3cff */
[C---:B0-----:R-:W-:Y:S02]  /*2610*/  LOP3.LUT R11, R0.reuse, 0x100, RZ, 0x3c, !PT ;  /* 0x00000100000b7812 */ /* 0x041fe400078e3cff */
[----:B-1----:R-:W-:Y:S01]  /*2620*/  LOP3.LUT R13, R0, 0x40, RZ, 0x3c, !PT ;  /* 0x00000040000d7812 */ /* 0x002fe200078e3cff */
[----:B--2---:R-:W-:Y:S01]  /*2630*/  @!P1 FADD R7, R14, -R5 ;  /* 0x800000050e079221 */ /* 0x004fe20000000000 */
[----:B------:R-:W-:-:S03]  /*2640*/  MOV R5, RZ ;  /* 0x000000ff00057202 */ /* 0x000fc60000000f00 */
[----:B----4-:R-:W-:-:S04]  /*2650*/  @!P1 FMUL R7, R12, R7 ;  /* 0x000000070c079220 */ /* 0x010fc80000400000 */
[----:B---3--:R-:W-:-:S05]  /*2660*/  @!P1 FMUL R5, R7, R10 ;  /* 0x0000000a07059220 */ /* 0x008fca0000400000 */
        /* <DEDUP_REMOVED lines=52> */
[----:B------:R-:W-:Y:S06]  /*29b0*/  BAR.SYNC.DEFER_BLOCKING 0x0 ;  /* 0x0000000000007b1d */ /* 0x000fec0000010000 */
[----:B------:R0:W-:Y:S02]  /*29c0*/  STS [R8], R9 ;  /* 0x0000000908007388 */ /* 0x0001e40000000800 */
[----:B------:R-:W-:Y:S06]  /*29d0*/  BAR.SYNC.DEFER_BLOCKING 0x0 ;  /* 0x0000000000007b1d */ /* 0x000fec0000010000 */
[----:B------:R-:W-:Y:S05]  /*29e0*/  @P0 EXIT ;  /* 0x000000000000094d */ /* 0x000fea0003800000 */
[----:B------:R-:W1:Y:S01]  /*29f0*/  LDS R11, [UR7+0x400] ;  /* 0x00040007ff0b7984 */ /* 0x000e620008000800 */
[----:B------:R-:W2:Y:S01]  /*2a00*/  LDCU UR4, c[0x0][0x3ac] ;  /* 0x00007580ff0477ac */ /* 0x000ea20008000800 */
[----:B------:R-:W-:Y:S02]  /*2a10*/  BSSY.RECONVERGENT B0, `(.L_x_4) ;  /* 0x0000010000007945 */ /* 0x000fe40003800200 */
[----:B------:R-:W3:Y:S01]  /*2a20*/  LDS R5, [R8] ;  /* 0x0000000008057984 */ /* 0x000ee20000000800 */
[----:B--2---:R-:W-:-:S04]  /*2a30*/  ULOP3.LUT UR4, UR4, 0xffffff, URZ, 0xc0, !UPT ;  /* 0x00ffffff04047892 */ /* 0x004fc8000f8ec0ff */
[----:B------:R-:W-:Y:S01]  /*2a40*/  UIMAD UR5, UR4, UR4, URZ ;  /* 0x00000004040572a4 */ /* 0x000fe2000f8e02ff */
[----:B-1----:R-:W1:Y:S01]  /*2a50*/  MUFU.RCP R10, R11 ;  /* 0x0000000b000a7308 */ /* 0x002e620000001000 */
[----:B---3--:R-:W-:-:S07]  /*2a60*/  FADD R0, R5, R24 ;  /* 0x0000001805007221 */ /* 0x008fce0000000000 */
[----:B------:R-:W2:Y:S01]  /*2a70*/  FCHK P0, R0, R11 ;  /* 0x0000000b00007302 */ /* 0x000ea20000000000 */
[----:B-1----:R-:W-:-:S04]  /*2a80*/  FFMA R7, -R11, R10, 1 ;  /* 0x3f8000000b077423 */ /* 0x002fc8000000010a */
[----:B------:R-:W-:-:S04]  /*2a90*/  FFMA R7, R10, R7, R10 ;  /* 0x000000070a077223 */ /* 0x000fc8000000000a */
[----:B------:R-:W-:-:S04]  /*2aa0*/  FFMA R10, R0, R7, RZ ;  /* 0x00000007000a7223 */ /* 0x000fc800000000ff */
[----:B------:R-:W-:-:S04]  /*2ab0*/  FFMA R5, -R11, R10, R0 ;  /* 0x0000000a0b057223 */ /* 0x000fc80000000100 */
[----:B------:R-:W-:Y:S01]  /*2ac0*/  FFMA R5, R7, R5, R10 ;  /* 0x0000000507057223 */ /* 0x000fe2000000000a */
[----:B--2---:R-:W-:Y:S06]  /*2ad0*/  @!P0 BRA `(.L_x_5) ;  /* 0x00000000000c8947 */ /* 0x004fec0003800000 */
[----:B0-----:R-:W-:-:S07]  /*2ae0*/  MOV R8, 0x2b00 ;  /* 0x00002b0000087802 */ /* 0x001fce0000000f00 */
[----:B------:R-:W-:Y:S05]  /*2af0*/  CALL.REL.NOINC `($__internal_0_$__cuda_sm3x_div_rn_noftz_f32_slowpath) ;  /* 0x0000000000307944 */ /* 0x000fea0003c00000 */
[----:B------:R-:W-:-:S07]  /*2b00*/  MOV R5, R0 ;  /* 0x0000000000057202 */ /* 0x000fce0000000f00 */
.L_x_5:
[----:B------:R-:W-:Y:S05]  /*2b10*/  BSYNC.RECONVERGENT B0 ;  /* 0x0000000000007941 */ /* 0x000fea0003800200 */
.L_x_4:
[----:B------:R-:W-:Y:S01]  /*2b20*/  ULOP3.LUT UR6, UR5, 0xfffffd, URZ, 0xc0, !UPT ;  /* 0x00fffffd05067892 */ /* 0x000fe2000f8ec0ff */
[----:B0-----:R-:W0:Y:S01]  /*2b30*/  LDC.64 R8, c[0x0][0x3a0] ;  /* 0x0000e800ff087b82 */ /* 0x001e220000000a00 */
[----:B------:R-:W-:-:S05]  /*2b40*/  LOP3.LUT R3, R3, 0xffffff, RZ, 0xc0, !PT ;  /* 0x00ffffff03037812 */ /* 0x000fca00078ec0ff */
[----:B------:R-:W-:-:S04]  /*2b50*/  IMAD R3, R3, UR6, RZ ;  /* 0x0000000603037c24 */ /* 0x000fc8000f8e02ff */
[----:B------:R-:W-:-:S04]  /*2b60*/  IMAD R3, R4, UR5, R3 ;  /* 0x0000000504037c24 */ /* 0x000fc8000f8e0203 */
[----:B------:R-:W-:-:S05]  /*2b70*/  IMAD R3, R2, UR4, R3 ;  /* 0x0000000402037c24 */ /* 0x000fca000f8e0203 */
[----:B------:R-:W-:-:S05]  /*2b80*/  IADD3 R3, PT, PT, R6, R3, RZ ;  /* 0x0000000306037210 */ /* 0x000fca0007ffe0ff */
[----:B0-----:R-:W-:-:S05]  /*2b90*/  IMAD.WIDE.U32 R2, R3, 0x4, R8 ;  /* 0x0000000403027825 */ /* 0x001fca00078e0008 */
[----:B------:R-:W-:Y:S01]  /*2ba0*/  STG.E desc[UR8][R2.64], R5 ;  /* 0x0000000502007986 */ /* 0x000fe2000c101908 */
[----:B------:R-:W-:Y:S05]  /*2bb0*/  EXIT ;  /* 0x000000000000794d */ /* 0x000fea0003800000 */
        .weak           $__internal_0_$__cuda_sm3x_div_rn_noftz_f32_slowpath
        .type           $__internal_0_$__cuda_sm3x_div_rn_noftz_f32_slowpath,@function
        .size           $__internal_0_$__cuda_sm3x_div_rn_noftz_f32_slowpath,(.L_x_168 - $__internal_0_$__cuda_sm3x_div_rn_noftz_f32_slowpath)
$__internal_0_$__cuda_sm3x_div_rn_noftz_f32_slowpath:
[----:B------:R-:W-:Y:S01]  /*2bc0*/  SHF.R.U32.HI R9, RZ, 0x17, R11 ;  /* 0x00000017ff097819 */ /* 0x000fe2000001160b */
[----:B------:R-:W-:Y:S01]  /*2bd0*/  BSSY.RECONVERGENT B1, `(.L_x_6) ;  /* 0x0000064000017945 */ /* 0x000fe20003800200 */
[----:B------:R-:W-:Y:S02]  /*2be0*/  SHF.R.U32.HI R5, RZ, 0x17, R0 ;  /* 0x00000017ff057819 */ /* 0x000fe40000011600 */
[----:B------:R-:W-:Y:S02]  /*2bf0*/  LOP3.LUT R9, R9, 0xff, RZ, 0xc0, !PT ;  /* 0x000000ff09097812 */ /* 0x000fe400078ec0ff */
[----:B------:R-:W-:Y:S02]  /*2c00*/  LOP3.LUT R14, R5, 0xff, RZ, 0xc0, !PT ;  /* 0x000000ff050e7812 */ /* 0x000fe400078ec0ff */
[----:B------:R-:W-:Y:S02]  /*2c10*/  IADD3 R12, PT, PT, R9, -0x1, RZ ;  /* 0xffffffff090c7810 */ /* 0x000fe40007ffe0ff */
[----:B------:R-:W-:-:S02]  /*2c20*/  IADD3 R13, PT, PT, R14, -0x1, RZ ;  /* 0xffffffff0e0d7810 */ /* 0x000fc40007ffe0ff */
[----:B------:R-:W-:Y:S02]  /*2c30*/  ISETP.GT.U32.AND P0, PT, R12, 0xfd, PT ;  /* 0x000000fd0c00780c */ /* 0x000fe40003f04070 */
[----:B------:R-:W-:Y:S02]  /*2c40*/  MOV R10, R0 ;  /* 0x00000000000a7202 */ /* 0x000fe40000000f00 */
[----:B------:R-:W-:-:S13]  /*2c50*/  ISETP.GT.U32.OR P0, PT, R13, 0xfd, P0 ;  /* 0x000000fd0d00780c */ /* 0x000fda0000704470 */
[----:B------:R-:W-:Y:S01]  /*2c60*/  @!P0 MOV R7, RZ ;  /* 0x000000ff00078202 */ /* 0x000fe20000000f00 */
[----:B------:R-:W-:Y:S06]  /*2c70*/  @!P0 BRA `(.L_x_7) ;  /* 0x0000000000608947 */ /* 0x000fec0003800000 */
[----:B------:R-:W-:Y:S02]  /*2c80*/  FSETP.GTU.FTZ.AND P0, PT, |R0|, +INF , PT ;  /* 0x7f8000000000780b */ /* 0x000fe40003f1c200 */
[----:B------:R-:W-:Y:S02]  /*2c90*/  FSETP.GTU.FTZ.AND P1, PT, |R11|, +INF , PT ;  /* 0x7f8000000b00780b */ /* 0x000fe40003f3c200 */
[----:B------:R-:W-:Y:S02]  /*2ca0*/  MOV R5, R11 ;  /* 0x0000000b00057202 */ /* 0x000fe40000000f00 */
[----:B------:R-:W-:-:S13]  /*2cb0*/  PLOP3.LUT P0, PT, P0, P1, PT, 0xf8, 0x8f ;  /* 0x00000000008f781c */ /* 0x000fda0000703f70 */
[----:B------:R-:W-:Y:S05]  /*2cc0*/  @P0 BRA `(.L_x_8) ;  /* 0x00000004004c0947 */ /* 0x000fea0003800000 */
[----:B------:R-:W-:-:S13]  /*2cd0*/  LOP3.LUT P0, RZ, R11, 0x7fffffff, R10, 0xc8, !PT ;  /* 0x7fffffff0bff7812 */ /* 0x000fda000780c80a */
[----:B------:R-:W-:Y:S05]  /*2ce0*/  @!P0 BRA `(.L_x_9) ;  /* 0x00000004003c8947 */ /* 0x000fea0003800000 */
[C---:B------:R-:W-:Y:S02]  /*2cf0*/  FSETP.NEU.FTZ.AND P2, PT, |R0|.reuse, +INF , PT ;  /* 0x7f8000000000780b */ /* 0x040fe40003f5d200 */
[----:B------:R-:W-:Y:S02]  /*2d00*/  FSETP.NEU.FTZ.AND P1, PT, |R5|, +INF , PT ;  /* 0x7f8000000500780b */ /* 0x000fe40003f3d200 */
[----:B------:R-:W-:-:S11]  /*2d10*/  FSETP.NEU.FTZ.AND P0, PT, |R0|, +INF , PT ;  /* 0x7f8000000000780b */ /* 0x000fd60003f1d200 */
[----:B------:R-:W-:Y:S05]  /*2d20*/  @!P1 BRA !P2, `(.L_x_9) ;  /* 0x00000004002c9947 */ /* 0x000fea0005000000 */
[----:B------:R-:W-:-:S04]  /*2d30*/  LOP3.LUT P2, RZ, R10, 0x7fffffff, RZ, 0xc0, !PT ;  /* 0x7fffffff0aff7812 */ /* 0x000fc8000784c0ff */
[----:B------:R-:W-:-:S13]  /*2d40*/  PLOP3.LUT P1, PT, P1, P2, PT, 0x2f, 0xf2 ;  /* 0x0000000000f2781c */ /* 0x000fda0000f24577 */
[----:B------:R-:W-:Y:S05]  /*2d50*/  @P1 BRA `(.L_x_10) ;  /* 0x0000000400181947 */ /* 0x000fea0003800000 */
[----:B------:R-:W-:-:S04]  /*2d60*/  LOP3.LUT P1, RZ, R11, 0x7fffffff, RZ, 0xc0, !PT ;  /* 0x7fffffff0bff7812 */ /* 0x000fc8000782c0ff */
[----:B------:R-:W-:-:S13]  /*2d70*/  PLOP3.LUT P0, PT, P0, P1, PT, 0x2f, 0xf2 ;  /* 0x0000000000f2781c */ /* 0x000fda0000702577 */
[----:B------:R-:W-:Y:S05]  /*2d80*/  @P0 BRA `(.L_x_11) ;  /* 0x0000000400000947 */ /* 0x000fea0003800000 */
[----:B------:R-:W-:Y:S02]  /*2d90*/  ISETP.GE.AND P0, PT, R13, RZ, PT ;  /* 0x000000ff0d00720c */ /* 0x000fe40003f06270 */
[----:B------:R-:W-:-:S11]  /*2da0*/  ISETP.GE.AND P1, PT, R12, RZ, PT ;  /* 0x000000ff0c00720c */ /* 0x000fd60003f26270 */
[----:B------:R-:W-:Y:S01]  /*2db0*/  @P0 MOV R7, RZ ;  /* 0x000000ff00070202 */ /* 0x000fe20000000f00 */
[----:B------:R-:W-:Y:S01]  /*2dc0*/  @!P0 FFMA R10, R0, 1.84467440737095516160e+19, RZ ;  /* 0x5f800000000a8823 */ /* 0x000fe200000000ff */
[----:B------:R-:W-:Y:S01]  /*2dd0*/  @!P0 MOV R7, 0xffffffc0 ;  /* 0xffffffc000078802 */ /* 0x000fe20000000f00 */
[----:B------:R-:W-:-:S03]  /*2de0*/  @!P1 FFMA R11, R5, 1.84467440737095516160e+19, RZ ;  /* 0x5f800000050b9823 */ /* 0x000fc600000000ff */
[----:B------:R-:W-:-:S07]  /*2df0*/  @!P1 IADD3 R7, PT, PT, R7, 0x40, RZ ;  /* 0x0000004007079810 */ /* 0x000fce0007ffe0ff */
.L_x_7:
[----:B------:R-:W-:Y:S01]  /*2e00*/  LEA R0, R9, 0xc0800000, 0x17 ;  /* 0xc080000009007811 */ /* 0x000fe200078eb8ff */
[----:B------:R-:W-:Y:S01]  /*2e10*/  BSSY.RECONVERGENT B2, `(.L_x_12) ;  /* 0x0000036000027945 */ /* 0x000fe20003800200 */
[----:B------:R-:W-:Y:S02]  /*2e20*/  IADD3 R5, PT, PT, R14, -0x7f, RZ ;  /* 0xffffff810e057810 */ /* 0x000fe40007ffe0ff */
[----:B------:R-:W-:-:S03]  /*2e30*/  IADD3 R11, PT, PT, -R0, R11, RZ ;  /* 0x0000000b000b7210 */ /* 0x000fc60007ffe1ff */
[----:B------:R-:W-:Y:S01]  /*2e40*/  IMAD R0, R5, -0x800000, R10 ;  /* 0xff80000005007824 */ /* 0x000fe200078e020a */
[----:B------:R-:W0:Y:S01]  /*2e50*/  MUFU.RCP R12, R11 ;  /* 0x0000000b000c7308 */ /* 0x000e220000001000 */
[----:B------:R-:W-:-:S04]  /*2e60*/  FADD.FTZ R13, -R11, -RZ ;  /* 0x800000ff0b0d7221 */ /* 0x000fc80000010100 */
[----:B0-----:R-:W-:-:S04]  /*2e70*/  FFMA R15, R12, R13, 1 ;  /* 0x3f8000000c0f7423 */ /* 0x001fc8000000000d */
[----:B------:R-:W-:-:S04]  /*2e80*/  FFMA R17, R12, R15, R12 ;  /* 0x0000000f0c117223 */ /* 0x000fc8000000000c */
[----:B------:R-:W-:-:S04]  /*2e90*/  FFMA R10, R0, R17, RZ ;  /* 0x00000011000a7223 */ /* 0x000fc800000000ff */
[----:B------:R-:W-:-:S04]  /*2ea0*/  FFMA R15, R13, R10, R0 ;  /* 0x0000000a0d0f7223 */ /* 0x000fc80000000000 */
[----:B------:R-:W-:Y:S01]  /*2eb0*/  FFMA R12, R17, R15, R10 ;  /* 0x0000000f110c7223 */ /* 0x000fe2000000000a */
[----:B------:R-:W-:-:S03]  /*2ec0*/  IADD3 R10, PT, PT, R5, 0x7f, -R9 ;  /* 0x0000007f050a7810 */ /* 0x000fc60007ffe809 */
[----:B------:R-:W-:Y:S01]  /*2ed0*/  FFMA R13, R13, R12, R0 ;  /* 0x0000000c0d0d7223 */ /* 0x000fe20000000000 */
[----:B------:R-:W-:-:S03]  /*2ee0*/  IADD3 R10, PT, PT, R10, R7, RZ ;  /* 0x000000070a0a7210 */ /* 0x000fc60007ffe0ff */
[----:B------:R-:W-:-:S05]  /*2ef0*/  FFMA R0, R17, R13, R12 ;  /* 0x0000000d11007223 */ /* 0x000fca000000000c */
[----:B------:R-:W-:-:S04]  /*2f00*/  SHF.R.U32.HI R5, RZ, 0x17, R0 ;  /* 0x00000017ff057819 */ /* 0x000fc80000011600 */
[----:B------:R-:W-:-:S04]  /*2f10*/  LOP3.LUT R5, R5, 0xff, RZ, 0xc0, !PT ;  /* 0x000000ff05057812 */ /* 0x000fc800078ec0ff */
[----:B------:R-:W-:-:S04]  /*2f20*/  IADD3 R9, PT, PT, R5, R10, RZ ;  /* 0x0000000a05097210 */ /* 0x000fc80007ffe0ff */
[----:B------:R-:W-:-:S04]  /*2f30*/  IADD3 R5, PT, PT, R9, -0x1, RZ ;  /* 0xffffffff09057810 */ /* 0x000fc80007ffe0ff */
[----:B------:R-:W-:-:S13]  /*2f40*/  ISETP.GE.U32.AND P0, PT, R5, 0xfe, PT ;  /* 0x000000fe0500780c */ /* 0x000fda0003f06070 */
[----:B------:R-:W-:Y:S05]  /*2f50*/  @!P0 BRA `(.L_x_13) ;  /* 0x0000000000808947 */ /* 0x000fea0003800000 */
[----:B------:R-:W-:-:S13]  /*2f60*/  ISETP.GT.AND P0, PT, R9, 0xfe, PT ;  /* 0x000000fe0900780c */ /* 0x000fda0003f04270 */
[----:B------:R-:W-:Y:S05]  /*2f70*/  @P0 BRA `(.L_x_14) ;  /* 0x00000000006c0947 */ /* 0x000fea0003800000 */
[----:B------:R-:W-:-:S13]  /*2f80*/  ISETP.GE.AND P0, PT, R9, 0x1, PT ;  /* 0x000000010900780c */ /* 0x000fda0003f06270 */
[----:B------:R-:W-:Y:S05]  /*2f90*/  @P0 BRA `(.L_x_15) ;  /* 0x0000000000740947 */ /* 0x000fea0003800000 */
[----:B------:R-:W-:Y:S02]  /*2fa0*/  ISETP.GE.AND P0, PT, R9, -0x18, PT ;  /* 0xffffffe80900780c */ /* 0x000fe40003f06270 */
[----:B------:R-:W-:-:S11]  /*2fb0*/  LOP3.LUT R0, R0, 0x80000000, RZ, 0xc0, !PT ;  /* 0x8000000000007812 */ /* 0x000fd600078ec0ff */
[----:B------:R-:W-:Y:S05]  /*2fc0*/  @!P0 BRA `(.L_x_15) ;  /* 0x0000000000688947 */ /* 0x000fea0003800000 */
[CCC-:B------:R-:W-:Y:S01]  /*2fd0*/  FFMA.RZ R5, R17.reuse, R13.reuse, R12.reuse ;  /* 0x0000000d11057223 */ /* 0x1c0fe2000000c00c */
[-CC-:B------:R-:W-:Y:S01]  /*2fe0*/  FFMA.RM R10, R17, R13.reuse, R12.reuse ;  /* 0x0000000d110a7223 */ /* 0x180fe2000000400c */
[C---:B------:R-:W-:Y:S02]  /*2ff0*/  ISETP.NE.AND P2, PT, R9.reuse, RZ, PT ;  /* 0x000000ff0900720c */ /* 0x040fe40003f45270 */
[----:B------:R-:W-:Y:S02]  /*3000*/  ISETP.NE.AND P1, PT, R9, RZ, PT ;  /* 0x000000ff0900720c */ /* 0x000fe40003f25270 */
[----:B------:R-:W-:Y:S01]  /*3010*/  LOP3.LUT R7, R5, 0x7fffff, RZ, 0xc0, !PT ;  /* 0x007fffff05077812 */ /* 0x000fe200078ec0ff */
[----:B------:R-:W-:Y:S01]  /*3020*/  FFMA.RP R5, R17, R13, R12 ;  /* 0x0000000d11057223 */ /* 0x000fe2000000800c */
[----:B------:R-:W-:Y:S02]  /*3030*/  IADD3 R12, PT, PT, R9, 0x20, RZ ;  /* 0x00000020090c7810 */ /* 0x000fe40007ffe0ff */
[----:B------:R-:W-:-:S02]  /*3040*/  LOP3.LUT R7, R7, 0x800000, RZ, 0xfc, !PT ;  /* 0x0080000007077812 */ /* 0x000fc400078efcff */
[----:B------:R-:W-:Y:S02]  /*3050*/  IADD3 R9, PT, PT, -R9, RZ, RZ ;  /* 0x000000ff09097210 */ /* 0x000fe40007ffe1ff */
[----:B------:R-:W-:Y:S02]  /*3060*/  SHF.L.U32 R12, R7, R12, RZ ;  /* 0x0000000c070c7219 */ /* 0x000fe400000006ff */
[----:B------:R-:W-:Y:S02]  /*3070*/  FSETP.NEU.FTZ.AND P0, PT, R5, R10, PT ;  /* 0x0000000a0500720b */ /* 0x000fe40003f1d000 */
[----:B------:R-:W-:Y:S02]  /*3080*/  SEL R10, R9, RZ, P2 ;  /* 0x000000ff090a7207 */ /* 0x000fe40001000000 */
[----:B------:R-:W-:Y:S02]  /*3090*/  ISETP.NE.AND P1, PT, R12, RZ, P1 ;  /* 0x000000ff0c00720c */ /* 0x000fe40000f25270 */
[----:B------:R-:W-:-:S02]  /*30a0*/  SHF.R.U32.HI R10, RZ, R10, R7 ;  /* 0x0000000aff0a7219 */ /* 0x000fc40000011607 */
[----:B------:R-:W-:Y:S02]  /*30b0*/  PLOP3.LUT P0, PT, P0, P1, PT, 0xf8, 0x8f ;  /* 0x00000000008f781c */ /* 0x000fe40000703f70 */
[----:B------:R-:W-:Y:S02]  /*30c0*/  SHF.R.U32.HI R12, RZ, 0x1, R10 ;  /* 0x00000001ff0c7819 */ /* 0x000fe4000001160a */
[----:B------:R-:W-:-:S04]  /*30d0*/  SEL R5, RZ, 0x1, !P0 ;  /* 0x00000001ff057807 */ /* 0x000fc80004000000 */
[----:B------:R-:W-:-:S04]  /*30e0*/  LOP3.LUT R5, R5, 0x1, R12, 0xf8, !PT ;  /* 0x0000000105057812 */ /* 0x000fc800078ef80c */
[----:B------:R-:W-:-:S04]  /*30f0*/  LOP3.LUT R5, R5, R10, RZ, 0xc0, !PT ;  /* 0x0000000a05057212 */ /* 0x000fc800078ec0ff */
[----:B------:R-:W-:-:S04]  /*3100*/  IADD3 R5, PT, PT, R12, R5, RZ ;  /* 0x000000050c057210 */ /* 0x000fc80007ffe0ff */
[----:B------:R-:W-:Y:S01]  /*3110*/  LOP3.LUT R0, R5, R0, RZ, 0xfc, !PT ;  /* 0x0000000005007212 */ /* 0x000fe200078efcff */
[----:B------:R-:W-:Y:S06]  /*3120*/  BRA `(.L_x_15) ;  /* 0x0000000000107947 */ /* 0x000fec0003800000 */
.L_x_14:
[----:B------:R-:W-:-:S04]  /*3130*/  LOP3.LUT R0, R0, 0x80000000, RZ, 0xc0, !PT ;  /* 0x8000000000007812 */ /* 0x000fc800078ec0ff */
[----:B------:R-:W-:Y:S01]  /*3140*/  LOP3.LUT R0, R0, 0x7f800000, RZ, 0xfc, !PT ;  /* 0x7f80000000007812 */ /* 0x000fe200078efcff */
[----:B------:R-:W-:Y:S06]  /*3150*/  BRA `(.L_x_15) ;  /* 0x0000000000047947 */ /* 0x000fec0003800000 */
.L_x_13:
[----:B------:R-:W-:-:S07]  /*3160*/  LEA R0, R10, R0, 0x17 ;  /* 0x000000000a007211 */ /* 0x000fce00078eb8ff */
.L_x_15:
[----:B------:R-:W-:Y:S05]  /*3170*/  BSYNC.RECONVERGENT B2 ;  /* 0x0000000000027941 */ /* 0x000fea0003800200 */
.L_x_12:
[----:B------:R-:W-:Y:S05]  /*3180*/  BRA `(.L_x_16) ;  /* 0x0000000000207947 */ /* 0x000fea0003800000 */
.L_x_11:
[----:B------:R-:W-:-:S04]  /*3190*/  LOP3.LUT R0, R11, 0x80000000, R10, 0x48, !PT ;  /* 0x800000000b007812 */ /* 0x000fc800078e480a */
[----:B------:R-:W-:Y:S01]  /*31a0*/  LOP3.LUT R0, R0, 0x7f800000, RZ, 0xfc, !PT ;  /* 0x7f80000000007812 */ /* 0x000fe200078efcff */
[----:B------:R-:W-:Y:S06]  /*31b0*/  BRA `(.L_x_16) ;  /* 0x0000000000147947 */ /* 0x000fec0003800000 */
.L_x_10:
[----:B------:R-:W-:Y:S01]  /*31c0*/  LOP3.LUT R0, R11, 0x80000000, R10, 0x48, !PT ;  /* 0x800000000b007812 */ /* 0x000fe200078e480a */
[----:B------:R-:W-:Y:S06]  /*31d0*/  BRA `(.L_x_16) ;  /* 0x00000000000c7947 */ /* 0x000fec0003800000 */
.L_x_9:
[----:B------:R-:W0:Y:S01]  /*31e0*/  MUFU.RSQ R0, -QNAN ;  /* 0xffc0000000007908 */ /* 0x000e220000001400 */
[----:B------:R-:W-:Y:S05]  /*31f0*/  BRA `(.L_x_16) ;  /* 0x0000000000047947 */ /* 0x000fea0003800000 */
.L_x_8:
[----:B------:R-:W-:-:S07]  /*3200*/  FADD.FTZ R0, R0, R5 ;  /* 0x0000000500007221 */ /* 0x000fce0000010000 */
.L_x_16:
[----:B------:R-:W-:Y:S05]  /*3210*/  BSYNC.RECONVERGENT B1 ;  /* 0x0000000000017941 */ /* 0x000fea0003800200 */
.L_x_6:
[----:B------:R-:W-:-:S04]  /*3220*/  HFMA2 R9, -RZ, RZ, 0, 0 ;  /* 0x00000000ff097431 */ /* 0x000fc800000001ff */
[----:B0-----:R-:W-:Y:S05]  /*3230*/  RET.REL.NODEC R8 `(_Z18mstep_sigma_kernelPfS_S_S_S_jjj) ;  /* 0xffffffcc08707950 */ /* 0x001fea0003c3ffff */
.L_x_17:
[----:B------:R-:W-:-:S00]  /*3240*/  BRA `(.L_x_17) ;  /* 0xfffffffc00fc7947 */ /* 0x000fc0000383ffff */
[----:B------:R-:W-:-:S00]  /*3250*/  NOP ;  /* 0x0000000000007918 */ /* 0x000fc00000000000 */
        /* <DEDUP_REMOVED lines=10> */
.L_x_168:


//--------------------- .text._Z12mstep_kernelPfS_S_S_S_jjj --------------------------
	.section	.text._Z12mstep_kernelPfS_S_S_S_jjj,"ax",@progbits
	.align	128
        .global         _Z12mstep_kernelPfS_S_S_S_jjj
        .type           _Z12mstep_kernelPfS_S_S_S_jjj,@function
        .size           _Z12mstep_kernelPfS_S_S_S_jjj,(.L_x_169 - _Z12mstep_kernelPfS_S_S_S_jjj)
        .other          _Z12mstep_kernelPfS_S_S_S_jjj,@"STO_CUDA_ENTRY STV_DEFAULT"
_Z12mstep_kernelPfS_S_S_S_jjj:
.text._Z12mstep_kernelPfS_S_S_S_jjj:
[----:B------:R-:W-:Y:S01]  /*0000*/  LDC R1, c[0x0][0x37c] ;  /* 0x0000df00ff017b82 */ /* 0x000fe20000000800 */
[----:B------:R-:W0:Y:S07]  /*0010*/  LDCU UR7, c[0x0][0x3a8] ;  /* 0x00007500ff0777ac */ /* 0x000e2e0008000800 */
[----:B------:R-:W1:Y:S01]  /*0020*/  S2UR UR6, SR_CTAID.X ;  /* 0x00000000000679c3 */ /* 0x000e620000002500 */
[----:B------:R-:W-:Y:S01]  /*0030*/  UMOV UR4, URZ ;  /* 0x000000ff00047c82 */ /* 0x000fe20008000000 */
[----:B------:R-:W2:Y:S06]  /*0040*/  LDCU UR15, c[0x0][0x3b0] ;  /* 0x00007600ff0f77ac */ /* 0x000eac0008000800 */
[----:B------:R-:W-:Y:S01]  /*0050*/  S2UR UR14, SR_CTAID.Y ;  /* 0x00000000000e79c3 */ /* 0x000fe20000002600 */
[----:B------:R-:W3:Y:S01]  /*0060*/  LDCU.64 UR12, c[0x0][0x358] ;  /* 0x00006b00ff0c77ac */ /* 0x000ee20008000a00 */
[----:B0-----:R-:W0:Y:S01]  /*0070*/  I2F.U32.RP R0, UR7 ;  /* 0x0000000700007d06 */ /* 0x001e220008209000 */
[----:B------:R-:W-:-:S07]  /*0080*/  UISETP.NE.U32.AND UP2, UPT, UR7, URZ, UPT ;  /* 0x000000ff0700728c */ /* 0x000fce000bf45070 */
[----:B0-----:R-:W0:Y:S02]  /*0090*/  MUFU.RCP R0, R0 ;  /* 0x0000000000007308 */ /* 0x001e240000001000 */
[----:B0-----:R-:W-:Y:S01]  /*00a0*/  IADD3 R2, PT, PT, R0, 0xffffffe, RZ ;  /* 0x0ffffffe00027810 */ /* 0x001fe20007ffe0ff */
[----:B------:R-:W-:-:S05]  /*00b0*/  HFMA2 R0, -RZ, RZ, 0, 0 ;  /* 0x00000000ff007431 */ /* 0x000fca00000001ff */
[----:B------:R-:W0:Y:S02]  /*00c0*/  F2I.FTZ.U32.TRUNC.NTZ R2, R2 ;  /* 0x0000000200027305 */ /* 0x000e24000021f000 */
[----:B0-----:R-:W-:Y:S02]  /*00d0*/  R2UR UR5, R2 ;  /* 0x00000000020572ca */ /* 0x001fe400000e0000 */
[----:B------:R-:W0:Y:S11]  /*00e0*/  S2R R2, SR_TID.X ;  /* 0x0000000000027919 */ /* 0x000e360000002100 */
[----:B------:R-:W-:-:S04]  /*00f0*/  UIADD3 UR8, UPT, UPT, URZ, -UR5, URZ ;  /* 0x80000005ff087290 */ /* 0x000fc8000fffe0ff */
[----:B------:R-:W-:-:S04]  /*0100*/  UIMAD UR8, UR8, UR7, URZ ;  /* 0x00000007080872a4 */ /* 0x000fc8000f8e02ff */
[----:B------:R-:W-:-:S04]  /*0110*/  UIMAD.WIDE.U32 UR4, UR5, UR8, UR4 ;  /* 0x00000008050472a5 */ /* 0x000fc8000f8e0004 */
[----:B-1----:R-:W-:-:S03]  /*0120*/  UIMAD.WIDE.U32 UR4, UR5, UR6, URZ ;  /* 0x00000006050472a5 */ /* 0x002fc6000f8e00ff */
[----:B------:R-:W1:Y:S01]  /*0130*/  S2UR UR8, SR_CgaCtaId ;  /* 0x00000000000879c3 */ /* 0x000e620000008800 */
[----:B------:R-:W-:-:S04]  /*0140*/  UIADD3 UR4, UPT, UPT, -UR5, URZ, URZ ;  /* 0x000000ff05047290 */ /* 0x000fc8000fffe1ff */
[----:B------:R-:W-:Y:S01]  /*0150*/  UIMAD UR4, UR7, UR4, UR6 ;  /* 0x00000004070472a4 */ /* 0x000fe2000f8e0206 */
[----:B0-----:R-:W-:-:S03]  /*0160*/  SHF.L.U32 R3, R2, 0x2, RZ ;  /* 0x0000000202037819 */ /* 0x001fc600000006ff */
[----:B------:R-:W-:-:S11]  /*0170*/  UISETP.GE.U32.AND UP0, UPT, UR4, UR7, UPT ;  /* 0x000000070400728c */ /* 0x000fd6000bf06070 */
[----:B------:R-:W-:Y:S02]  /*0180*/  @UP0 UIADD3 UR4, UPT, UPT, UR4, -UR7, URZ ;  /* 0x8000000704040290 */ /* 0x000fe4000fffe0ff */
[----:B------:R-:W-:Y:S02]  /*0190*/  @UP0 UIADD3 UR5, UPT, UPT, UR5, 0x1, URZ ;  /* 0x0000000105050890 */ /* 0x000fe4000fffe0ff */
[----:B------:R-:W-:Y:S02]  /*01a0*/  UISETP.GE.U32.AND UP1, UPT, UR4, UR7, UPT ;  /* 0x000000070400728c */ /* 0x000fe4000bf26070 */
[----:B--2---:R-:W-:Y:S02]  /*01b0*/  UISETP.GE.U32.AND UP0, UPT, UR15, 0x101, UPT ;  /* 0x000001010f00788c */ /* 0x004fe4000bf06070 */
[----:B------:R-:W-:-:S07]  /*01c0*/  ULOP3.LUT UR4, UR7, 0xffffff, URZ, 0xc0, !UPT ;  /* 0x00ffffff07047892 */ /* 0x000fce000f8ec0ff */
[----:B------:R-:W-:Y:S02]  /*01d0*/  @UP1 UIADD3 UR5, UPT, UPT, UR5, 0x1, URZ ;  /* 0x0000000105051890 */ /* 0x000fe4000fffe0ff */
[----:B------:R-:W-:-:S04]  /*01e0*/  @!UP2 ULOP3.LUT UR5, URZ, UR7, URZ, 0x33, !UPT ;  /* 0x00000007ff05a292 */ /* 0x000fc8000f8e33ff */
[----:B------:R-:W-:Y:S02]  /*01f0*/  UIADD3 UR9, UPT, UPT, -UR5, URZ, URZ ;  /* 0x000000ff05097290 */ /* 0x000fe4000fffe1ff */
[----:B------:R-:W-:Y:S02]  /*0200*/  ULOP3.LUT UR5, UR5, 0xffffff, URZ, 0xc0, !UPT ;  /* 0x00ffffff05057892 */ /* 0x000fe4000f8ec0ff */
[----:B------:R-:W-:Y:S02]  /*0210*/  UIMAD UR6, UR7, UR9, UR6 ;  /* 0x00000009070672a4 */ /* 0x000fe4000f8e0206 */
[----:B------:R-:W-:-:S03]  /*0220*/  UIMAD UR7, UR5, UR4, URZ ;  /* 0x00000004050772a4 */ /* 0x000fc6000f8e02ff */
[----:B------:R-:W-:Y:S01]  /*0230*/  UMOV UR4, 0x400 ;  /* 0x0000040000047882 */ /* 0x000fe20000000000 */
[----:B------:R-:W-:Y:S02]  /*0240*/  UIADD3 UR10, UPT, UPT, UR6, UR7, URZ ;  /* 0x00000007060a7290 */ /* 0x000fe4000fffe0ff */
[----:B-1----:R-:W-:-:S03]  /*0250*/  ULEA UR8, UR8, UR4, 0x18 ;  /* 0x0000000408087291 */ /* 0x002fc6000f8ec0ff */
[----:B------:R-:W-:Y:S01]  /*0260*/  UMOV UR4, URZ ;  /* 0x000000ff00047c82 */ /* 0x000fe20008000000 */
[----:B---3--:R-:W-:Y:S08]  /*0270*/  BRA.U !UP0, `(.L_x_18) ;  /* 0x0000001908e07547 */ /* 0x008ff0000b800000 */
[----:B------:R-:W-:Y:S02]  /*0280*/  UIADD3 UR11, UPT, UPT, UR15, -0x101, URZ ;  /* 0xfffffeff0f0b7890 */ /* 0x000fe4000fffe0ff */
[----:B------:R-:W-:Y:S01]  /*0290*/  MOV R5, UR15 ;  /* 0x0000000f00057c02 */ /* 0x000fe20008000f00 */
[----:B------:R-:W-:Y:S01]  /*02a0*/  UMOV UR4, URZ ;  /* 0x000000ff00047c82 */ /* 0x000fe20008000000 */
[----:B------:R-:W-:Y:S01]  /*02b0*/  MOV R0, RZ ;  /* 0x000000ff00007202 */ /* 0x000fe20000000f00 */
[----:B------:R-:W-:Y:S02]  /*02c0*/  UISETP.GE.U32.AND UP0, UPT, UR11, 0x300, UPT ;  /* 0x000003000b00788c */ /* 0x000fe4000bf06070 */
[----:B------:R-:W-:Y:S01]  /*02d0*/  IMAD R8, R5, UR10, R2 ;  /* 0x0000000a05087c24 */ /* 0x000fe2000f8e0202 */
[----:B------:R-:W-:-:S06]  /*02e0*/  UMOV UR5, 0x100 ;  /* 0x0000010000057882 */ /* 0x000fcc0000000000 */
[----:B------:R-:W-:Y:S05]  /*02f0*/  BRA.U !UP0, `(.L_x_19) ;  /* 0x0000000d08bc7547 */ /* 0x000fea000b800000 */
[----:B------:R-:W0:Y:S01]  /*0300*/  LDC.64 R4, c[0x0][0x380] ;  /* 0x0000e000ff047b82 */ /* 0x000e220000000a00 */
[----:B------:R-:W-:Y:S01]  /*0310*/  ULEA.HI UR4, UR11, 0x1, URZ, 0x18 ;  /* 0x000000010b047891 */ /* 0x000fe2000f8fc0ff */
[----:B------:R-:W-:Y:S01]  /*0320*/  HFMA2 R0, -RZ, RZ, 0, 0 ;  /* 0x00000000ff007431 */ /* 0x000fe200000001ff */
[C---:B------:R-:W-:Y:S02]  /*0330*/  LOP3.LUT R10, R3.reuse, 0x200, RZ, 0x3c, !PT ;  /* 0x00000200030a7812 */ /* 0x040fe400078e3cff */
[----:B------:R-:W-:Y:S01]  /*0340*/  ULOP3.LUT UR4, UR4, 0x1fffffc, URZ, 0xc0, !UPT ;  /* 0x01fffffc04047892 */ /* 0x000fe2000f8ec0ff */
[C---:B------:R-:W-:Y:S02]  /*0350*/  LOP3.LUT R11, R3.reuse, 0x100, RZ, 0x3c, !PT ;  /* 0x00000100030b7812 */ /* 0x040fe400078e3cff */
[C---:B------:R-:W-:Y:S01]  /*0360*/  LOP3.LUT R12, R3.reuse, 0x80, RZ, 0x3c, !PT ;  /* 0x00000080030c7812 */ /* 0x040fe200078e3cff */
[----:B------:R-:W-:Y:S01]  /*0370*/  UIADD3 UR5, UPT, UPT, -UR4, URZ, URZ ;  /* 0x000000ff04057290 */ /* 0x000fe2000fffe1ff */
[----:B------:R-:W-:-:S02]  /*0380*/  LOP3.LUT R13, R3, 0x40, RZ, 0x3c, !PT ;  /* 0x00000040030d7812 */ /* 0x000fc400078e3cff */
[C---:B------:R-:W-:Y:S01]  /*0390*/  LOP3.LUT R14, R3.reuse, 0x20, RZ, 0x3c, !PT ;  /* 0x00000020030e7812 */ /* 0x040fe200078e3cff */
[----:B------:R-:W-:Y:S01]  /*03a0*/  UMOV UR4, URZ ;  /* 0x000000ff00047c82 */ /* 0x000fe20008000000 */
[C---:B------:R-:W-:Y:S02]  /*03b0*/  LOP3.LUT R15, R3.reuse, 0x10, RZ, 0x3c, !PT ;  /* 0x00000010030f7812 */ /* 0x040fe400078e3cff */
[C---:B------:R-:W-:Y:S02]  /*03c0*/  LOP3.LUT R16, R3.reuse, 0x8, RZ, 0x3c, !PT ;  /* 0x0000000803107812 */ /* 0x040fe400078e3cff */
[----:B------:R-:W-:-:S07]  /*03d0*/  LOP3.LUT R9, R3, 0x4, RZ, 0x3c, !PT ;  /* 0x0000000403097812 */ /* 0x000fce00078e3cff */
.L_x_20:
[----:B------:R-:W-:-:S05]  /*03e0*/  IADD3 R17, PT, PT, R8, UR4, RZ ;  /* 0x0000000408117c10 */ /* 0x000fca000fffe0ff */
[----:B0-----:R-:W-:-:S06]  /*03f0*/  IMAD.WIDE.U32 R6, R17, 0x4, R4 ;  /* 0x0000000411067825 */ /* 0x001fcc00078e0004 */
[----:B------:R-:W2:Y:S04]  /*0400*/  LDG.E R6, desc[UR12][R6.64] ;  /* 0x0000000c06067981 */ /* 0x000ea8000c1e1900 */
[----:B--2---:R-:W-:Y:S01]  /*0410*/  STS [R3+UR8], R6 ;  /* 0x0000000603007988 */ /* 0x004fe20008000808 */
[----:B------:R-:W-:Y:S06]  /*0420*/  BAR.SYNC.DEFER_BLOCKING 0x0 ;  /* 0x0000000000007b1d */ /* 0x000fec0000010000 */
[----:B------:R-:W-:Y:S04]  /*0430*/  LDS R18, [R3+UR8] ;  /* 0x0000000803127984 */ /* 0x000fe80008000800 */
[----:B------:R-:W0:Y:S02]  /*0440*/  LDS R19, [R10+UR8] ;  /* 0x000000080a137984 */ /* 0x000e240008000800 */
[----:B0-----:R-:W-:Y:S01]  /*0450*/  FADD R18, R18, R19 ;  /* 0x0000001312127221 */ /* 0x001fe20000000000 */
[----:B------:R-:W-:Y:S06]  /*0460*/  BAR.SYNC.DEFER_BLOCKING 0x0 ;  /* 0x0000000000007b1d */ /* 0x000fec0000010000 */
[----:B------:R-:W-:Y:S02]  /*0470*/  STS [R3+UR8], R18 ;  /* 0x0000001203007988 */ /* 0x000fe40008000808 */
[----:B------:R-:W-:Y:S06]  /*0480*/  BAR.SYNC.DEFER_BLOCKING 0x0 ;  /* 0x0000000000007b1d */ /* 0x000fec0000010000 */
[----:B------:R-:W-:Y:S04]  /*0490*/  LDS R19, [R3+UR8] ;  /* 0x0000000803137984 */ /* 0x000fe80008000800 */
[----:B------:R-:W0:Y:S02]  /*04a0*/  LDS R20, [R11+UR8] ;  /* 0x000000080b147984 */ /* 0x000e240008000800 */
[----:B0-----:R-:W-:Y:S01]  /*04b0*/  FADD R20, R19, R20 ;  /* 0x0000001413147221 */ /* 0x001fe20000000000 */
[----:B------:R-:W-:Y:S01]  /*04c0*/  BAR.SYNC.DEFER_BLOCKING 0x0 ;  /* 0x0000000000007b1d */ /* 0x000fe20000010000 */
[----:B------:R-:W-:-:S05]  /*04d0*/  IADD3 R19, PT, PT, R17, 0x100, RZ ;  /* 0x0000010011137810 */ /* 0x000fca0007ffe0ff */
[----:B------:R-:W-:Y:S02]  /*04e0*/  STS [R3+UR8], R20 ;  /* 0x0000001403007988 */ /* 0x000fe40008000808 */
        /* <DEDUP_REMOVED lines=35> */
[----:B------:R-:W-:-:S05]  /*0720*/  IMAD.WIDE.U32 R6, R19, 0x4, R4 ;  /* 0x0000000413067825 */ /* 0x000fca00078e0004 */
[----:B------:R-:W-:Y:S02]  /*0730*/  STS [R3+UR8], R20 ;  /* 0x0000001403007988 */ /* 0x000fe40008000808 */
[----:B------:R-:W-:Y:S06]  /*0740*/  BAR.SYNC.DEFER_BLOCKING 0x0 ;  /* 0x0000000000007b1d */ /* 0x000fec0000010000 */
[----:B------:R-:W2:Y:S04]  /*0750*/  LDG.E R6, desc[UR12][R6.64] ;  /* 0x0000000c06067981 */ /* 0x000ea8000c1e1900 */
[----:B------:R-:W-:Y:S04]  /*0760*/  LDS R19, [R3+UR8] ;  /* 0x0000000803137984 */ /* 0x000fe80008000800 */
[----:B--2---:R-:W-:Y:S01]  /*0770*/  STS [R3+UR8], R6 ;  /* 0x0000000603007988 */ /* 0x004fe20008000808 */
        /* <DEDUP_REMOVED lines=51> */
[----:B------:R-:W2:Y:S01]  /*0ab0*/  LDG.E R6, desc[UR12][R6.64] ;  /* 0x0000000c06067981 */ /* 0x000ea2000c1e1900 */
[----:B------:R-:W-:-:S03]  /*0ac0*/  IADD3 R17, PT, PT, R17, 0x300, RZ ;  /* 0x0000030011117810 */ /* 0x000fc60007ffe0ff */
[----:B------:R-:W-:Y:S04]  /*0ad0*/  LDS R18, [R3+UR8] ;  /* 0x0000000803127984 */ /* 0x000fe80008000800 */
        /* <DEDUP_REMOVED lines=52> */
[----:B------:R-:W-:Y:S01]  /*0e20*/  UIADD3 UR5, UPT, UPT, UR5, 0x4, URZ ;  /* 0x0000000405057890 */ /* 0x000fe2000fffe0ff */
[----:B------:R-:W-:Y:S01]  /*0e30*/  FADD R19, R19, R0 ;  /* 0x0000000013137221 */ /* 0x000fe20000000000 */
[----:B------:R-:W-:Y:S01]  /*0e40*/  UIADD3 UR4, UPT, UPT, UR4, 0x400, URZ ;  /* 0x0000040004047890 */ /* 0x000fe2000fffe0ff */
[----:B------:R-:W0:Y:S01]  /*0e50*/  LDS R17, [R3+UR8] ;  /* 0x0000000803117984 */ /* 0x000e220008000800 */
[----:B------:R-:W-:Y:S01]  /*0e60*/  UISETP.NE.AND UP0, UPT, UR5, URZ, UPT ;  /* 0x000000ff0500728c */ /* 0x000fe2000bf05270 */
[----:B------:R-:W-:-:S04]  /*0e70*/  FADD R18, R19, R18 ;  /* 0x0000001213127221 */ /* 0x000fc80000000000 */
[----:B0-----:R-:W-:Y:S01]  /*0e80*/  FADD R17, R18, R17 ;  /* 0x0000001112117221 */ /* 0x001fe20000000000 */
        /* <DEDUP_REMOVED lines=50> */
[----:B------:R-:W0:Y:S02]  /*11b0*/  LDS R6, [R3+UR8] ;  /* 0x0000000803067984 */ /* 0x000e240008000800 */
[----:B0-----:R-:W-:Y:S01]  /*11c0*/  FADD R0, R17, R6 ;  /* 0x0000000611007221 */ /* 0x001fe20000000000 */
[----:B------:R-:W-:Y:S06]  /*11d0*/  BRA.U UP0, `(.L_x_20) ;  /* 0xfffffff100807547 */ /* 0x000fec000b83ffff */
[----:B------:R-:W-:-:S12]  /*11e0*/  UIADD3 UR5, UPT, UPT, UR4, 0x100, URZ ;  /* 0x0000010004057890 */ /* 0x000fd8000fffe0ff */
.L_x_19:
[----:B------:R-:W-:-:S04]  /*11f0*/  ULEA.HI UR9, UR11, 0x1, URZ, 0x18 ;  /* 0x000000010b097891 */ /* 0x000fc8000f8fc0ff */
[----:B------:R-:W-:-:S09]  /*1200*/  ULOP3.LUT UP0, UR9, UR9, 0x3, URZ, 0xc0, !UPT ;  /* 0x0000000309097892 */ /* 0x000fd2000f80c0ff */
[----:B------:R-:W-:Y:S05]  /*1210*/  BRA.U !UP0, `(.L_x_18) ;  /* 0x0000000908f87547 */ /* 0x000fea000b800000 */
[----:B------:R-:W-:Y:S02]  /*1220*/  UISETP.NE.AND UP1, UPT, UR9, 0x1, UPT ;  /* 0x000000010900788c */ /* 0x000fe4000bf25270 */
[----:B------:R-:W-:-:S07]  /*1230*/  ULOP3.LUT UP0, URZ, UR11, 0x100, URZ, 0xc0, !UPT ;  /* 0x000001000bff7892 */ /* 0x000fce000f80c0ff */
[----:B------:R-:W-:Y:S05]  /*1240*/  BRA.U !UP1, `(.L_x_21) ;  /* 0x0000000509e47547 */ /* 0x000fea000b800000 */
[----:B------:R-:W0:Y:S01]  /*1250*/  LDC.64 R4, c[0x0][0x380] ;  /* 0x0000e000ff047b82 */ /* 0x000e220000000a00 */
[----:B------:R-:W-:-:S05]  /*1260*/  IADD3 R11, PT, PT, R8, UR4, RZ ;  /* 0x00000004080b7c10 */ /* 0x000fca000fffe0ff */
[----:B0-----:R-:W-:-:S06]  /*1270*/  IMAD.WIDE.U32 R10, R11, 0x4, R4 ;  /* 0x000000040b0a7825 */ /* 0x001fcc00078e0004 */
[----:B------:R-:W2:Y:S01]  /*1280*/  LDG.E R10, desc[UR12][R10.64] ;  /* 0x0000000c0a0a7981 */ /* 0x000ea2000c1e1900 */
[----:B------:R-:W-:Y:S02]  /*1290*/  LOP3.LUT R6, R3, 0x200, RZ, 0x3c, !PT ;  /* 0x0000020003067812 */ /* 0x000fe400078e3cff */
[----:B------:R-:W-:Y:S01]  /*12a0*/  IADD3 R17, PT, PT, R8, UR5, RZ ;  /* 0x0000000508117c10 */ /* 0x000fe2000fffe0ff */
[----:B--2---:R-:W-:Y:S01]  /*12b0*/  STS [R3+UR8], R10 ;  /* 0x0000000a03007988 */ /* 0x004fe20008000808 */
[----:B------:R-:W-:Y:S06]  /*12c0*/  BAR.SYNC.DEFER_BLOCKING 0x0 ;  /* 0x0000000000007b1d */ /* 0x000fec0000010000 */
[----:B------:R-:W-:Y:S04]  /*12d0*/  LDS R7, [R3+UR8] ;  /* 0x0000000803077984 */ /* 0x000fe80008000800 */
[----:B------:R-:W0:Y:S02]  /*12e0*/  LDS R12, [R6+UR8] ;  /* 0x00000008060c7984 */ /* 0x000e240008000800 */
[----:B0-----:R-:W-:Y:S01]  /*12f0*/  FADD R12, R7, R12 ;  /* 0x0000000c070c7221 */ /* 0x001fe20000000000 */
[----:B------:R-:W-:Y:S01]  /*1300*/  BAR.SYNC.DEFER_BLOCKING 0x0 ;  /* 0x0000000000007b1d */ /* 0x000fe20000010000 */
[----:B------:R-:W-:-:S05]  /*1310*/  LOP3.LUT R7, R3, 0x100, RZ, 0x3c, !PT ;  /* 0x0000010003077812 */ /* 0x000fca00078e3cff */
[----:B------:R-:W-:Y:S02]  /*1320*/  STS [R3+UR8], R12 ;  /* 0x0000000c03007988 */ /* 0x000fe40008000808 */
        /* <DEDUP_REMOVED lines=9> */
[----:B------:R-:W0:Y:S01]  /*13c0*/  LDS R11, [R9+UR8] ;  /* 0x00000008090b7984 */ /* 0x000e220008000800 */
[----:B------:R-:W-:Y:S01]  /*13d0*/  BAR.SYNC.DEFER_BLOCKING 0x0 ;  /* 0x0000000000007b1d */ /* 0x000fe20000010000 */
[----:B0-----:R-:W-:Y:S01]  /*13e0*/  FADD R12, R10, R11 ;  /* 0x0000000b0a0c7221 */ /* 0x001fe20000000000 */
[----:B------:R-:W-:-:S04]  /*13f0*/  LOP3.LUT R10, R3, 0x40, RZ, 0x3c, !PT ;  /* 0x00000040030a7812 */ /* 0x000fc800078e3cff */
[----:B------:R0:W-:Y:S02]  /*1400*/  STS [R3+UR8], R12 ;  /* 0x0000000c03007988 */ /* 0x0001e40008000808 */
[----:B------:R-:W-:Y:S01]  /*1410*/  BAR.SYNC.DEFER_BLOCKING 0x0 ;  /* 0x0000000000007b1d */ /* 0x000fe20000010000 */
[----:B0-----:R-:W-:-:S05]  /*1420*/  LOP3.LUT R12, R3, 0x10, RZ, 0x3c, !PT ;  /* 0x00000010030c7812 */ /* 0x001fca00078e3cff */
        /* <DEDUP_REMOVED lines=10> */
[----:B------:R-:W-:Y:S06]  /*14d0*/  BAR.SYNC.DEFER_BLOCKING 0x0 ;  /* 0x0000000000007b1d */ /* 0x000fec0000010000 */
        /* <DEDUP_REMOVED lines=13> */
[----:B0-----:R-:W-:-:S05]  /*15b0*/  FADD R20, R15, R16 ;  /* 0x000000100f147221 */ /* 0x001fca0000000000 */
[----:B------:R-:W-:Y:S02]  /*15c0*/  STS [R3+UR8], R20 ;  /* 0x0000001403007988 */ /* 0x000fe40008000808 */
[----:B------:R-:W-:Y:S06]  /*15d0*/  BAR.SYNC.DEFER_BLOCKING 0x0 ;  /* 0x0000000000007b1d */ /* 0x000fec0000010000 */
[----:B------:R-:W-:Y:S04]  /*15e0*/  LDS R15, [R3+UR8] ;  /* 0x00000008030f7984 */ /* 0x000fe80008000800 */
[----:B------:R-:W0:Y:S01]  /*15f0*/  LDS R16, [R14+UR8] ;  /* 0x000000080e107984 */ /* 0x000e220008000800 */
[----:B------:R-:W-:Y:S01]  /*1600*/  BAR.SYNC.DEFER_BLOCKING 0x0 ;  /* 0x0000000000007b1d */ /* 0x000fe20000010000 */
[----:B0-----:R-:W-:Y:S01]  /*1610*/  FADD R18, R15, R16 ;  /* 0x000000100f127221 */ /* 0x001fe20000000000 */
[----:B------:R-:W-:-:S04]  /*1620*/  IMAD.WIDE.U32 R16, R17, 0x4, R4 ;  /* 0x0000000411107825 */ /* 0x000fc800078e0004 */
[----:B------:R-:W-:Y:S02]  /*1630*/  STS [R3+UR8], R18 ;  /* 0x0000001203007988 */ /* 0x000fe40008000808 */
[----:B------:R-:W-:Y:S06]  /*1640*/  BAR.SYNC.DEFER_BLOCKING 0x0 ;  /* 0x0000000000007b1d */ /* 0x000fec0000010000 */
[----:B------:R-:W2:Y:S01]  /*1650*/  LDG.E R16, desc[UR12][R16.64] ;  /* 0x0000000c10107981 */ /* 0x000ea2000c1e1900 */
[----:B------:R-:W-:Y:S02]  /*1660*/  UIADD3 UR4, UPT, UPT, UR5, 0x100, URZ ;  /* 0x0000010005047890 */ /* 0x000fe4000fffe0ff */
[----:B------:R-:W-:Y:S01]  /*1670*/  UIADD3 UR5, UPT, UPT, UR5, 0x200, URZ ;  /* 0x0000020005057890 */ /* 0x000fe2000fffe0ff */
[----:B------:R-:W0:Y:S02]  /*1680*/  LDS R5, [R3+UR8] ;  /* 0x0000000803057984 */ /* 0x000e240008000800 */
[----:B0-----:R-:W-:-:S02]  /*1690*/  FADD R0, R0, R5 ;  /* 0x0000000500007221 */ /* 0x001fc40000000000 */
        /* <DEDUP_REMOVED lines=51> */
[----:B0-----:R-:W-:-:S07]  /*19d0*/  FADD R0, R0, R7 ;  /* 0x0000000700007221 */ /* 0x001fce0000000000 */
.L_x_21:
[----:B------:R-:W-:Y:S05]  /*19e0*/  BRA.U UP0, `(.L_x_18) ;  /* 0x0000000500047547 */ /* 0x000fea000b800000 */
[----:B------:R-:W0:Y:S01]  /*19f0*/  LDC.64 R4, c[0x0][0x380] ;  /* 0x0000e000ff047b82 */ /* 0x000e220000000a00 */
[----:B------:R-:W-:-:S05]  /*1a00*/  IADD3 R7, PT, PT, R8, UR4, RZ ;  /* 0x0000000408077c10 */ /* 0x000fca000fffe0ff */
[----:B0-----:R-:W-:-:S06]  /*1a10*/  IMAD.WIDE.U32 R4, R7, 0x4, R4 ;  /* 0x0000000407047825 */ /* 0x001fcc00078e0004 */
[----:B------:R-:W2:Y:S01]  /*1a20*/  LDG.E R4, desc[UR12][R4.64] ;  /* 0x0000000c04047981 */ /* 0x000ea2000c1e1900 */
[C---:B------:R-:W-:Y:S01]  /*1a30*/  LOP3.LUT R7, R3.reuse, 0x200, RZ, 0x3c, !PT ;  /* 0x0000020003077812 */ /* 0x040fe200078e3cff */
[----:B------:R-:W-:Y:S01]  /*1a40*/  UMOV UR4, UR5 ;  /* 0x0000000500047c82 */ /* 0x000fe20008000000 */
[C---:B------:R-:W-:Y:S02]  /*1a50*/  LOP3.LUT R9, R3.reuse, 0x100, RZ, 0x3c, !PT ;  /* 0x0000010003097812 */ /* 0x040fe400078e3cff */
[C---:B------:R-:W-:Y:S01]  /*1a60*/  LOP3.LUT R10, R3.reuse, 0x80, RZ, 0x3c, !PT ;  /* 0x00000080030a7812 */ /* 0x040fe200078e3cff */
        /* <DEDUP_REMOVED lines=9> */
[----:B------:R0:W-:Y:S04]  /*1b00*/  LDS R8, [R9+UR8] ;  /* 0x0000000809087984 */ /* 0x0001e80008000800 */
[----:B------:R-:W1:Y:S01]  /*1b10*/  LDS R5, [R3+UR8] ;  /* 0x0000000803057984 */ /* 0x000e620008000800 */
[----:B0-----:R-:W-:Y:S01]  /*1b20*/  LOP3.LUT R9, R3, 0x20, RZ, 0x3c, !PT ;  /* 0x0000002003097812 */ /* 0x001fe200078e3cff */
[----:B-1----:R-:W-:Y:S01]  /*1b30*/  FADD R8, R5, R8 ;  /* 0x0000000805087221 */ /* 0x002fe20000000000 */
[----:B------:R-:W-:Y:S06]  /*1b40*/  BAR.SYNC.DEFER_BLOCKING 0x0 ;  /* 0x0000000000007b1d */ /* 0x000fec0000010000 */
[----:B------:R-:W-:Y:S02]  /*1b50*/  STS [R3+UR8], R8 ;  /* 0x0000000803007988 */ /* 0x000fe40008000808 */
[----:B------:R-:W-:Y:S06]  /*1b60*/  BAR.SYNC.DEFER_BLOCKING 0x0 ;  /* 0x0000000000007b1d */ /* 0x000fec0000010000 */
[----:B------:R0:W-:Y:S04]  /*1b70*/  LDS R5, [R10+UR8] ;  /* 0x000000080a057984 */ /* 0x0001e80008000800 */
[----:B------:R-:W1:Y:S01]  /*1b80*/  LDS R4, [R3+UR8] ;  /* 0x0000000803047984 */ /* 0x000e620008000800 */
[C---:B0-----:R-:W-:Y:S01]  /*1b90*/  LOP3.LUT R10, R3.reuse, 0x10, RZ, 0x3c, !PT ;  /* 0x00000010030a7812 */ /* 0x041fe200078e3cff */
[----:B-1----:R-:W-:Y:S01]  /*1ba0*/  FADD R4, R4, R5 ;  /* 0x0000000504047221 */ /* 0x002fe20000000000 */
[----:B------:R-:W-:Y:S06]  /*1bb0*/  BAR.SYNC.DEFER_BLOCKING 0x0 ;  /* 0x0000000000007b1d */ /* 0x000fec0000010000 */
        /* <DEDUP_REMOVED lines=36> */
.L_x_18:
[----:B------:R-:W-:Y:S02]  /*1e00*/  IADD3 R5, PT, PT, R2, UR4, RZ ;  /* 0x0000000402057c10 */ /* 0x000fe4000fffe0ff */
[----:B------:R-:W-:Y:S02]  /*1e10*/  MOV R4, UR15 ;  /* 0x0000000f00047c02 */ /* 0x000fe40008000f00 */
[----:B------:R-:W-:Y:S02]  /*1e20*/  ISETP.GE.U32.AND P0, PT, R5, UR15, PT ;  /* 0x0000000f05007c0c */ /* 0x000fe4000bf06070 */
[----:B------:R-:W-:-:S11]  /*1e30*/  MOV R8, RZ ;  /* 0x000000ff00087202 */ /* 0x000fd60000000f00 */
[----:B------:R-:W0:Y:S01]  /*1e40*/  @!P0 LDC.64 R6, c[0x0][0x380] ;  /* 0x0000e000ff068b82 */ /* 0x000e220000000a00 */
[----:B------:R-:W-:-:S04]  /*1e50*/  @!P0 IMAD R5, R4, UR10, R5 ;  /* 0x0000000a04058c24 */ /* 0x000fc8000f8e0205 */
[----:B0-----:R-:W-:-:S05]  /*1e60*/  @!P0 IMAD.WIDE.U32 R6, R5, 0x4, R6 ;  /* 0x0000000405068825 */ /* 0x001fca00078e0006 */
[----:B------:R-:W2:Y:S01]  /*1e70*/  @!P0 LDG.E R8, desc[UR12][R6.64] ;  /* 0x0000000c06088981 */ /* 0x000ea2000c1e1900 */
[----:B------:R-:W-:Y:S01]  /*1e80*/  LOP3.LUT R4, R3, 0x200, RZ, 0x3c, !PT ;  /* 0x0000020003047812 */ /* 0x000fe200078e3cff */
[----:B------:R-:W-:Y:S01]  /*1e90*/  BSSY.RECONVERGENT B0, `(.L_x_22) ;  /* 0x0000053000007945 */ /* 0x000fe20003800200 */
[----:B------:R-:W-:Y:S01]  /*1ea0*/  LOP3.LUT P0, RZ, R2, UR14, RZ, 0xfc, !PT ;  /* 0x0000000e02ff7c12 */ /* 0x000fe2000f80fcff */
        /* <DEDUP_REMOVED lines=59> */
[----:B------:R-:W-:Y:S06]  /*2260*/  BAR.SYNC.DEFER_BLOCKING 0x0 ;  /* 0x0000000000007b1d */ /* 0x000fec0000010000 */
[----:B------:R-:W-:Y:S05]  /*2270*/  @P0 BRA `(.L_x_23) ;  /* 0x0000000000500947 */ /* 0x000fea0003800000 */
[----:B------:R-:W-:Y:S01]  /*2280*/  I2FP.F32.U32 R13, UR15 ;  /* 0x0000000f000d7c45 */ /* 0x000fe20008201000 */
[----:B------:R-:W-:Y:S03]  /*2290*/  BSSY.RECONVERGENT B1, `(.L_x_24) ;  /* 0x000000d000017945 */ /* 0x000fe60003800200 */
[----:B------:R-:W0:Y:S08]  /*22a0*/  MUFU.RCP R12, R13 ;  /* 0x0000000d000c7308 */ /* 0x000e300000001000 */
[----:B------:R-:W1:Y:S01]  /*22b0*/  FCHK P0, R0, R13 ;  /* 0x0000000d00007302 */ /* 0x000e620000000000 */
[----:B0-----:R-:W-:-:S04]  /*22c0*/  FFMA R15, -R13, R12, 1 ;  /* 0x3f8000000d0f7423 */ /* 0x001fc8000000010c */
[----:B------:R-:W-:-:S04]  /*22d0*/  FFMA R15, R12, R15, R12 ;  /* 0x0000000f0c0f7223 */ /* 0x000fc8000000000c */
[----:B------:R-:W-:-:S04]  /*22e0*/  FFMA R12, R0, R15, RZ ;  /* 0x0000000f000c7223 */ /* 0x000fc800000000ff */
[----:B------:R-:W-:-:S04]  /*22f0*/  FFMA R14, -R13, R12, R0 ;  /* 0x0000000c0d0e7223 */ /* 0x000fc80000000100 */
[----:B------:R-:W-:Y:S01]  /*2300*/  FFMA R15, R15, R14, R12 ;  /* 0x0000000e0f0f7223 */ /* 0x000fe2000000000c */
[----:B-1----:R-:W-:Y:S06]  /*2310*/  @!P0 BRA `(.L_x_25) ;  /* 0x0000000000108947 */ /* 0x002fec0003800000 */
[----:B------:R-:W-:Y:S02]  /*2320*/  MOV R12, R0 ;  /* 0x00000000000c7202 */ /* 0x000fe40000000f00 */
[----:B------:R-:W-:-:S07]  /*2330*/  MOV R14, 0x2350 ;  /* 0x00002350000e7802 */ /* 0x000fce0000000f00 */
[----:B------:R-:W-:Y:S05]  /*2340*/  CALL.REL.NOINC `($__internal_1_$__cuda_sm3x_div_rn_noftz_f32_slowpath) ;  /* 0x0000002000f47944 */ /* 0x000fea0003c00000 */
[----:B------:R-:W-:-:S07]  /*2350*/  MOV R15, R12 ;  /* 0x0000000c000f7202 */ /* 0x000fce0000000f00 */
.L_x_25:
[----:B------:R-:W-:Y:S05]  /*2360*/  BSYNC.RECONVERGENT B1 ;  /* 0x0000000000017941 */ /* 0x000fea0003800200 */
.L_x_24:
[----:B------:R-:W0:Y:S02]  /*2370*/  LDCU.64 UR4, c[0x0][0x388] ;  /* 0x00007100ff0477ac */ /* 0x000e240008000a00 */
[----:B0-----:R-:W-:-:S06]  /*2380*/  UIMAD.WIDE.U32 UR4, UR10, 0x4, UR4 ;  /* 0x000000040a0478a5 */ /* 0x001fcc000f8e0004 */
[----:B------:R-:W-:Y:S02]  /*2390*/  MOV R12, UR4 ;  /* 0x00000004000c7c02 */ /* 0x000fe40008000f00 */
[----:B------:R-:W-:-:S05]  /*23a0*/  MOV R13, UR5 ;  /* 0x00000005000d7c02 */ /* 0x000fca0008000f00 */
[----:B------:R0:W-:Y:S02]  /*23b0*/  STG.E desc[UR12][R12.64], R15 ;  /* 0x0000000f0c007986 */ /* 0x0001e4000c10190c */
.L_x_23:
[----:B------:R-:W-:Y:S05]  /*23c0*/  BSYNC.RECONVERGENT B0 ;  /* 0x0000000000007941 */ /* 0x000fea0003800200 */
.L_x_22:
[----:B------:R-:W1:Y:S01]  /*23d0*/  LDCU UR15, c[0x0][0x3b0] ;  /* 0x00007600ff0f77ac */ /* 0x000e620008000800 */
[----:B------:R-:W-:Y:S01]  /*23e0*/  HFMA2 R20, -RZ, RZ, 0, 0 ;  /* 0x00000000ff147431 */ /* 0x000fe200000001ff */
[----:B------:R-:W-:Y:S01]  /*23f0*/  UMOV UR4, URZ ;  /* 0x000000ff00047c82 */ /* 0x000fe20008000000 */
[----:B-1----:R-:W-:Y:S01]  /*2400*/  UISETP.GE.U32.AND UP0, UPT, UR15, 0x101, UPT ;  /* 0x000001010f00788c */ /* 0x002fe2000bf06070 */
[----:B------:R-:W-:Y:S08]  /*2410*/  BAR.SYNC.DEFER_BLOCKING 0x0 ;  /* 0x0000000000007b1d */ /* 0x000ff00000010000 */
[----:B------:R-:W-:Y:S05]  /*2420*/  BRA.U !UP0, `(.L_x_26) ;  /* 0x0000001d08387547 */ /* 0x000fea000b800000 */
[----:B------:R-:W-:Y:S01]  /*2430*/  UIADD3 UR16, UPT, UPT, UR15, -0x101, URZ ;  /* 0xfffffeff0f107890 */ /* 0x000fe2000fffe0ff */
[----:B------:R-:W-:Y:S01]  /*2440*/  MOV R20, RZ ;  /* 0x000000ff00147202 */ /* 0x000fe20000000f00 */
[----:B------:R-:W-:Y:S01]  /*2450*/  UMOV UR4, URZ ;  /* 0x000000ff00047c82 */ /* 0x000fe20008000000 */
[----:B------:R-:W-:Y:S01]  /*2460*/  UMOV UR5, 0x100 ;  /* 0x0000010000057882 */ /* 0x000fe20000000000 */
[----:B------:R-:W-:-:S09]  /*2470*/  UISETP.GE.U32.AND UP0, UPT, UR16, 0x300, UPT ;  /* 0x000003001000788c */ /* 0x000fd2000bf06070 */
[----:B------:R-:W-:Y:S05]  /*2480*/  BRA.U !UP0, `(.L_x_27) ;  /* 0x0000001108047547 */ /* 0x000fea000b800000 */
[----:B------:R-:W1:Y:S01]  /*2490*/  S2R R21, SR_CTAID.Y ;  /* 0x0000000000157919 */ /* 0x000e620000002600 */
[----:B0-----:R-:W0:Y:S01]  /*24a0*/  LDC.64 R12, c[0x0][0x380] ;  /* 0x0000e000ff0c7b82 */ /* 0x001e220000000a00 */
[----:B------:R-:W-:Y:S01]  /*24b0*/  ULEA.HI UR4, UR16, 0x1, URZ, 0x18 ;  /* 0x0000000110047891 */ /* 0x000fe2000f8fc0ff */
[----:B------:R-:W-:Y:S01]  /*24c0*/  HFMA2 R20, -RZ, RZ, 0, 0 ;  /* 0x00000000ff147431 */ /* 0x000fe200000001ff */
[----:B------:R-:W-:Y:S01]  /*24d0*/  UMOV UR11, 0x100 ;  /* 0x00000100000b7882 */ /* 0x000fe20000000000 */
[----:B------:R-:W-:Y:S01]  /*24e0*/  UMOV UR9, 0x200 ;  /* 0x0000020000097882 */ /* 0x000fe20000000000 */
[----:B------:R-:W-:-:S03]  /*24f0*/  ULOP3.LUT UR4, UR4, 0x1fffffc, URZ, 0xc0, !UPT ;  /* 0x01fffffc04047892 */ /* 0x000fc6000f8ec0ff */
[----:B------:R-:W2:Y:S01]  /*2500*/  LDC.64 R14, c[0x0][0x390] ;  /* 0x0000e400ff0e7b82 */ /* 0x000ea20000000a00 */
[----:B------:R-:W-:-:S03]  /*2510*/  UIADD3 UR5, UPT, UPT, -UR4, URZ, URZ ;  /* 0x000000ff04057290 */ /* 0x000fc6000fffe1ff */
[----:B------:R-:W-:Y:S01]  /*2520*/  UMOV UR4, URZ ;  /* 0x000000ff00047c82 */ /* 0x000fe20008000000 */
[----:B-1----:R-:W-:-:S08]  /*2530*/  IMAD R21, R21, UR15, R2 ;  /* 0x0000000f15157c24 */ /* 0x002fd0000f8e0202 */
.L_x_28:
[----:B------:R-:W-:Y:S02]  /*2540*/  IADD3 R23, PT, PT, R2, UR4, RZ ;  /* 0x0000000402177c10 */ /* 0x000fe4000fffe0ff */
[----:B------:R-:W-:-:S05]  /*2550*/  MOV R16, UR10 ;  /* 0x0000000a00107c02 */ /* 0x000fca0008000f00 */
[----:B------:R-:W-:Y:S02]  /*2560*/  IMAD R23, R16, UR15, R23 ;  /* 0x0000000f10177c24 */ /* 0x000fe4000f8e0217 */
[----:B--2---:R-:W-:-:S04]  /*2570*/  IMAD.WIDE.U32 R16, R21, 0x4, R14 ;  /* 0x0000000415107825 */ /* 0x004fc800078e000e */
[C---:B0-----:R-:W-:Y:S02]  /*2580*/  IMAD.WIDE.U32 R18, R23.reuse, 0x4, R12 ;  /* 0x0000000417127825 */ /* 0x041fe400078e000c */
[----:B------:R-:W2:Y:S04]  /*2590*/  LDG.E R17, desc[UR12][R16.64] ;  /* 0x0000000c10117981 */ /* 0x000ea8000c1e1900 */
[----:B------:R0:W2:Y:S02]  /*25a0*/  LDG.E R18, desc[UR12][R18.64] ;  /* 0x0000000c12127981 */ /* 0x0000a4000c1e1900 */
[----:B0-----:R-:W-:Y:S01]  /*25b0*/  IADD3 R19, PT, PT, R23, 0x100, RZ ;  /* 0x0000010017137810 */ /* 0x001fe20007ffe0ff */
[----:B--2---:R-:W-:-:S05]  /*25c0*/  FMUL R22, R18, R17 ;  /* 0x0000001112167220 */ /* 0x004fca0000400000 */
[----:B------:R-:W-:Y:S01]  /*25d0*/  STS [R3+UR8], R22 ;  /* 0x0000001603007988 */ /* 0x000fe20008000808 */
        /* <DEDUP_REMOVED lines=48> */
[----:B------:R-:W-:-:S04]  /*28e0*/  IMAD.WIDE.U32 R16, R19, 0x4, R12 ;  /* 0x0000000413107825 */ /* 0x000fc800078e000c */
[----:B------:R-:W-:Y:S01]  /*28f0*/  IMAD.WIDE.U32 R18, R25, 0x4, R14 ;  /* 0x0000000419127825 */ /* 0x000fe200078e000e */
[----:B------:R-:W-:Y:S02]  /*2900*/  STS [R3+UR8], R24 ;  /* 0x0000001803007988 */ /* 0x000fe40008000808 */
[----:B------:R-:W-:Y:S06]  /*2910*/  BAR.SYNC.DEFER_BLOCKING 0x0 ;  /* 0x0000000000007b1d */ /* 0x000fec0000010000 */
[----:B------:R-:W2:Y:S04]  /*2920*/  LDG.E R16, desc[UR12][R16.64] ;  /* 0x0000000c10107981 */ /* 0x000ea8000c1e1900 */
[----:B------:R-:W2:Y:S04]  /*2930*/  LDG.E R19, desc[UR12][R18.64] ;  /* 0x0000000c12137981 */ /* 0x000ea8000c1e1900 */
[----:B------:R-:W-:Y:S01]  /*2940*/  LDS R25, [R3+UR8] ;  /* 0x0000000803197984 */ /* 0x000fe20008000800 */
[----:B--2---:R-:W-:Y:S01]  /*2950*/  FMUL R22, R16, R19 ;  /* 0x0000001310167220 */ /* 0x004fe20000400000 */
[----:B------:R-:W-:-:S04]  /*2960*/  IADD3 R19, PT, PT, R23, 0x200, RZ ;  /* 0x0000020017137810 */ /* 0x000fc80007ffe0ff */
        /* <DEDUP_REMOVED lines=57> */
[----:B------:R-:W-:-:S02]  /*2d00*/  IADD3 R19, PT, PT, R23, 0x300, RZ ;  /* 0x0000030017137810 */ /* 0x000fc40007ffe0ff */
[----:B------:R-:W-:Y:S02]  /*2d10*/  IADD3 R23, PT, PT, R21, 0x300, RZ ;  /* 0x0000030015177810 */ /* 0x000fe40007ffe0ff */
[----:B------:R-:W-:Y:S01]  /*2d20*/  STS [R3+UR8], R26 ;  /* 0x0000001a03007988 */ /* 0x000fe20008000808 */
        /* <DEDUP_REMOVED lines=37> */
[----:B0-----:R-:W-:-:S05]  /*2f80*/  IMAD.WIDE.U32 R18, R19, 0x4, R12 ;  /* 0x0000000413127825 */ /* 0x001fca00078e000c */
        /* <DEDUP_REMOVED lines=14> */
[----:B------:R-:W2:Y:S01]  /*3070*/  LDG.E R17, desc[UR12][R16.64] ;  /* 0x0000000c10117981 */ /* 0x000ea2000c1e1900 */
[----:B------:R-:W-:Y:S01]  /*3080*/  UIADD3 UR5, UPT, UPT, UR5, 0x4, URZ ;  /* 0x0000000405057890 */ /* 0x000fe2000fffe0ff */
[----:B------:R-:W-:Y:S01]  /*3090*/  FADD R25, R25, R20 ;  /* 0x0000001419197221 */ /* 0x000fe20000000000 */
[----:B------:R-:W-:Y:S01]  /*30a0*/  IADD3 R21, PT, PT, R21, 0x400, RZ ;  /* 0x0000040015157810 */ /* 0x000fe20007ffe0ff */
[----:B------:R-:W0:Y:S01]  /*30b0*/  LDS R23, [R3+UR8] ;  /* 0x0000000803177984 */ /* 0x000e220008000800 */
[----:B------:R-:W-:Y:S01]  /*30c0*/  UISETP.NE.AND UP0, UPT, UR5, URZ, UPT ;  /* 0x000000ff0500728c */ /* 0x000fe2000bf05270 */
[----:B------:R-:W-:Y:S01]  /*30d0*/  FADD R22, R25, R22 ;  /* 0x0000001619167221 */ /* 0x000fe20000000000 */
[----:B------:R-:W-:-:S02]  /*30e0*/  UIADD3 UR4, UPT, UPT, UR11, 0x300, URZ ;  /* 0x000003000b047890 */ /* 0x000fc4000fffe0ff */
[----:B------:R-:W-:Y:S02]  /*30f0*/  UIADD3 UR9, UPT, UPT, UR9, 0x400, URZ ;  /* 0x0000040009097890 */ /* 0x000fe4000fffe0ff */
[----:B------:R-:W-:Y:S01]  /*3100*/  UIADD3 UR11, UPT, UPT, UR11, 0x400, URZ ;  /* 0x000004000b0b7890 */ /* 0x000fe2000fffe0ff */
[----:B0-----:R-:W-:Y:S01]  /*3110*/  FADD R22, R22, R23 ;  /* 0x0000001716167221 */ /* 0x001fe20000000000 */
[----:B--2---:R-:W-:-:S05]  /*3120*/  FMUL R24, R18, R17 ;  /* 0x0000001112187220 */ /* 0x004fca0000400000 */
        /* <DEDUP_REMOVED lines=53> */
[----:B------:R-:W-:Y:S02]  /*3480*/  UIADD3 UR5, UPT, UPT, UR9, -0x100, URZ ;  /* 0xffffff0009057890 */ /* 0x000fe4000fffe0ff */
[----:B------:R-:W-:-:S12]  /*3490*/  UIADD3 UR4, UPT, UPT, UR9, -0x200, URZ ;  /* 0xfffffe0009047890 */ /* 0x000fd8000fffe0ff */
.L_x_27:
[----:B------:R-:W-:-:S04]  /*34a0*/  ULEA.HI UR9, UR16, 0x1, URZ, 0x18 ;  /* 0x0000000110097891 */ /* 0x000fc8000f8fc0ff */
[----:B------:R-:W-:-:S09]  /*34b0*/  ULOP3.LUT UP0, UR9, UR9, 0x3, URZ, 0xc0, !UPT ;  /* 0x0000000309097892 */ /* 0x000fd2000f80c0ff */
[----:B------:R-:W-:Y:S05]  /*34c0*/  BRA.U !UP0, `(.L_x_26) ;  /* 0x0000000d08107547 */ /* 0x000fea000b800000 */
[----:B------:R-:W-:Y:S02]  /*34d0*/  UISETP.NE.AND UP0, UPT, UR9, 0x1, UPT ;  /* 0x000000010900788c */ /* 0x000fe4000bf05270 */
[----:B------:R-:W-:-:S07]  /*34e0*/  ULOP3.LUT UP1, URZ, UR16, 0x100, URZ, 0xc0, !UPT ;  /* 0x0000010010ff7892 */ /* 0x000fce000f82c0ff */
[----:B------:R-:W-:Y:S05]  /*34f0*/  BRA.U !UP0, `(.L_x_29) ;  /* 0x0000000508fc7547 */ /* 0x000fea000b800000 */
[----:B------:R-:W1:Y:S01]  /*3500*/  S2R R21, SR_CTAID.Y ;  /* 0x0000000000157919 */ /* 0x000e620000002600 */
[----:B0-----:R-:W0:Y:S01]  /*3510*/  LDC.64 R12, c[0x0][0x380] ;  /* 0x0000e000ff0c7b82 */ /* 0x001e220000000a00 */
[----:B------:R-:W-:Y:S02]  /*3520*/  IADD3 R16, PT, PT, R2, UR4, RZ ;  /* 0x0000000402107c10 */ /* 0x000fe4000fffe0ff */
[----:B------:R-:W-:-:S05]  /*3530*/  MOV R19, UR10 ;  /* 0x0000000a00137c02 */ /* 0x000fca0008000f00 */
[----:B------:R-:W2:Y:S01]  /*3540*/  LDC.64 R14, c[0x0][0x390] ;  /* 0x0000e400ff0e7b82 */ /* 0x000ea20000000a00 */
[----:B------:R-:W-:-:S04]  /*3550*/  IMAD R19, R19, UR15, R16 ;  /* 0x0000000f13137c24 */ /* 0x000fc8000f8e0210 */
[----:B0-----:R-:W-:-:S06]  /*3560*/  IMAD.WIDE.U32 R18, R19, 0x4, R12 ;  /* 0x0000000413127825 */ /* 0x001fcc00078e000c */
[----:B------:R-:W3:Y:S01]  /*3570*/  LDG.E R18, desc[UR12][R18.64] ;  /* 0x0000000c12127981 */ /* 0x000ee2000c1e1900 */
[----:B-1----:R-:W-:-:S04]  /*3580*/  IMAD R17, R21, UR15, R16 ;  /* 0x0000000f15117c24 */ /* 0x002fc8000f8e0210 */
[----:B--2---:R-:W-:-:S06]  /*3590*/  IMAD.WIDE.U32 R16, R17, 0x4, R14 ;  /* 0x0000000411107825 */ /* 0x004fcc00078e000e */
[----:B------:R-:W3:Y:S02]  /*35a0*/  LDG.E R17, desc[UR12][R16.64] ;  /* 0x0000000c10117981 */ /* 0x000ee4000c1e1900 */
[----:B---3--:R-:W-:-:S05]  /*35b0*/  FMUL R22, R18, R17 ;  /* 0x0000001112167220 */ /* 0x008fca0000400000 */
        /* <DEDUP_REMOVED lines=45> */
[----:B------:R-:W0:Y:S01]  /*3890*/  LDS R18, [R11+UR8] ;  /* 0x000000080b127984 */ /* 0x000e220008000800 */
[----:B------:R-:W-:-:S02]  /*38a0*/  IADD3 R24, PT, PT, R2, UR5, RZ ;  /* 0x0000000502187c10 */ /* 0x000fc4000fffe0ff */
[----:B------:R-:W-:-:S03]  /*38b0*/  MOV R19, UR10 ;  /* 0x0000000a00137c02 */ /* 0x000fc60008000f00 */
[--C-:B------:R-:W-:Y:S02]  /*38c0*/  IMAD R21, R21, UR15, R24.reuse ;  /* 0x0000000f15157c24 */ /* 0x100fe4000f8e0218 */
[----:B------:R-:W-:Y:S02]  /*38d0*/  IMAD R19, R19, UR15, R24 ;  /* 0x0000000f13137c24 */ /* 0x000fe4000f8e0218 */
[----:B------:R-:W-:Y:S01]  /*38e0*/  IMAD.WIDE.U32 R14, R21, 0x4, R14 ;  /* 0x00000004150e7825 */ /* 0x000fe200078e000e */
[----:B------:R-:W-:Y:S03]  /*38f0*/  BAR.SYNC.DEFER_BLOCKING 0x0 ;  /* 0x0000000000007b1d */ /* 0x000fe60000010000 */
[----:B------:R-:W-:-:S04]  /*3900*/  IMAD.WIDE.U32 R12, R19, 0x4, R12 ;  /* 0x00000004130c7825 */ /* 0x000fc800078e000c */
[----:B0-----:R-:W-:-:S05]  /*3910*/  FADD R18, R17, R18 ;  /* 0x0000001211127221 */ /* 0x001fca0000000000 */
[----:B------:R-:W-:Y:S01]  /*3920*/  STS [R3+UR8], R18 ;  /* 0x0000001203007988 */ /* 0x000fe20008000808 */
[----:B------:R-:W-:Y:S06]  /*3930*/  BAR.SYNC.DEFER_BLOCKING 0x0 ;  /* 0x0000000000007b1d */ /* 0x000fec0000010000 */
[----:B------:R-:W2:Y:S04]  /*3940*/  LDG.E R12, desc[UR12][R12.64] ;  /* 0x0000000c0c0c7981 */ /* 0x000ea8000c1e1900 */
[----:B------:R-:W2:Y:S04]  /*3950*/  LDG.E R15, desc[UR12][R14.64] ;  /* 0x0000000c0e0f7981 */ /* 0x000ea8000c1e1900 */
[----:B------:R-:W-:Y:S01]  /*3960*/  LDS R17, [R3+UR8] ;  /* 0x0000000803117984 */ /* 0x000fe20008000800 */
        /* <DEDUP_REMOVED lines=51> */
[----:B------:R-:W0:Y:S01]  /*3ca0*/  LDS R14, [R3+UR8] ;  /* 0x00000008030e7984 */ /* 0x000e220008000800 */
[----:B------:R-:W-:Y:S01]  /*3cb0*/  FADD R17, R20, R17 ;  /* 0x0000001114117221 */ /* 0x000fe20000000000 */
[----:B------:R-:W-:-:S02]  /*3cc0*/  UIADD3 UR4, UPT, UPT, UR5, 0x100, URZ ;  /* 0x0000010005047890 */ /* 0x000fc4000fffe0ff */
[----:B------:R-:W-:Y:S01]  /*3cd0*/  UIADD3 UR5, UPT, UPT, UR5, 0x200, URZ ;  /* 0x0000020005057890 */ /* 0x000fe2000fffe0ff */
[----:B0-----:R-:W-:-:S11]  /*3ce0*/  FADD R20, R17, R14 ;  /* 0x0000000e11147221 */ /* 0x001fd60000000000 */
.L_x_29:
[----:B------:R-:W-:Y:S05]  /*3cf0*/  BRA.U UP1, `(.L_x_26) ;  /* 0x0000000501047547 */ /* 0x000fea000b800000 */
        /* <DEDUP_REMOVED lines=63> */
[----:B------:R-:W-:Y:S01]  /*40f0*/  UMOV UR4, UR5 ;  /* 0x0000000500047c82 */ /* 0x000fe20008000000 */
[----:B0-----:R-:W-:-:S07]  /*4100*/  FADD R20, R20, R13 ;  /* 0x0000000d14147221 */ /* 0x001fce0000000000 */
.L_x_26:
[----:B------:R-:W-:Y:S01]  /*4110*/  IADD3 R19, PT, PT, R2, UR4, RZ ;  /* 0x0000000402137c10 */ /* 0x000fe2000fffe0ff */
[----:B------:R-:W-:Y:S01]  /*4120*/  BSSY.RECONVERGENT B0, `(.L_x_30) ;  /* 0x000000f000007945 */ /* 0x000fe20003800200 */
[----:B------:R-:W-:Y:S02]  /*4130*/  MOV R16, RZ ;  /* 0x000000ff00107202 */ /* 0x000fe40000000f00 */
[----:B------:R-:W-:-:S13]  /*4140*/  ISETP.GE.U32.AND P0, PT, R19, UR15, PT ;  /* 0x0000000f13007c0c */ /* 0x000fda000bf06070 */
[----:B------:R-:W-:Y:S05]  /*4150*/  @P0 BRA `(.L_x_31) ;  /* 0x00000000002c0947 */ /* 0x000fea0003800000 */
[----:B------:R-:W1:Y:S01]  /*4160*/  S2R R16, SR_CTAID.Y ;  /* 0x0000000000107919 */ /* 0x000e620000002600 */
[----:B0-----:R-:W0:Y:S01]  /*4170*/  LDC.64 R14, c[0x0][0x380] ;  /* 0x0000e000ff0e7b82 */ /* 0x001e220000000a00 */
[----:B------:R-:W-:-:S05]  /*4180*/  MOV R18, UR10 ;  /* 0x0000000a00127c02 */ /* 0x000fca0008000f00 */
[----:B------:R-:W-:Y:S02]  /*4190*/  IMAD R17, R18, UR15, R19 ;  /* 0x0000000f12117c24 */ /* 0x000fe4000f8e0213 */
[----:B------:R-:W2:Y:S02]  /*41a0*/  LDC.64 R12, c[0x0][0x390] ;  /* 0x0000e400ff0c7b82 */ /* 0x000ea40000000a00 */
[----:B0-----:R-:W-:-:S06]  /*41b0*/  IMAD.WIDE.U32 R14, R17, 0x4, R14 ;  /* 0x00000004110e7825 */ /* 0x001fcc00078e000e */
[----:B------:R-:W3:Y:S01]  /*41c0*/  LDG.E R14, desc[UR12][R14.64] ;  /* 0x0000000c0e0e7981 */ /* 0x000ee2000c1e1900 */
[----:B-1----:R-:W-:-:S04]  /*41d0*/  IMAD R19, R16, UR15, R19 ;  /* 0x0000000f10137c24 */ /* 0x002fc8000f8e0213 */
[----:B--2---:R-:W-:-:S06]  /*41e0*/  IMAD.WIDE.U32 R12, R19, 0x4, R12 ;  /* 0x00000004130c7825 */ /* 0x004fcc00078e000c */
[----:B------:R-:W3:Y:S02]  /*41f0*/  LDG.E R13, desc[UR12][R12.64] ;  /* 0x0000000c0c0d7981 */ /* 0x000ee4000c1e1900 */
[----:B---3--:R-:W-:-:S07]  /*4200*/  FMUL R16, R14, R13 ;  /* 0x0000000d0e107220 */ /* 0x008fce0000400000 */
.L_x_31:
[----:B------:R-:W-:Y:S05]  /*4210*/  BSYNC.RECONVERGENT B0 ;  /* 0x0000000000007941 */ /* 0x000fea0003800200 */
.L_x_30:
[----:B------:R-:W-:Y:S01]  /*4220*/  STS [R3+UR8], R16 ;  /* 0x0000001003007988 */ /* 0x000fe20008000808 */
[----:B------:R-:W-:Y:S01]  /*4230*/  BAR.SYNC.DEFER_BLOCKING 0x0 ;  /* 0x0000000000007b1d */ /* 0x000fe20000010000 */
[----:B------:R-:W-:-:S05]  /*4240*/  ISETP.NE.AND P0, PT, R2, RZ, PT ;  /* 0x000000ff0200720c */ /* 0x000fca0003f05270 */
[----:B0-----:R-:W-:Y:S04]  /*4250*/  LDS R13, [R4+UR8] ;  /* 0x00000008040d7984 */ /* 0x001fe80008000800 */
        /* <DEDUP_REMOVED lines=46> */
[----:B------:R-:W-:Y:S06]  /*4540*/  BAR.SYNC.DEFER_BLOCKING 0x0 ;  /* 0x0000000000007b1d */ /* 0x000fec0000010000 */
[----:B------:R0:W1:Y:S02]  /*4550*/  LDS R5, [R3+UR8] ;  /* 0x0000000803057984 */ /* 0x0000640008000800 */
[----:B------:R-:W-:Y:S06]  /*4560*/  BAR.SYNC.DEFER_BLOCKING 0x0 ;  /* 0x0000000000007b1d */ /* 0x000fec0000010000 */
[----:B------:R-:W-:Y:S05]  /*4570*/  @P0 EXIT ;  /* 0x000000000000094d */ /* 0x000fea0003800000 */
[----:B0-----:R-:W0:Y:S01]  /*4580*/  MUFU.RCP R3, R0 ;  /* 0x0000000000037308 */ /* 0x001e220000001000 */
[----:B-1----:R-:W-:Y:S01]  /*4590*/  FADD R12, R5, R20 ;  /* 0x00000014050c7221 */ /* 0x002fe20000000000 */
[----:B------:R-:W-:Y:S06]  /*45a0*/  BSSY.RECONVERGENT B0, `(.L_x_32) ;  /* 0x000000c000007945 */ /* 0x000fec0003800200 */
        /* <DEDUP_REMOVED lines=11> */
.L_x_33:
[----:B------:R-:W-:Y:S05]  /*4660*/  BSYNC.RECONVERGENT B0 ;  /* 0x0000000000007941 */ /* 0x000fea0003800200 */
.L_x_32:
[----:B------:R-:W0:Y:S01]  /*4670*/  LDCU UR10, c[0x0][0x3ac] ;  /* 0x00007580ff0a77ac */ /* 0x000e220008000800 */
[----:B------:R-:W1:Y:S01]  /*4680*/  LDCU.64 UR4, c[0x0][0x398] ;  /* 0x00007300ff0477ac */ /* 0x000e620008000a00 */
[----:B------:R-:W-:Y:S02]  /*4690*/  ULOP3.LUT UR8, UR6, 0xffffff, URZ, 0xc0, !UPT ;  /* 0x00ffffff06087892 */ /* 0x000fe4000f8ec0ff */
[----:B0-----:R-:W-:-:S04]  /*46a0*/  ULOP3.LUT UR9, UR10, 0xffffff, URZ, 0xc0, !UPT ;  /* 0x00ffffff0a097892 */ /* 0x001fc8000f8ec0ff */
[----:B------:R-:W-:-:S04]  /*46b0*/  UIMAD UR8, UR8, UR9, UR14 ;  /* 0x00000009080872a4 */ /* 0x000fc8000f8e020e */
[----:B------:R-:W-:-:S04]  /*46c0*/  UIMAD UR8, UR7, UR10, UR8 ;  /* 0x0000000a070872a4 */ /* 0x000fc8000f8e0208 */
[----:B-1----:R-:W-:-:S06]  /*46d0*/  UIMAD.WIDE.U32 UR4, UR8, 0x4, UR4 ;  /* 0x00000004080478a5 */ /* 0x002fcc000f8e0004 */
[----:B------:R-:W-:Y:S02]  /*46e0*/  MOV R2, UR4 ;  /* 0x0000000400027c02 */ /* 0x000fe40008000f00 */
[----:B------:R-:W-:-:S05]  /*46f0*/  MOV R3, UR5 ;  /* 0x0000000500037c02 */ /* 0x000fca0008000f00 */
[----:B------:R-:W-:Y:S01]  /*4700*/  STG.E desc[UR12][R2.64], R5 ;  /* 0x0000000502007986 */ /* 0x000fe2000c10190c */
[----:B------:R-:W-:Y:S05]  /*4710*/  EXIT ;  /* 0x000000000000794d */ /* 0x000fea0003800000 */
        .weak           $__internal_1_$__cuda_sm3x_div_rn_noftz_f32_slowpath
        .type           $__internal_1_$__cuda_sm3x_div_rn_noftz_f32_slowpath,@function
        .size           $__internal_1_$__cuda_sm3x_div_rn_noftz_f32_slowpath,(.L_x_169 - $__internal_1_$__cuda_sm3x_div_rn_noftz_f32_slowpath)
$__internal_1_$__cuda_sm3x_div_rn_noftz_f32_slowpath:
[----:B------:R-:W-:Y:S01]  /*4720*/  SHF.R.U32.HI R15, RZ, 0x17, R13 ;  /* 0x00000017ff0f7819 */ /* 0x000fe2000001160d */
[----:B------:R-:W-:Y:S01]  /*4730*/  BSSY.RECONVERGENT B2, `(.L_x_34) ;  /* 0x0000062000027945 */ /* 0x000fe20003800200 */
[----:B------:R-:W-:Y:S02]  /*4740*/  SHF.R.U32.HI R16, RZ, 0x17, R12 ;  /* 0x00000017ff107819 */ /* 0x000fe4000001160c */
[----:B------:R-:W-:Y:S02]  /*4750*/  LOP3.LUT R15, R15, 0xff, RZ, 0xc0, !PT ;  /* 0x000000ff0f0f7812 */ /* 0x000fe400078ec0ff */
[----:B------:R-:W-:Y:S02]  /*4760*/  LOP3.LUT R17, R16, 0xff, RZ, 0xc0, !PT ;  /* 0x000000ff10117812 */ /* 0x000fe400078ec0ff */
[----:B------:R-:W-:Y:S02]  /*4770*/  IADD3 R19, PT, PT, R15, -0x1, RZ ;  /* 0xffffffff0f137810 */ /* 0x000fe40007ffe0ff */
[----:B------:R-:W-:-:S02]  /*4780*/  IADD3 R18, PT, PT, R17, -0x1, RZ ;  /* 0xffffffff11127810 */ /* 0x000fc40007ffe0ff */
[----:B------:R-:W-:-:S04]  /*4790*/  ISETP.GT.U32.AND P0, PT, R19, 0xfd, PT ;  /* 0x000000fd1300780c */ /* 0x000fc80003f04070 */
[----:B------:R-:W-:-:S13]  /*47a0*/  ISETP.GT.U32.OR P0, PT, R18, 0xfd, P0 ;  /* 0x000000fd1200780c */ /* 0x000fda0000704470 */
[----:B------:R-:W-:Y:S01]  /*47b0*/  @!P0 MOV R16, RZ ;  /* 0x000000ff00108202 */ /* 0x000fe20000000f00 */
[----:B------:R-:W-:Y:S06]  /*47c0*/  @!P0 BRA `(.L_x_35) ;  /* 0x00000000005c8947 */ /* 0x000fec0003800000 */
[----:B------:R-:W-:Y:S02]  /*47d0*/  FSETP.GTU.FTZ.AND P0, PT, |R12|, +INF , PT ;  /* 0x7f8000000c00780b */ /* 0x000fe40003f1c200 */
[----:B------:R-:W-:-:S04]  /*47e0*/  FSETP.GTU.FTZ.AND P1, PT, |R13|, +INF , PT ;  /* 0x7f8000000d00780b */ /* 0x000fc80003f3c200 */
        /* <DEDUP_REMOVED lines=21> */
.L_x_35:
[----:B------:R-:W-:Y:S01]  /*4940*/  LEA R18, R15, 0xc0800000, 0x17 ;  /* 0xc08000000f127811 */ /* 0x000fe200078eb8ff */
[----:B------:R-:W-:Y:S01]  /*4950*/  BSSY.RECONVERGENT B3, `(.L_x_40) ;  /* 0x0000036000037945 */ /* 0x000fe20003800200 */
[----:B------:R-:W-:Y:S02]  /*4960*/  IADD3 R17, PT, PT, R17, -0x7f, RZ ;  /* 0xffffff8111117810 */ /* 0x000fe40007ffe0ff */
[----:B------:R-:W-:-:S03]  /*4970*/  IADD3 R19, PT, PT, -R18, R13, RZ ;  /* 0x0000000d12137210 */ /* 0x000fc60007ffe1ff */
[----:B------:R-:W-:Y:S01]  /*4980*/  IMAD R12, R17, -0x800000, R12 ;  /* 0xff800000110c7824 */ /* 0x000fe200078e020c */
[----:B------:R-:W0:Y:S01]  /*4990*/  MUFU.RCP R13, R19 ;  /* 0x00000013000d7308 */ /* 0x000e220000001000 */
[----:B------:R-:W-:Y:S01]  /*49a0*/  FADD.FTZ R21, -R19, -RZ ;  /* 0x800000ff13157221 */ /* 0x000fe20000010100 */
[----:B------:R-:W-:-:S04]  /*49b0*/  IADD3 R17, PT, PT, R17, 0x7f, -R15 ;  /* 0x0000007f11117810 */ /* 0x000fc80007ffe80f */
[----:B------:R-:W-:Y:S01]  /*49c0*/  IADD3 R17, PT, PT, R17, R16, RZ ;  /* 0x0000001011117210 */ /* 0x000fe20007ffe0ff */
[----:B0-----:R-:W-:-:S04]  /*49d0*/  FFMA R18, R13, R21, 1 ;  /* 0x3f8000000d127423 */ /* 0x001fc80000000015 */
[----:B------:R-:W-:-:S04]  /*49e0*/  FFMA R13, R13, R18, R13 ;  /* 0x000000120d0d7223 */ /* 0x000fc8000000000d */
[----:B------:R-:W-:-:S04]  /*49f0*/  FFMA R18, R12, R13, RZ ;  /* 0x0000000d0c127223 */ /* 0x000fc800000000ff */
[----:B------:R-:W-:-:S04]  /*4a00*/  FFMA R20, R21, R18, R12 ;  /* 0x0000001215147223 */ /* 0x000fc8000000000c */
[----:B------:R-:W-:-:S04]  /*4a10*/  FFMA R18, R13, R20, R18 ;  /* 0x000000140d127223 */ /* 0x000fc80000000012 */
[----:B------:R-:W-:-:S04]  /*4a20*/  FFMA R21, R21, R18, R12 ;  /* 0x0000001215157223 */ /* 0x000fc8000000000c */
        /* <DEDUP_REMOVED lines=14> */
[-CC-:B------:R-:W-:Y:S01]  /*4b10*/  FFMA.RZ R15, R13, R21.reuse, R18.reuse ;  /* 0x000000150d0f7223 */ /* 0x180fe2000000c012 */
[C---:B------:R-:W-:Y:S02]  /*4b20*/  ISETP.NE.AND P2, PT, R19.reuse, RZ, PT ;  /* 0x000000ff1300720c */ /* 0x040fe40003f45270 */
[----:B------:R-:W-:Y:S02]  /*4b30*/  ISETP.NE.AND P1, PT, R19, RZ, PT ;  /* 0x000000ff1300720c */ /* 0x000fe40003f25270 */
[----:B------:R-:W-:Y:S01]  /*4b40*/  LOP3.LUT R16, R15, 0x7fffff, RZ, 0xc0, !PT ;  /* 0x007fffff0f107812 */ /* 0x000fe200078ec0ff */
[CCC-:B------:R-:W-:Y:S01]  /*4b50*/  FFMA.RP R15, R13.reuse, R21.reuse, R18.reuse ;  /* 0x000000150d0f7223 */ /* 0x1c0fe20000008012 */
[----:B------:R-:W-:Y:S01]  /*4b60*/  FFMA.RM R18, R13, R21, R18 ;  /* 0x000000150d127223 */ /* 0x000fe20000004012 */
        /* <DEDUP_REMOVED lines=16> */
.L_x_42:
[----:B------:R-:W-:-:S04]  /*4c70*/  LOP3.LUT R12, R12, 0x80000000, RZ, 0xc0, !PT ;  /* 0x800000000c0c7812 */ /* 0x000fc800078ec0ff */
[----:B------:R-:W-:Y:S01]  /*4c80*/  LOP3.LUT R12, R12, 0x7f800000, RZ, 0xfc, !PT ;  /* 0x7f8000000c0c7812 */ /* 0x000fe200078efcff */
[----:B------:R-:W-:Y:S06]  /*4c90*/  BRA `(.L_x_43) ;  /* 0x0000000000047947 */ /* 0x000fec0003800000 */
.L_x_41:
[----:B------:R-:W-:-:S07]  /*4ca0*/  LEA R12, R17, R12, 0x17 ;  /* 0x0000000c110c7211 */ /* 0x000fce00078eb8ff */
.L_x_43:
[----:B------:R-:W-:Y:S05]  /*4cb0*/  BSYNC.RECONVERGENT B3 ;  /* 0x0000000000037941 */ /* 0x000fea0003800200 */
.L_x_40:
[----:B------:R-:W-:Y:S05]  /*4cc0*/  BRA `(.L_x_44) ;  /* 0x0000000000207947 */ /* 0x000fea0003800000 */
.L_x_39:
[----:B------:R-:W-:-:S04]  /*4cd0*/  LOP3.LUT R12, R13, 0x80000000, R12, 0x48, !PT ;  /* 0x800000000d0c7812 */ /* 0x000fc800078e480c */
[----:B------:R-:W-:Y:S01]  /*4ce0*/  LOP3.LUT R12, R12, 0x7f800000, RZ, 0xfc, !PT ;  /* 0x7f8000000c0c7812 */ /* 0x000fe200078efcff */
[----:B------:R-:W-:Y:S06]  /*4cf0*/  BRA `(.L_x_44) ;  /* 0x0000000000147947 */ /* 0x000fec0003800000 */
.L_x_38:
[----:B------:R-:W-:Y:S01]  /*4d00*/  LOP3.LUT R12, R13, 0x80000000, R12, 0x48, !PT ;  /* 0x800000000d0c7812 */ /* 0x000fe200078e480c */
[----:B------:R-:W-:Y:S06]  /*4d10*/  BRA `(.L_x_44) ;  /* 0x00000000000c7947 */ /* 0x000fec0003800000 */
.L_x_37:
[----:B------:R-:W0:Y:S01]  /*4d20*/  MUFU.RSQ R12, -QNAN ;  /* 0xffc00000000c7908 */ /* 0x000e220000001400 */
[----:B------:R-:W-:Y:S05]  /*4d30*/  BRA `(.L_x_44) ;  /* 0x0000000000047947 */ /* 0x000fea0003800000 */
.L_x_36:
[----:B------:R-:W-:-:S07]  /*4d40*/  FADD.FTZ R12, R12, R13 ;  /* 0x0000000d0c0c7221 */ /* 0x000fce0000010000 */
.L_x_44:
[----:B------:R-:W-:Y:S05]  /*4d50*/  BSYNC.RECONVERGENT B2 ;  /* 0x0000000000027941 */ /* 0x000fea0003800200 */
.L_x_34:
[----:B------:R-:W-:-:S04]  /*4d60*/  HFMA2 R15, -RZ, RZ, 0, 0 ;  /* 0x00000000ff0f7431 */ /* 0x000fc800000001ff */
[----:B0-----:R-:W-:Y:S05]  /*4d70*/  RET.REL.NODEC R14 `(_Z12mstep_kernelPfS_S_S_S_jjj) ;  /* 0xffffffb00ea07950 */ /* 0x001fea0003c3ffff */
.L_x_45:
        /* <DEDUP_REMOVED lines=16> */
.L_x_169:


//--------------------- .text._Z22estep_normalize_kernelPfS_S_S_S_S_S_jjj --------------------------
	.section	.text._Z22estep_normalize_kernelPfS_S_S_S_S_S_jjj,"ax",@progbits
	.align	128
        .global         _Z22estep_normalize_kernelPfS_S_S_S_S_S_jjj
        .type           _Z22estep_normalize_kernelPfS_S_S_S_S_S_jjj,@function
        .size           _Z22estep_normalize_kernelPfS_S_S_S_S_S_jjj,(.L_x_170 - _Z22estep_normalize_kernelPfS_S_S_S_S_S_jjj)
        .other          _Z22estep_normalize_kernelPfS_S_S_S_S_S_jjj,@"STO_CUDA_ENTRY STV_DEFAULT"
_Z22estep_normalize_kernelPfS_S_S_S_S_S_jjj:
.text._Z22estep_normalize_kernelPfS_S_S_S_S_S_jjj:
[----:B------:R-:W-:Y:S01]  /*0000*/  LDC R1, c[0x0][0x37c] ;  /* 0x0000df00ff017b82 */ /* 0x000fe20000000800 */
[----:B------:R-:W0:Y:S01]  /*0010*/  LDCU UR4, c[0x0][0x370] ;  /* 0x00006e00ff0477ac */ /* 0x000e220008000800 */
[----:B------:R-:W1:Y:S06]  /*0020*/  S2R R12, SR_TID.X ;  /* 0x00000000000c7919 */ /* 0x000e6c0000002100 */
[----:B------:R-:W2:Y:S08]  /*0030*/  S2UR UR7, SR_CTAID.Y ;  /* 0x00000000000779c3 */ /* 0x000eb00000002600 */
[----:B------:R-:W3:Y:S01]  /*0040*/  S2UR UR12, SR_CTAID.X ;  /* 0x00000000000c79c3 */ /* 0x000ee20000002500 */
[----:B0-----:R-:W-:Y:S01]  /*0050*/  I2FP.F32.U32 R3, UR4 ;  /* 0x0000000400037c45 */ /* 0x001fe20008201000 */
[----:B------:R-:W0:Y:S03]  /*0060*/  LDCU UR4, c[0x0][0x3c0] ;  /* 0x00007800ff0477ac */ /* 0x000e260008000800 */
[----:B------:R-:W4:Y:S01]  /*0070*/  MUFU.RCP R2, R3 ;  /* 0x0000000300027308 */ /* 0x000f220000001000 */
[----:B0-----:R-:W-:Y:S01]  /*0080*/  I2FP.F32.U32 R0, UR4 ;  /* 0x0000000400007c45 */ /* 0x001fe20008201000 */
[----:B----4-:R-:W-:-:S06]  /*0090*/  FFMA R5, -R3, R2, 1 ;  /* 0x3f80000003057423 */ /* 0x010fcc0000000102 */
[----:B------:R-:W0:Y:S01]  /*00a0*/  FCHK P0, R0, R3 ;  /* 0x0000000300007302 */ /* 0x000e220000000000 */
[----:B------:R-:W-:-:S04]  /*00b0*/  FFMA R5, R2, R5, R2 ;  /* 0x0000000502057223 */ /* 0x000fc80000000002 */
[----:B------:R-:W-:-:S04]  /*00c0*/  FFMA R2, R0, R5, RZ ;  /* 0x0000000500027223 */ /* 0x000fc800000000ff */
[----:B------:R-:W-:-:S04]  /*00d0*/  FFMA R4, -R3, R2, R0 ;  /* 0x0000000203047223 */ /* 0x000fc80000000100 */
[----:B------:R-:W-:Y:S01]  /*00e0*/  FFMA R2, R5, R4, R2 ;  /* 0x0000000405027223 */ /* 0x000fe20000000002 */
[----:B0123--:R-:W-:Y:S06]  /*00f0*/  @!P0 BRA `(.L_x_46) ;  /* 0x00000000000c8947 */ /* 0x00ffec0003800000 */
[----:B------:R-:W-:-:S07]  /*0100*/  MOV R2, 0x120 ;  /* 0x0000012000027802 */ /* 0x000fce0000000f00 */
[----:B------:R-:W-:Y:S05]  /*0110*/  CALL.REL.NOINC `($__internal_2_$__cuda_sm3x_div_rn_noftz_f32_slowpath) ;  /* 0x0000004400ac7944 */ /* 0x000fea0003c00000 */
[----:B------:R-:W-:-:S07]  /*0120*/  MOV R2, R0 ;  /* 0x0000000000027202 */ /* 0x000fce0000000f00 */
.L_x_46:
[----:B------:R-:W0:Y:S01]  /*0130*/  F2I.U32.CEIL.NTZ R2, R2 ;  /* 0x0000000200027305 */ /* 0x000e22000020b000 */
[----:B------:R-:W1:Y:S01]  /*0140*/  S2UR UR6, SR_CgaCtaId ;  /* 0x00000000000679c3 */ /* 0x000e620000008800 */
[----:B------:R-:W2:Y:S01]  /*0150*/  LDCU UR13, c[0x0][0x3c0] ;  /* 0x00007800ff0d77ac */ /* 0x000ea20008000800 */
[----:B------:R-:W-:Y:S01]  /*0160*/  UMOV UR4, 0x400 ;  /* 0x0000040000047882 */ /* 0x000fe20000000000 */
[----:B------:R-:W-:Y:S01]  /*0170*/  ULOP3.LUT UR5, UR12, 0xffffff, URZ, 0xc0, !UPT ;  /* 0x00ffffff0c057892 */ /* 0x000fe2000f8ec0ff */
[----:B------:R-:W3:Y:S01]  /*0180*/  LDCU UR8, c[0x0][0x3b8] ;  /* 0x00007700ff0877ac */ /* 0x000ee20008000800 */
[----:B------:R-:W4:Y:S01]  /*0190*/  LDCU.64 UR10, c[0x0][0x358] ;  /* 0x00006b00ff0a77ac */ /* 0x000f220008000a00 */
[----:B0-----:R-:W-:Y:S02]  /*01a0*/  R2UR UR9, R2 ;  /* 0x00000000020972ca */ /* 0x001fe400000e0000 */
[----:B--2---:R-:W-:Y:S01]  /*01b0*/  MOV R0, UR13 ;  /* 0x0000000d00007c02 */ /* 0x004fe20008000f00 */
[----:B-1----:R-:W-:-:S10]  /*01c0*/  ULEA UR6, UR6, UR4, 0x18 ;  /* 0x0000000406067291 */ /* 0x002fd4000f8ec0ff */
[----:B------:R-:W-:Y:S02]  /*01d0*/  ULOP3.LUT UR4, UR9, 0xffffff, URZ, 0xc0, !UPT ;  /* 0x00ffffff09047892 */ /* 0x000fe4000f8ec0ff */
[----:B------:R-:W-:Y:S02]  /*01e0*/  MOV R3, UR9 ;  /* 0x0000000900037c02 */ /* 0x000fe40008000f00 */
[----:B------:R-:W-:Y:S01]  /*01f0*/  LEA R2, R12, UR6, 0x2 ;  /* 0x000000060c027c11 */ /* 0x000fe2000f8e10ff */
[----:B------:R-:W-:Y:S02]  /*0200*/  UIMAD UR4, UR4, UR5, URZ ;  /* 0x00000005040472a4 */ /* 0x000fe4000f8e02ff */
[----:B---3--:R-:W-:Y:S02]  /*0210*/  ULOP3.LUT UR5, UR8, 0xffffff, URZ, 0xc0, !UPT ;  /* 0x00ffffff08057892 */ /* 0x008fe4000f8ec0ff */
[----:B------:R0:W-:Y:S02]  /*0220*/  STS [R2], RZ ;  /* 0x000000ff02007388 */ /* 0x0001e40000000800 */
[----:B------:R-:W-:Y:S01]  /*0230*/  VIADDMNMX.U32 R0, R3, UR4, R0, PT ;  /* 0x0000000403007c46 */ /* 0x000fe2000b800000 */
[----:B------:R-:W-:-:S03]  /*0240*/  UIMAD UR5, UR5, UR7, URZ ;  /* 0x00000007050572a4 */ /* 0x000fc6000f8e02ff */
[----:B------:R-:W-:-:S13]  /*0250*/  R2UR UR9, R0 ;  /* 0x00000000000972ca */ /* 0x000fda00000e0000 */
[----:B------:R-:W-:Y:S01]  /*0260*/  UISETP.GE.U32.AND UP0, UPT, UR4, UR9, UPT ;  /* 0x000000090400728c */ /* 0x000fe2000bf06070 */
[----:B------:R-:W-:Y:S08]  /*0270*/  BAR.SYNC.DEFER_BLOCKING 0x0 ;  /* 0x0000000000007b1d */ /* 0x000ff00000010000 */
[----:B0---4-:R-:W-:Y:S05]  /*0280*/  BRA.U UP0, `(.L_x_47) ;  /* 0x00000041001c7547 */ /* 0x011fea000b800000 */
[----:B------:R-:W-:Y:S01]  /*0290*/  UISETP.NE.AND UP0, UPT, UR8, URZ, UPT ;  /* 0x000000ff0800728c */ /* 0x000fe2000bf05270 */
[----:B------:R-:W-:-:S08]  /*02a0*/  MOV R0, UR5 ;  /* 0x0000000500007c02 */ /* 0x000fd00008000f00 */
[----:B------:R-:W-:Y:S05]  /*02b0*/  BRA.U UP0, `(.L_x_48) ;  /* 0x0000000500247547 */ /* 0x000fea000b800000 */
[----:B------:R-:W-:Y:S01]  /*02c0*/  HFMA2 R3, -RZ, RZ, 0, 1.52587890625e-05 ;  /* 0x00000100ff037431 */ /* 0x000fe200000001ff */
[----:B------:R-:W-:Y:S01]  /*02d0*/  MOV R0, UR4 ;  /* 0x0000000400007c02 */ /* 0x000fe20008000f00 */
[----:B------:R-:W-:-:S03]  /*02e0*/  ULOP3.LUT UR6, URZ, UR4, URZ, 0x33, !UPT ;  /* 0x00000004ff067292 */ /* 0x000fc6000f8e33ff */
[----:B------:R-:W-:-:S04]  /*02f0*/  VIADDMNMX.U32 R0, R0, R3, UR9, !PT ;  /* 0x0000000900007e46 */ /* 0x000fc8000f800003 */
[----:B------:R-:W-:-:S13]  /*0300*/  R2UR UR5, R0 ;  /* 0x00000000000572ca */ /* 0x000fda00000e0000 */
[----:B------:R-:W-:-:S04]  /*0310*/  UIADD3 UR5, UPT, UPT, UR5, UR6, URZ ;  /* 0x0000000605057290 */ /* 0x000fc8000fffe0ff */
[----:B------:R-:W-:Y:S02]  /*0320*/  ULOP3.LUT UR6, UR5, 0x300, URZ, 0xc0, !UPT ;  /* 0x0000030005067892 */ /* 0x000fe4000f8ec0ff */
[----:B------:R-:W-:Y:S02]  /*0330*/  UISETP.GE.U32.AND UP0, UPT, UR5, 0x300, UPT ;  /* 0x000003000500788c */ /* 0x000fe4000bf06070 */
[----:B------:R-:W-:-:S09]  /*0340*/  UISETP.NE.AND UP1, UPT, UR6, 0x300, UPT ;  /* 0x000003000600788c */ /* 0x000fd2000bf25270 */
[----:B------:R-:W-:Y:S05]  /*0350*/  BRA.U !UP1, `(.L_x_49) ;  /* 0x00000001094c7547 */ /* 0x000fea000b800000 */
[----:B------:R-:W-:Y:S01]  /*0360*/  ULEA.HI UR5, UR5, 0x1, URZ, 0x18 ;  /* 0x0000000105057891 */ /* 0x000fe2000f8fc0ff */
[----:B------:R-:W-:-:S03]  /*0370*/  IADD3 R0, PT, PT, R12, UR4, RZ ;  /* 0x000000040c007c10 */ /* 0x000fc6000fffe0ff */
[----:B------:R-:W-:Y:S02]  /*0380*/  USHF.L.U32 UR6, UR5, 0x8, URZ ;  /* 0x0000000805067899 */ /* 0x000fe400080006ff */
[----:B------:R-:W-:Y:S02]  /*0390*/  ULOP3.LUT UR5, UR5, 0x3, URZ, 0xc0, !UPT ;  /* 0x0000000305057892 */ /* 0x000fe4000f8ec0ff */
[----:B------:R-:W-:Y:S02]  /*03a0*/  ULOP3.LUT UR6, UR6, 0x300, URZ, 0xc0, !UPT ;  /* 0x0000030006067892 */ /* 0x000fe4000f8ec0ff */
[----:B------:R-:W-:Y:S02]  /*03b0*/  UIADD3 UR5, UPT, UPT, -UR5, URZ, URZ ;  /* 0x000000ff05057290 */ /* 0x000fe4000fffe1ff */
[----:B------:R-:W-:-:S12]  /*03c0*/  UIADD3 UR4, UPT, UPT, UR4, UR6, URZ ;  /* 0x0000000604047290 */ /* 0x000fd8000fffe0ff */
.L_x_50:
[C---:B------:R-:W-:Y:S01]  /*03d0*/  ISETP.GE.U32.AND P0, PT, R0.reuse, UR9, PT ;  /* 0x0000000900007c0c */ /* 0x040fe2000bf06070 */
[----:B------:R-:W-:Y:S01]  /*03e0*/  UIADD3 UR5, UPT, UPT, UR5, 0x1, URZ ;  /* 0x0000000105057890 */ /* 0x000fe2000fffe0ff */
[----:B------:R-:W-:-:S03]  /*03f0*/  IADD3 R0, PT, PT, R0, 0x100, RZ ;  /* 0x0000010000007810 */ /* 0x000fc60007ffe0ff */
[----:B------:R-:W-:-:S08]  /*0400*/  UISETP.NE.AND UP1, UPT, UR5, URZ, UPT ;  /* 0x000000ff0500728c */ /* 0x000fd0000bf25270 */
[----:B0-----:R-:W0:Y:S01]  /*0410*/  @!P0 LDS R4, [R2] ;  /* 0x0000000002048984 */ /* 0x001e220000000800 */
[----:B------:R-:W1:Y:S01]  /*0420*/  @!P0 MUFU.LG2 R3, RZ ;  /* 0x000000ff00038308 */ /* 0x000e620000000c00 */
[----:B------:R-:W-:Y:S01]  /*0430*/  @!P0 MOV R6, 0x3f317218 ;  /* 0x3f31721800068802 */ /* 0x000fe20000000f00 */
[----:B-1----:R-:W-:-:S04]  /*0440*/  @!P0 FADD R3, R3, -24 ;  /* 0xc1c0000003038421 */ /* 0x002fc80000000000 */
[----:B------:R-:W-:-:S04]  /*0450*/  @!P0 FFMA R3, R3, R6, -9.99000009743368292843e+31 ;  /* 0xf49d9d4a03038423 */ /* 0x000fc80000000006 */
[----:B0-----:R-:W-:-:S05]  /*0460*/  @!P0 FADD R3, R3, R4 ;  /* 0x0000000403038221 */ /* 0x001fca0000000000 */
[----:B------:R0:W-:Y:S01]  /*0470*/  @!P0 STS [R2], R3 ;  /* 0x0000000302008388 */ /* 0x0001e20000000800 */
[----:B------:R-:W-:Y:S05]  /*0480*/  BRA.U UP1, `(.L_x_50) ;  /* 0xfffffffd01d07547 */ /* 0x000fea000b83ffff */
.L_x_49:
[----:B------:R-:W-:Y:S05]  /*0490*/  BRA.U !UP0, `(.L_x_47) ;  /* 0x0000003d08987547 */ /* 0x000fea000b800000 */
[----:B------:R-:W-:Y:S01]  /*04a0*/  IADD3 R12, PT, PT, R12, UR4, RZ ;  /* 0x000000040c0c7c10 */ /* 0x000fe2000fffe0ff */
[----:B------:R-:W-:-:S12]  /*04b0*/  UIADD3 UR5, UPT, UPT, UR4, 0x200, URZ ;  /* 0x0000020004057890 */ /* 0x000fd8000fffe0ff */
.L_x_51:
[C---:B------:R-:W-:Y:S01]  /*04c0*/  ISETP.GE.U32.AND P0, PT, R12.reuse, UR9, PT ;  /* 0x000000090c007c0c */ /* 0x040fe2000bf06070 */
[----:B------:R-:W-:Y:S01]  /*04d0*/  UIADD3 UR6, UPT, UPT, UR5, 0x200, URZ ;  /* 0x0000020005067890 */ /* 0x000fe2000fffe0ff */
[----:B0-----:R-:W-:Y:S01]  /*04e0*/  IADD3 R3, PT, PT, R12, 0x100, RZ ;  /* 0x000001000c037810 */ /* 0x001fe20007ffe0ff */
[----:B------:R-:W-:Y:S02]  /*04f0*/  UIADD3 UR5, UPT, UPT, UR5, 0x400, URZ ;  /* 0x0000040005057890 */ /* 0x000fe4000fffe0ff */
[----:B------:R-:W-:Y:S02]  /*0500*/  UISETP.GE.U32.AND UP0, UPT, UR6, UR9, UPT ;  /* 0x000000090600728c */ /* 0x000fe4000bf06070 */
[----:B------:R-:W-:-:S06]  /*0510*/  ISETP.GE.U32.AND P1, PT, R3, UR9, PT ;  /* 0x0000000903007c0c */ /* 0x000fcc000bf26070 */
[----:B------:R-:W0:Y:S01]  /*0520*/  @!P0 LDS R0, [R2] ;  /* 0x0000000002008984 */ /* 0x000e220000000800 */
[----:B-1----:R-:W1:Y:S01]  /*0530*/  @!P0 MUFU.LG2 R4, RZ ;  /* 0x000000ff00048308 */ /* 0x002e620000000c00 */
[----:B------:R-:W-:-:S05]  /*0540*/  @!P0 MOV R5, 0x3f317218 ;  /* 0x3f31721800058802 */ /* 0x000fca0000000f00 */
[----:B------:R-:W-:Y:S01]  /*0550*/  @!P1 MOV R7, 0x3f317218 ;  /* 0x3f31721800079802 */ /* 0x000fe20000000f00 */
[----:B-1----:R-:W-:-:S04]  /*0560*/  @!P0 FADD R4, R4, -24 ;  /* 0xc1c0000004048421 */ /* 0x002fc80000000000 */
[----:B------:R-:W-:Y:S02]  /*0570*/  @!P0 FFMA R3, R4, R5, -9.99000009743368292843e+31 ;  /* 0xf49d9d4a04038423 */ /* 0x000fe40000000005 */
[----:B------:R-:W1:Y:S02]  /*0580*/  @!P1 MUFU.LG2 R4, RZ ;  /* 0x000000ff00049308 */ /* 0x000e640000000c00 */
[----:B0-----:R-:W-:Y:S01]  /*0590*/  @!P0 FADD R3, R3, R0 ;  /* 0x0000000003038221 */ /* 0x001fe20000000000 */
[----:B------:R-:W-:Y:S01]  /*05a0*/  IADD3 R0, PT, PT, R12, 0x200, RZ ;  /* 0x000002000c007810 */ /* 0x000fe20007ffe0ff */
[----:B-1----:R-:W-:-:S03]  /*05b0*/  @!P1 FADD R4, R4, -24 ;  /* 0xc1c0000004049421 */ /* 0x002fc60000000000 */
[----:B------:R0:W-:Y:S01]  /*05c0*/  @!P0 STS [R2], R3 ;  /* 0x0000000302008388 */ /* 0x0001e20000000800 */
[----:B------:R-:W-:Y:S01]  /*05d0*/  ISETP.GE.U32.AND P0, PT, R0, UR9, PT ;  /* 0x0000000900007c0c */ /* 0x000fe2000bf06070 */
[----:B------:R-:W-:Y:S01]  /*05e0*/  @!P1 FFMA R4, R4, R7, -9.99000009743368292843e+31 ;  /* 0xf49d9d4a04049423 */ /* 0x000fe20000000007 */
[C---:B------:R-:W-:Y:S01]  /*05f0*/  IADD3 R0, PT, PT, R12.reuse, 0x300, RZ ;  /* 0x000003000c007810 */ /* 0x040fe20007ffe0ff */
[----:B------:R-:W1:Y:S01]  /*0600*/  @!P1 LDS R5, [R2] ;  /* 0x0000000002059984 */ /* 0x000e620000000800 */
[----:B------:R-:W-:-:S09]  /*0610*/  IADD3 R12, PT, PT, R12, 0x400, RZ ;  /* 0x000004000c0c7810 */ /* 0x000fd20007ffe0ff */
[----:B0-----:R-:W0:Y:S01]  /*0620*/  @!P0 MUFU.LG2 R3, RZ ;  /* 0x000000ff00038308 */ /* 0x001e220000000c00 */
[----:B------:R-:W-:Y:S01]  /*0630*/  @!P0 MOV R6, 0x3f317218 ;  /* 0x3f31721800068802 */ /* 0x000fe20000000f00 */
[----:B0-----:R-:W-:-:S04]  /*0640*/  @!P0 FADD R3, R3, -24 ;  /* 0xc1c0000003038421 */ /* 0x001fc80000000000 */
[----:B------:R-:W-:Y:S01]  /*0650*/  @!P0 FFMA R3, R3, R6, -9.99000009743368292843e+31 ;  /* 0xf49d9d4a03038423 */ /* 0x000fe20000000006 */
[----:B-1----:R-:W-:-:S05]  /*0660*/  @!P1 FADD R5, R4, R5 ;  /* 0x0000000504059221 */ /* 0x002fca0000000000 */
[----:B------:R0:W-:Y:S01]  /*0670*/  @!P1 STS [R2], R5 ;  /* 0x0000000502009388 */ /* 0x0001e20000000800 */
[----:B------:R-:W-:-:S03]  /*0680*/  ISETP.GE.U32.AND P1, PT, R0, UR9, PT ;  /* 0x0000000900007c0c */ /* 0x000fc6000bf26070 */
[----:B------:R-:W1:Y:S10]  /*0690*/  @!P0 LDS R4, [R2] ;  /* 0x0000000002048984 */ /* 0x000e740000000800 */
[----:B0-----:R-:W-:Y:S01]  /*06a0*/  @!P1 MOV R5, 0x3f317218 ;  /* 0x3f31721800059802 */ /* 0x001fe20000000f00 */
[----:B-1----:R-:W-:-:S02]  /*06b0*/  @!P0 FADD R3, R3, R4 ;  /* 0x0000000403038221 */ /* 0x002fc40000000000 */
[----:B------:R-:W0:Y:S03]  /*06c0*/  @!P1 MUFU.LG2 R4, RZ ;  /* 0x000000ff00049308 */ /* 0x000e260000000c00 */
[----:B------:R-:W-:Y:S04]  /*06d0*/  @!P0 STS [R2], R3 ;  /* 0x0000000302008388 */ /* 0x000fe80000000800 */
[----:B------:R-:W1:Y:S01]  /*06e0*/  @!P1 LDS R0, [R2] ;  /* 0x0000000002009984 */ /* 0x000e620000000800 */
[----:B0-----:R-:W-:-:S04]  /*06f0*/  @!P1 FADD R4, R4, -24 ;  /* 0xc1c0000004049421 */ /* 0x001fc80000000000 */
[----:B------:R-:W-:-:S04]  /*0700*/  @!P1 FFMA R5, R4, R5, -9.99000009743368292843e+31 ;  /* 0xf49d9d4a04059423 */ /* 0x000fc80000000005 */
[----:B-1----:R-:W-:-:S05]  /*0710*/  @!P1 FADD R5, R5, R0 ;  /* 0x0000000005059221 */ /* 0x002fca0000000000 */
[----:B------:R1:W-:Y:S01]  /*0720*/  @!P1 STS [R2], R5 ;  /* 0x0000000502009388 */ /* 0x0003e20000000800 */
[----:B------:R-:W-:Y:S05]  /*0730*/  BRA.U !UP0, `(.L_x_51) ;  /* 0xfffffffd08607547 */ /* 0x000fea000b83ffff */
[----:B------:R-:W-:Y:S05]  /*0740*/  BRA `(.L_x_47) ;  /* 0x0000003800ec7947 */ /* 0x000fea0003800000 */
.L_x_48:
[C---:B------:R-:W-:Y:S01]  /*0750*/  IADD3 R3, PT, PT, R0.reuse, 0x2, RZ ;  /* 0x0000000200037810 */ /* 0x040fe20007ffe0ff */
[----:B------:R-:W-:Y:S01]  /*0760*/  ULOP3.LUT UR8, UR8, 0xfffffff0, URZ, 0xc0, !UPT ;  /* 0xfffffff008087892 */ /* 0x000fe2000f8ec0ff */
[C---:B------:R-:W-:Y:S02]  /*0770*/  IADD3 R5, PT, PT, R0.reuse, 0x3, RZ ;  /* 0x0000000300057810 */ /* 0x040fe40007ffe0ff */
[C---:B------:R-:W-:Y:S01]  /*0780*/  IADD3 R7, PT, PT, R0.reuse, 0x4, RZ ;  /* 0x0000000400077810 */ /* 0x040fe20007ffe0ff */
[--C-:B------:R-:W-:Y:S01]  /*0790*/  IMAD R2, R3, UR13, R12.reuse ;  /* 0x0000000d03027c24 */ /* 0x100fe2000f8e020c */
        /* <DEDUP_REMOVED lines=14> */
[----:B------:R-:W-:Y:S01]  /*0880*/  IADD3 R23, PT, PT, R0, 0xf, RZ ;  /* 0x0000000f00177810 */ /* 0x000fe20007ffe0ff */
[--C-:B------:R-:W-:Y:S01]  /*0890*/  IMAD R10, R19, UR13, R12.reuse ;  /* 0x0000000d130a7c24 */ /* 0x100fe2000f8e020c */
[----:B------:R-:W-:Y:S01]  /*08a0*/  MOV R13, UR8 ;  /* 0x00000008000d7c02 */ /* 0x000fe20008000f00 */
[----:B------:R-:W-:-:S02]  /*08b0*/  IMAD R11, R21, UR13, R12 ;  /* 0x0000000d150b7c24 */ /* 0x000fc4000f8e020c */
[----:B------:R-:W-:-:S07]  /*08c0*/  IMAD R12, R23, UR13, R12 ;  /* 0x0000000d170c7c24 */ /* 0x000fce000f8e020c */
.L_x_71:
[----:B0-----:R-:W0:Y:S01]  /*08d0*/  S2R R15, SR_TID.X ;  /* 0x00000000000f7919 */ /* 0x001e220000002100 */
[----:B------:R-:W-:Y:S01]  /*08e0*/  BSSY.RECONVERGENT B0, `(.L_x_52) ;  /* 0x000039e000007945 */ /* 0x000fe20003800200 */
[----:B0-----:R-:W-:-:S04]  /*08f0*/  IADD3 R16, PT, PT, R15, UR4, RZ ;  /* 0x000000040f107c10 */ /* 0x001fc8000fffe0ff */
[----:B------:R-:W-:-:S13]  /*0900*/  ISETP.GE.U32.AND P0, PT, R16, UR9, PT ;  /* 0x0000000910007c0c */ /* 0x000fda000bf06070 */
[----:B-12-4-:R-:W-:Y:S05]  /*0910*/  @P0 BRA `(.L_x_53) ;  /* 0x0000003800680947 */ /* 0x016fea0003800000 */
[----:B------:R-:W0:Y:S01]  /*0920*/  LDCU UR5, c[0x0][0x3b8] ;  /* 0x00007700ff0577ac */ /* 0x000e220008000800 */
[----:B------:R-:W-:Y:S01]  /*0930*/  HFMA2 R19, -RZ, RZ, 0, 0 ;  /* 0x00000000ff137431 */ /* 0x000fe200000001ff */
[----:B------:R-:W-:Y:S01]  /*0940*/  MOV R42, 0xf49d9d4a ;  /* 0xf49d9d4a002a7802 */ /* 0x000fe20000000f00 */
[----:B------:R-:W1:Y:S01]  /*0950*/  LDCU UR6, c[0x0][0x3c0] ;  /* 0x00007800ff0677ac */ /* 0x000e620008000800 */
[----:B0-----:R-:W-:Y:S01]  /*0960*/  UISETP.GE.U32.AND UP0, UPT, UR5, 0x10, UPT ;  /* 0x000000100500788c */ /* 0x001fe2000bf06070 */
[----:B-1----:R-:W-:-:S05]  /*0970*/  MOV R23, UR6 ;  /* 0x0000000600177c02 */ /* 0x002fca0008000f00 */
[----:B------:R-:W-:-:S03]  /*0980*/  IMAD R16, R0, R23, R16 ;  /* 0x0000001700107224 */ /* 0x000fc600078e0210 */
[----:B------:R-:W-:Y:S05]  /*0990*/  BRA.U !UP0, `(.L_x_54) ;  /* 0x0000000508dc7547 */ /* 0x000fea000b800000 */
[----:B------:R-:W0:Y:S01]  /*09a0*/  S2UR UR7, SR_CTAID.Y ;  /* 0x00000000000779c3 */ /* 0x000e220000002600 */
[----:B------:R-:W-:Y:S01]  /*09b0*/  ULOP3.LUT UR6, UR5, 0xffffff, URZ, 0xc0, !UPT ;  /* 0x00ffffff05067892 */ /* 0x000fe2000f8ec0ff */
[----:B------:R-:W-:Y:S01]  /*09c0*/  IADD3 R19, PT, PT, R4, UR4, RZ ;  /* 0x0000000404137c10 */ /* 0x000fe2000fffe0ff */
[----:B------:R-:W-:Y:S01]  /*09d0*/  ULOP3.LUT UR5, UR5, 0xfffffff0, URZ, 0xc0, !UPT ;  /* 0xfffffff005057892 */ /* 0x000fe2000f8ec0ff */
[----:B------:R-:W-:Y:S02]  /*09e0*/  IADD3 R21, PT, PT, R6, UR4, RZ ;  /* 0x0000000406157c10 */ /* 0x000fe4000fffe0ff */
[----:B------:R-:W-:Y:S02]  /*09f0*/  IADD3 R33, PT, PT, R7, UR4, RZ ;  /* 0x0000000407217c10 */ /* 0x000fe4000fffe0ff */
[----:B------:R-:W-:Y:S02]  /*0a00*/  IADD3 R32, PT, PT, R8, UR4, RZ ;  /* 0x0000000408207c10 */ /* 0x000fe4000fffe0ff */
[----:B------:R-:W-:-:S02]  /*0a10*/  MOV R13, UR5 ;  /* 0x00000005000d7c02 */ /* 0x000fc40008000f00 */
[----:B------:R-:W-:Y:S02]  /*0a20*/  IADD3 R37, PT, PT, R9, UR4, RZ ;  /* 0x0000000409257c10 */ /* 0x000fe4000fffe0ff */
[----:B------:R-:W-:Y:S02]  /*0a30*/  IADD3 R39, PT, PT, R10, UR4, RZ ;  /* 0x000000040a277c10 */ /* 0x000fe4000fffe0ff */
[----:B------:R-:W-:Y:S02]  /*0a40*/  IADD3 R41, PT, PT, R11, UR4, RZ ;  /* 0x000000040b297c10 */ /* 0x000fe4000fffe0ff */
[----:B------:R-:W-:Y:S02]  /*0a50*/  IADD3 R43, PT, PT, R12, UR4, RZ ;  /* 0x000000040c2b7c10 */ /* 0x000fe4000fffe0ff */
[----:B------:R-:W-:Y:S02]  /*0a60*/  MOV R42, 0xf49d9d4a ;  /* 0xf49d9d4a002a7802 */ /* 0x000fe40000000f00 */
[----:B------:R-:W-:Y:S01]  /*0a70*/  IADD3 R17, PT, PT, -R13, RZ, RZ ;  /* 0x000000ff0d117210 */ /* 0x000fe20007ffe1ff */
[----:B0-----:R-:W-:-:S06]  /*0a80*/  UIMAD UR6, UR6, UR7, URZ ;  /* 0x00000007060672a4 */ /* 0x001fcc000f8e02ff */
[----:B------:R-:W-:-:S04]  /*0a90*/  MOV R0, UR6 ;  /* 0x0000000600007c02 */ /* 0x000fc80008000f00 */
[C---:B------:R-:W-:Y:S01]  /*0aa0*/  IADD3 R18, PT, PT, R0.reuse, 0x8, RZ ;  /* 0x0000000800127810 */ /* 0x040fe20007ffe0ff */
[CC--:B------:R-:W-:Y:S01]  /*0ab0*/  IMAD R14, R0.reuse, R23.reuse, R23 ;  /* 0x00000017000e7224 */ /* 0x0c0fe200078e0217 */
[C---:B------:R-:W-:Y:S01]  /*0ac0*/  IADD3 R20, PT, PT, R0.reuse, 0x9, RZ ;  /* 0x0000000900147810 */ /* 0x040fe20007ffe0ff */
[----:B------:R-:W0:Y:S01]  /*0ad0*/  LDCU UR6, c[0x0][0x3c0] ;  /* 0x00007800ff0677ac */ /* 0x000e220008000800 */
[----:B------:R-:W-:Y:S01]  /*0ae0*/  IADD3 R22, PT, PT, R0, 0xa, RZ ;  /* 0x0000000a00167810 */ /* 0x000fe20007ffe0ff */
[-CC-:B------:R-:W-:Y:S01]  /*0af0*/  IMAD R35, R18, R23.reuse, R15.reuse ;  /* 0x0000001712237224 */ /* 0x180fe200078e020f */
[----:B------:R-:W-:Y:S01]  /*0b00*/  IADD3 R14, PT, PT, R15, UR4, R14 ;  /* 0x000000040f0e7c10 */ /* 0x000fe2000fffe00e */
[-CC-:B------:R-:W-:Y:S01]  /*0b10*/  IMAD R34, R20, R23.reuse, R15.reuse ;  /* 0x0000001714227224 */ /* 0x180fe200078e020f */
[----:B------:R-:W-:Y:S01]  /*0b20*/  IADD3 R18, PT, PT, R3, UR4, RZ ;  /* 0x0000000403127c10 */ /* 0x000fe2000fffe0ff */
[-CC-:B------:R-:W-:Y:S01]  /*0b30*/  IMAD R22, R22, R23.reuse, R15.reuse ;  /* 0x0000001716167224 */ /* 0x180fe200078e020f */
[----:B------:R-:W-:Y:S01]  /*0b40*/  IADD3 R20, PT, PT, R5, UR4, RZ ;  /* 0x0000000405147c10 */ /* 0x000fe2000fffe0ff */
[----:B------:R-:W-:Y:S01]  /*0b50*/  IMAD R23, R0, R23, R15 ;  /* 0x0000001700177224 */ /* 0x000fe200078e020f */
[----:B------:R-:W-:-:S02]  /*0b60*/  IADD3 R15, PT, PT, R2, UR4, RZ ;  /* 0x00000004020f7c10 */ /* 0x000fc4000fffe0ff */
[----:B------:R-:W-:Y:S02]  /*0b70*/  IADD3 R35, PT, PT, R35, UR4, RZ ;  /* 0x0000000423237c10 */ /* 0x000fe4000fffe0ff */
[----:B------:R-:W-:Y:S02]  /*0b80*/  IADD3 R45, PT, PT, R23, UR4, RZ ;  /* 0x00000004172d7c10 */ /* 0x000fe4000fffe0ff */
[----:B------:R-:W-:Y:S02]  /*0b90*/  IADD3 R34, PT, PT, R34, UR4, RZ ;  /* 0x0000000422227c10 */ /* 0x000fe4000fffe0ff */
[----:B------:R-:W-:-:S07]  /*0ba0*/  IADD3 R36, PT, PT, R22, UR4, RZ ;  /* 0x0000000416247c10 */ /* 0x000fce000fffe0ff */
.L_x_55:
[----:B------:R-:W1:Y:S02]  /*0bb0*/  LDC.64 R22, c[0x0][0x380] ;  /* 0x0000e000ff167b82 */ /* 0x000e640000000a00 */
[----:B-1----:R-:W-:-:S05]  /*0bc0*/  IMAD.WIDE.U32 R30, R45, 0x4, R22 ;  /* 0x000000042d1e7825 */ /* 0x002fca00078e0016 */
[----:B------:R-:W2:Y:S01]  /*0bd0*/  LDG.E R44, desc[UR10][R30.64] ;  /* 0x0000000a1e2c7981 */ /* 0x000ea2000c1e1900 */
[----:B------:R-:W-:-:S05]  /*0be0*/  IMAD.WIDE.U32 R26, R14, 0x4, R22 ;  /* 0x000000040e1a7825 */ /* 0x000fca00078e0016 */
[----:B------:R1:W3:Y:S01]  /*0bf0*/  LDG.E R40, desc[UR10][R26.64] ;  /* 0x0000000a1a287981 */ /* 0x0002e2000c1e1900 */
[----:B------:R-:W-:-:S06]  /*0c00*/  IMAD.WIDE.U32 R24, R18, 0x4, R22 ;  /* 0x0000000412187825 */ /* 0x000fcc00078e0016 */
[----:B------:R-:W4:Y:S01]  /*0c10*/  LDG.E R24, desc[UR10][R24.64] ;  /* 0x0000000a18187981 */ /* 0x000f22000c1e1900 */
[----:B-1----:R-:W-:-:S05]  /*0c20*/  IMAD.WIDE.U32 R26, R15, 0x4, R22 ;  /* 0x000000040f1a7825 */ /* 0x002fca00078e0016 */
[----:B------:R1:W5:Y:S01]  /*0c30*/  LDG.E R38, desc[UR10][R26.64] ;  /* 0x0000000a1a267981 */ /* 0x000362000c1e1900 */
[----:B------:R-:W-:-:S06]  /*0c40*/  IMAD.WIDE.U32 R28, R20, 0x4, R22 ;  /* 0x00000004141c7825 */ /* 0x000fcc00078e0016 */
[----:B------:R-:W4:Y:S01]  /*0c50*/  LDG.E R28, desc[UR10][R28.64] ;  /* 0x0000000a1c1c7981 */ /* 0x000f22000c1e1900 */
[----:B-1----:R-:W-:-:S05]  /*0c60*/  IMAD.WIDE.U32 R26, R19, 0x4, R22 ;  /* 0x00000004131a7825 */ /* 0x002fca00078e0016 */
[----:B------:R1:W4:Y:S01]  /*0c70*/  LDG.E R25, desc[UR10][R26.64] ;  /* 0x0000000a1a197981 */ /* 0x000322000c1e1900 */
[----:B------:R-:W-:-:S06]  /*0c80*/  IMAD.WIDE.U32 R30, R21, 0x4, R22 ;  /* 0x00000004151e7825 */ /* 0x000fcc00078e0016 */
[----:B------:R-:W4:Y:S01]  /*0c90*/  LDG.E R30, desc[UR10][R30.64] ;  /* 0x0000000a1e1e7981 */ /* 0x000f22000c1e1900 */
[----:B-1----:R-:W-:Y:S01]  /*0ca0*/  IMAD.WIDE.U32 R26, R33, 0x4, R22 ;  /* 0x00000004211a7825 */ /* 0x002fe200078e0016 */
[----:B--2---:R-:W-:-:S04]  /*0cb0*/  FSETP.GT.AND P0, PT, R44, R42, PT ;  /* 0x0000002a2c00720b */ /* 0x004fc80003f04000 */
[----:B------:R-:W-:Y:S02]  /*0cc0*/  FSEL R44, R44, R42, P0 ;  /* 0x0000002a2c2c7208 */ /* 0x000fe40000000000 */
[----:B------:R1:W2:Y:S02]  /*0cd0*/  LDG.E R42, desc[UR10][R26.64] ;  /* 0x0000000a1a2a7981 */ /* 0x0002a4000c1e1900 */
[----:B---3--:R-:W-:-:S04]  /*0ce0*/  FSETP.GT.AND P0, PT, R40, R44, PT ;  /* 0x0000002c2800720b */ /* 0x008fc80003f04000 */
[----:B------:R-:W-:-:S04]  /*0cf0*/  FSEL R40, R40, R44, P0 ;  /* 0x0000002c28287208 */ /* 0x000fc80000000000 */
[----:B-----5:R-:W-:Y:S01]  /*0d00*/  FSETP.GT.AND P0, PT, R38, R40, PT ;  /* 0x000000282600720b */ /* 0x020fe20003f04000 */
[----:B-1----:R-:W-:-:S03]  /*0d10*/  IMAD.WIDE.U32 R26, R35, 0x4, R22 ;  /* 0x00000004231a7825 */ /* 0x002fc600078e0016 */
[----:B------:R-:W-:Y:S02]  /*0d20*/  FSEL R38, R38, R40, P0 ;  /* 0x0000002826267208 */ /* 0x000fe40000000000 */
[----:B------:R1:W3:Y:S02]  /*0d30*/  LDG.E R31, desc[UR10][R26.64] ;  /* 0x0000000a1a1f7981 */ /* 0x0002e4000c1e1900 */
[----:B----4-:R-:W-:-:S04]  /*0d40*/  FSETP.GT.AND P0, PT, R24, R38, PT ;  /* 0x000000261800720b */ /* 0x010fc80003f04000 */
[----:B------:R-:W-:Y:S01]  /*0d50*/  FSEL R24, R24, R38, P0 ;  /* 0x0000002618187208 */ /* 0x000fe20000000000 */
[----:B-1----:R-:W-:-:S03]  /*0d60*/  IMAD.WIDE.U32 R26, R34, 0x4, R22 ;  /* 0x00000004221a7825 */ /* 0x002fc600078e0016 */
[CC--:B------:R-:W-:Y:S02]  /*0d70*/  FSETP.GT.AND P0, PT, R25.reuse, R24.reuse, PT ;  /* 0x000000181900720b */ /* 0x0c0fe40003f04000 */
[----:B------:R-:W4:Y:S02]  /*0d80*/  LDG.E R38, desc[UR10][R26.64] ;  /* 0x0000000a1a267981 */ /* 0x000f24000c1e1900 */
[----:B------:R-:W-:Y:S01]  /*0d90*/  FSEL R29, R25, R24, P0 ;  /* 0x00000018191d7208 */ /* 0x000fe20000000000 */
[----:B------:R-:W-:-:S03]  /*0da0*/  IMAD.WIDE.U32 R24, R36, 0x4, R22 ;  /* 0x0000000424187825 */ /* 0x000fc600078e0016 */
[CC--:B------:R-:W-:Y:S02]  /*0db0*/  FSETP.GT.AND P0, PT, R28.reuse, R29.reuse, PT ;  /* 0x0000001d1c00720b */ /* 0x0c0fe40003f04000 */
[----:B------:R1:W5:Y:S02]  /*0dc0*/  LDG.E R40, desc[UR10][R24.64] ;  /* 0x0000000a18287981 */ /* 0x000364000c1e1900 */
[----:B------:R-:W-:Y:S01]  /*0dd0*/  FSEL R44, R28, R29, P0 ;  /* 0x0000001d1c2c7208 */ /* 0x000fe20000000000 */
[----:B------:R-:W-:-:S03]  /*0de0*/  IMAD.WIDE.U32 R28, R32, 0x4, R22 ;  /* 0x00000004201c7825 */ /* 0x000fc600078e0016 */
[----:B------:R-:W-:-:S03]  /*0df0*/  FSETP.GT.AND P0, PT, R30, R44, PT ;  /* 0x0000002c1e00720b */ /* 0x000fc60003f04000 */
[----:B------:R-:W5:Y:S01]  /*0e00*/  LDG.E R28, desc[UR10][R28.64] ;  /* 0x0000000a1c1c7981 */ /* 0x000f62000c1e1900 */
[----:B-1----:R-:W-:Y:S01]  /*0e10*/  IMAD.WIDE.U32 R24, R37, 0x4, R22 ;  /* 0x0000000425187825 */ /* 0x002fe200078e0016 */
[----:B------:R-:W-:-:S04]  /*0e20*/  FSEL R44, R30, R44, P0 ;  /* 0x0000002c1e2c7208 */ /* 0x000fc80000000000 */
[----:B------:R1:W5:Y:S01]  /*0e30*/  LDG.E R30, desc[UR10][R24.64] ;  /* 0x0000000a181e7981 */ /* 0x000362000c1e1900 */
[----:B------:R-:W-:-:S06]  /*0e40*/  IMAD.WIDE.U32 R26, R39, 0x4, R22 ;  /* 0x00000004271a7825 */ /* 0x000fcc00078e0016 */
[----:B------:R-:W5:Y:S01]  /*0e50*/  LDG.E R26, desc[UR10][R26.64] ;  /* 0x0000000a1a1a7981 */ /* 0x000f62000c1e1900 */
[----:B-1----:R-:W-:-:S04]  /*0e60*/  IMAD.WIDE.U32 R24, R41, 0x4, R22 ;  /* 0x0000000429187825 */ /* 0x002fc800078e0016 */
[----:B------:R-:W-:-:S06]  /*0e70*/  IMAD.WIDE.U32 R22, R43, 0x4, R22 ;  /* 0x000000042b167825 */ /* 0x000fcc00078e0016 */
[----:B------:R0:W5:Y:S01]  /*0e80*/  LDG.E R22, desc[UR10][R22.64] ;  /* 0x0000000a16167981 */ /* 0x000162000c1e1900 */
[----:B--2---:R-:W-:-:S04]  /*0e90*/  FSETP.GT.AND P0, PT, R42, R44, PT ;  /* 0x0000002c2a00720b */ /* 0x004fc80003f04000 */
[----:B------:R-:W-:Y:S02]  /*0ea0*/  FSEL R42, R42, R44, P0 ;  /* 0x0000002c2a2a7208 */ /* 0x000fe40000000000 */
[----:B------:R-:W2:Y:S02]  /*0eb0*/  LDG.E R44, desc[UR10][R24.64] ;  /* 0x0000000a182c7981 */ /* 0x000ea4000c1e1900 */
[----:B---3--:R-:W-:-:S04]  /*0ec0*/  FSETP.GT.AND P0, PT, R31, R42, PT ;  /* 0x0000002a1f00720b */ /* 0x008fc80003f04000 */
[----:B------:R-:W-:-:S04]  /*0ed0*/  FSEL R31, R31, R42, P0 ;  /* 0x0000002a1f1f7208 */ /* 0x000fc80000000000 */
[----:B----4-:R-:W-:-:S04]  /*0ee0*/  FSETP.GT.AND P0, PT, R38, R31, PT ;  /* 0x0000001f2600720b */ /* 0x010fc80003f04000 */
[----:B------:R-:W-:-:S04]  /*0ef0*/  FSEL R31, R38, R31, P0 ;  /* 0x0000001f261f7208 */ /* 0x000fc80000000000 */
[----:B-----5:R-:W-:-:S04]  /*0f00*/  FSETP.GT.AND P0, PT, R40, R31, PT ;  /* 0x0000001f2800720b */ /* 0x020fc80003f04000 */
[----:B------:R-:W-:-:S04]  /*0f10*/  FSEL R31, R40, R31, P0 ;  /* 0x0000001f281f7208 */ /* 0x000fc80000000000 */
[----:B------:R-:W-:-:S04]  /*0f20*/  FSETP.GT.AND P0, PT, R28, R31, PT ;  /* 0x0000001f1c00720b */ /* 0x000fc80003f04000 */
[----:B------:R-:W-:-:S04]  /*0f30*/  FSEL R31, R28, R31, P0 ;  /* 0x0000001f1c1f7208 */ /* 0x000fc80000000000 */
[----:B------:R-:W-:-:S04]  /*0f40*/  FSETP.GT.AND P0, PT, R30, R31, PT ;  /* 0x0000001f1e00720b */ /* 0x000fc80003f04000 */
[----:B------:R-:W-:Y:S02]  /*0f50*/  FSEL R31, R30, R31, P0 ;  /* 0x0000001f1e1f7208 */ /* 0x000fe40000000000 */
[----:B------:R-:W-:Y:S02]  /*0f60*/  IADD3 R17, PT, PT, R17, 0x10, RZ ;  /* 0x0000001011117810 */ /* 0x000fe40007ffe0ff */
[CC--:B------:R-:W-:Y:S02]  /*0f70*/  FSETP.GT.AND P0, PT, R26.reuse, R31.reuse, PT ;  /* 0x0000001f1a00720b */ /* 0x0c0fe40003f04000 */
[----:B------:R-:W-:Y:S02]  /*0f80*/  ISETP.NE.AND P1, PT, R17, RZ, PT ;  /* 0x000000ff1100720c */ /* 0x000fe40003f25270 */
[----:B------:R-:W-:Y:S02]  /*0f90*/  FSEL R31, R26, R31, P0 ;  /* 0x0000001f1a1f7208 */ /* 0x000fe40000000000 */
[----:B0-----:R-:W-:-:S04]  /*0fa0*/  MOV R23, UR6 ;  /* 0x0000000600177c02 */ /* 0x001fc80008000f00 */
[C---:B------:R-:W-:Y:S02]  /*0fb0*/  LEA R14, R23.reuse, R14, 0x4 ;  /* 0x0000000e170e7211 */ /* 0x040fe400078e20ff */
[C---:B------:R-:W-:Y:S02]  /*0fc0*/  LEA R15, R23.reuse, R15, 0x4 ;  /* 0x0000000f170f7211 */ /* 0x040fe400078e20ff */
[C---:B------:R-:W-:Y:S02]  /*0fd0*/  LEA R18, R23.reuse, R18, 0x4 ;  /* 0x0000001217127211 */ /* 0x040fe400078e20ff */
[C---:B------:R-:W-:Y:S02]  /*0fe0*/  LEA R19, R23.reuse, R19, 0x4 ;  /* 0x0000001317137211 */ /* 0x040fe400078e20ff */
[C---:B------:R-:W-:Y:S02]  /*0ff0*/  LEA R20, R23.reuse, R20, 0x4 ;  /* 0x0000001417147211 */ /* 0x040fe400078e20ff */
[----:B------:R-:W-:-:S02]  /*1000*/  LEA R21, R23, R21, 0x4 ;  /* 0x0000001517157211 */ /* 0x000fc400078e20ff */
        /* <DEDUP_REMOVED lines=9> */
[----:B------:R-:W-:Y:S02]  /*10a0*/  LEA R45, R23, R45, 0x4 ;  /* 0x0000002d172d7211 */ /* 0x000fe400078e20ff */
[----:B--2---:R-:W-:-:S04]  /*10b0*/  FSETP.GT.AND P0, PT, R44, R31, PT ;  /* 0x0000001f2c00720b */ /* 0x004fc80003f04000 */
[----:B------:R-:W-:-:S04]  /*10c0*/  FSEL R31, R44, R31, P0 ;  /* 0x0000001f2c1f7208 */ /* 0x000fc80000000000 */
[----:B------:R-:W-:-:S04]  /*10d0*/  FSETP.GT.AND P0, PT, R22, R31, PT ;  /* 0x0000001f1600720b */ /* 0x000fc80003f04000 */
[----:B------:R-:W-:Y:S01]  /*10e0*/  FSEL R42, R22, R31, P0 ;  /* 0x0000001f162a7208 */ /* 0x000fe20000000000 */
[----:B------:R-:W-:Y:S08]  /*10f0*/  @P1 BRA `(.L_x_55) ;  /* 0xfffffff800ac1947 */ /* 0x000ff0000383ffff */
[----:B------:R-:W-:-:S07]  /*1100*/  MOV R19, R13 ;  /* 0x0000000d00137202 */ /* 0x000fce0000000f00 */
.L_x_54:
[----:B------:R-:W0:Y:S02]  /*1110*/  LDC R14, c[0x0][0x3b8] ;  /* 0x0000ee00ff0e7b82 */ /* 0x000e240000000800 */
[C---:B0-----:R-:W-:Y:S02]  /*1120*/  LOP3.LUT R17, R14.reuse, 0xf, RZ, 0xc0, !PT ;  /* 0x0000000f0e117812 */ /* 0x041fe400078ec0ff */
[----:B------:R-:W-:Y:S02]  /*1130*/  LOP3.LUT R15, R14, 0x7, RZ, 0xc0, !PT ;  /* 0x000000070e0f7812 */ /* 0x000fe400078ec0ff */
[C---:B------:R-:W-:Y:S02]  /*1140*/  ISETP.NE.AND P1, PT, R17.reuse, RZ, PT ;  /* 0x000000ff1100720c */ /* 0x040fe40003f25270 */
[----:B------:R-:W-:Y:S02]  /*1150*/  IADD3 R17, PT, PT, R17, -0x1, RZ ;  /* 0xffffffff11117810 */ /* 0x000fe40007ffe0ff */
[----:B------:R-:W-:-:S09]  /*1160*/  IADD3 R18, PT, PT, R15, -0x1, RZ ;  /* 0xffffffff0f127810 */ /* 0x000fd20007ffe0ff */
[----:B------:R-:W-:Y:S05]  /*1170*/  @!P1 BRA `(.L_x_56) ;  /* 0x0000000400709947 */ /* 0x000fea0003800000 */
[----:B------:R-:W-:Y:S02]  /*1180*/  ISETP.GE.U32.AND P2, PT, R17, 0x7, PT ;  /* 0x000000071100780c */ /* 0x000fe40003f46070 */
[----:B------:R-:W-:-:S11]  /*1190*/  ISETP.NE.AND P0, PT, R15, RZ, PT ;  /* 0x000000ff0f00720c */ /* 0x000fd60003f05270 */
[----:B------:R-:W-:Y:S05]  /*11a0*/  @!P2 BRA `(.L_x_57) ;  /* 0x0000000000a8a947 */ /* 0x000fea0003800000 */
[----:B------:R-:W0:Y:S01]  /*11b0*/  LDC.64 R20, c[0x0][0x380] ;  /* 0x0000e000ff147b82 */ /* 0x000e220000000a00 */
[----:B------:R-:W-:-:S04]  /*11c0*/  IMAD R22, R19, R23, R16 ;  /* 0x0000001713167224 */ /* 0x000fc800078e0210 */
[C---:B0-----:R-:W-:Y:S01]  /*11d0*/  IMAD.WIDE.U32 R24, R22.reuse, 0x4, R20 ;  /* 0x0000000416187825 */ /* 0x041fe200078e0014 */
[----:B------:R-:W-:-:S04]  /*11e0*/  IADD3 R22, PT, PT, R22, R23, RZ ;  /* 0x0000001716167210 */ /* 0x000fc80007ffe0ff */
[----:B------:R0:W2:Y:S01]  /*11f0*/  LDG.E R35, desc[UR10][R24.64] ;  /* 0x0000000a18237981 */ /* 0x0000a2000c1e1900 */
[C---:B------:R-:W-:Y:S01]  /*1200*/  IMAD.WIDE.U32 R26, R22.reuse, 0x4, R20 ;  /* 0x00000004161a7825 */ /* 0x040fe200078e0014 */
[----:B------:R-:W-:-:S04]  /*1210*/  IADD3 R30, PT, PT, R22, R23, RZ ;  /* 0x00000017161e7210 */ /* 0x000fc80007ffe0ff */
[----:B------:R1:W3:Y:S01]  /*1220*/  LDG.E R22, desc[UR10][R26.64] ;  /* 0x0000000a1a167981 */ /* 0x0002e2000c1e1900 */
[C---:B------:R-:W-:Y:S01]  /*1230*/  IMAD.WIDE.U32 R28, R30.reuse, 0x4, R20 ;  /* 0x000000041e1c7825 */ /* 0x040fe200078e0014 */
[----:B------:R-:W-:-:S05]  /*1240*/  IADD3 R32, PT, PT, R30, R23, RZ ;  /* 0x000000171e207210 */ /* 0x000fca0007ffe0ff */
[----:B------:R4:W5:Y:S01]  /*1250*/  LDG.E R28, desc[UR10][R28.64] ;  /* 0x0000000a1c1c7981 */ /* 0x000962000c1e1900 */
[C---:B------:R-:W-:Y:S01]  /*1260*/  IMAD.WIDE.U32 R30, R32.reuse, 0x4, R20 ;  /* 0x00000004201e7825 */ /* 0x040fe200078e0014 */
[----:B------:R-:W-:-:S05]  /*1270*/  IADD3 R34, PT, PT, R32, R23, RZ ;  /* 0x0000001720227210 */ /* 0x000fca0007ffe0ff */
[----:B------:R-:W5:Y:S01]  /*1280*/  LDG.E R30, desc[UR10][R30.64] ;  /* 0x0000000a1e1e7981 */ /* 0x000f62000c1e1900 */
[C---:B------:R-:W-:Y:S01]  /*1290*/  IMAD.WIDE.U32 R32, R34.reuse, 0x4, R20 ;  /* 0x0000000422207825 */ /* 0x040fe200078e0014 */
[----:B------:R-:W-:-:S05]  /*12a0*/  IADD3 R34, PT, PT, R34, R23, RZ ;  /* 0x0000001722227210 */ /* 0x000fca0007ffe0ff */
[----:B------:R-:W5:Y:S01]  /*12b0*/  LDG.E R33, desc[UR10][R32.64] ;  /* 0x0000000a20217981 */ /* 0x000f62000c1e1900 */
[C---:B0-----:R-:W-:Y:S01]  /*12c0*/  IMAD.WIDE.U32 R24, R34.reuse, 0x4, R20 ;  /* 0x0000000422187825 */ /* 0x041fe200078e0014 */
[----:B------:R-:W-:-:S05]  /*12d0*/  IADD3 R34, PT, PT, R34, R23, RZ ;  /* 0x0000001722227210 */ /* 0x000fca0007ffe0ff */
[----:B------:R-:W5:Y:S01]  /*12e0*/  LDG.E R25, desc[UR10][R24.64] ;  /* 0x0000000a18197981 */ /* 0x000f62000c1e1900 */
[C---:B-1----:R-:W-:Y:S01]  /*12f0*/  IMAD.WIDE.U32 R26, R34.reuse, 0x4, R20 ;  /* 0x00000004221a7825 */ /* 0x042fe200078e0014 */
[----:B----4-:R-:W-:-:S05]  /*1300*/  IADD3 R29, PT, PT, R34, R23, RZ ;  /* 0x00000017221d7210 */ /* 0x010fca0007ffe0ff */
[----:B------:R-:W4:Y:S01]  /*1310*/  LDG.E R26, desc[UR10][R26.64] ;  /* 0x0000000a1a1a7981 */ /* 0x000f22000c1e1900 */
[----:B------:R-:W-:-:S06]  /*1320*/  IMAD.WIDE.U32 R20, R29, 0x4, R20 ;  /* 0x000000041d147825 */ /* 0x000fcc00078e0014 */
[----:B------:R-:W4:Y:S01]  /*1330*/  LDG.E R20, desc[UR10][R20.64] ;  /* 0x0000000a14147981 */ /* 0x000f22000c1e1900 */
[----:B------:R-:W-:Y:S02]  /*1340*/  IADD3 R19, PT, PT, R19, 0x8, RZ ;  /* 0x0000000813137810 */ /* 0x000fe40007ffe0ff */
[----:B--2---:R-:W-:-:S04]  /*1350*/  FSETP.GT.AND P2, PT, R35, R42, PT ;  /* 0x0000002a2300720b */ /* 0x004fc80003f44000 */
[----:B------:R-:W-:-:S04]  /*1360*/  FSEL R35, R35, R42, P2 ;  /* 0x0000002a23237208 */ /* 0x000fc80001000000 */
[----:B---3--:R-:W-:-:S04]  /*1370*/  FSETP.GT.AND P2, PT, R22, R35, PT ;  /* 0x000000231600720b */ /* 0x008fc80003f44000 */
[----:B------:R-:W-:-:S04]  /*1380*/  FSEL R35, R22, R35, P2 ;  /* 0x0000002316237208 */ /* 0x000fc80001000000 */
[----:B-----5:R-:W-:-:S04]  /*1390*/  FSETP.GT.AND P2, PT, R28, R35, PT ;  /* 0x000000231c00720b */ /* 0x020fc80003f44000 */
[----:B------:R-:W-:-:S04]  /*13a0*/  FSEL R35, R28, R35, P2 ;  /* 0x000000231c237208 */ /* 0x000fc80001000000 */
[----:B------:R-:W-:-:S04]  /*13b0*/  FSETP.GT.AND P2, PT, R30, R35, PT ;  /* 0x000000231e00720b */ /* 0x000fc80003f44000 */
[----:B------:R-:W-:-:S04]  /*13c0*/  FSEL R30, R30, R35, P2 ;  /* 0x000000231e1e7208 */ /* 0x000fc80001000000 */
[----:B------:R-:W-:-:S04]  /*13d0*/  FSETP.GT.AND P2, PT, R33, R30, PT ;  /* 0x0000001e2100720b */ /* 0x000fc80003f44000 */
[----:B------:R-:W-:-:S04]  /*13e0*/  FSEL R30, R33, R30, P2 ;  /* 0x0000001e211e7208 */ /* 0x000fc80001000000 */
[----:B------:R-:W-:-:S04]  /*13f0*/  FSETP.GT.AND P2, PT, R25, R30, PT ;  /* 0x0000001e1900720b */ /* 0x000fc80003f44000 */
[----:B------:R-:W-:-:S04]  /*1400*/  FSEL R25, R25, R30, P2 ;  /* 0x0000001e19197208 */ /* 0x000fc80001000000 */
[----:B----4-:R-:W-:-:S04]  /*1410*/  FSETP.GT.AND P2, PT, R26, R25, PT ;  /* 0x000000191a00720b */ /* 0x010fc80003f44000 */
[----:B------:R-:W-:-:S04]  /*1420*/  FSEL R25, R26, R25, P2 ;  /* 0x000000191a197208 */ /* 0x000fc80001000000 */
[----:B------:R-:W-:-:S04]  /*1430*/  FSETP.GT.AND P2, PT, R20, R25, PT ;  /* 0x000000191400720b */ /* 0x000fc80003f44000 */
[----:B------:R-:W-:-:S09]  /*1440*/  FSEL R42, R20, R25, P2 ;  /* 0x00000019142a7208 */ /* 0x000fd20001000000 */
.L_x_57:
[----:B------:R-:W-:Y:S05]  /*1450*/  @!P0 BRA `(.L_x_56) ;  /* 0x0000000000b88947 */ /* 0x000fea0003800000 */
[----:B------:R-:W-:Y:S02]  /*1460*/  ISETP.GE.U32.AND P0, PT, R18, 0x3, PT ;  /* 0x000000031200780c */ /* 0x000fe40003f06070 */
[----:B------:R-:W-:-:S04]  /*1470*/  LOP3.LUT R30, R14, 0x3, RZ, 0xc0, !PT ;  /* 0x000000030e1e7812 */ /* 0x000fc800078ec0ff */
[----:B------:R-:W-:-:S07]  /*1480*/  ISETP.NE.AND P2, PT, R30, RZ, PT ;  /* 0x000000ff1e00720c */ /* 0x000fce0003f45270 */
[----:B------:R-:W-:Y:S06]  /*1490*/  @!P0 BRA `(.L_x_58) ;  /* 0x0000000000588947 */ /* 0x000fec0003800000 */
[----:B------:R-:W0:Y:S01]  /*14a0*/  LDC.64 R20, c[0x0][0x380] ;  /* 0x0000e000ff147b82 */ /* 0x000e220000000a00 */
[----:B------:R-:W-:-:S04]  /*14b0*/  IMAD R22, R19, R23, R16 ;  /* 0x0000001713167224 */ /* 0x000fc800078e0210 */
[C---:B0-----:R-:W-:Y:S01]  /*14c0*/  IMAD.WIDE.U32 R24, R22.reuse, 0x4, R20 ;  /* 0x0000000416187825 */ /* 0x041fe200078e0014 */
[----:B------:R-:W-:-:S05]  /*14d0*/  IADD3 R22, PT, PT, R22, R23, RZ ;  /* 0x0000001716167210 */ /* 0x000fca0007ffe0ff */
[----:B------:R-:W2:Y:S01]  /*14e0*/  LDG.E R25, desc[UR10][R24.64] ;  /* 0x0000000a18197981 */ /* 0x000ea2000c1e1900 */
[C---:B------:R-:W-:Y:S01]  /*14f0*/  IMAD.WIDE.U32 R26, R22.reuse, 0x4, R20 ;  /* 0x00000004161a7825 */ /* 0x040fe200078e0014 */
[----:B------:R-:W-:-:S05]  /*1500*/  IADD3 R22, PT, PT, R22, R23, RZ ;  /* 0x0000001716167210 */ /* 0x000fca0007ffe0ff */
[----:B------:R-:W3:Y:S01]  /*1510*/  LDG.E R27, desc[UR10][R26.64] ;  /* 0x0000000a1a1b7981 */ /* 0x000ee2000c1e1900 */
[C---:B------:R-:W-:Y:S01]  /*1520*/  IMAD.WIDE.U32 R28, R22.reuse, 0x4, R20 ;  /* 0x00000004161c7825 */ /* 0x040fe200078e0014 */
[----:B------:R-:W-:-:S05]  /*1530*/  IADD3 R31, PT, PT, R22, R23, RZ ;  /* 0x00000017161f7210 */ /* 0x000fca0007ffe0ff */
[----:B------:R-:W4:Y:S01]  /*1540*/  LDG.E R29, desc[UR10][R28.64] ;  /* 0x0000000a1c1d7981 */ /* 0x000f22000c1e1900 */
[----:B------:R-:W-:-:S06]  /*1550*/  IMAD.WIDE.U32 R20, R31, 0x4, R20 ;  /* 0x000000041f147825 */ /* 0x000fcc00078e0014 */
[----:B------:R-:W5:Y:S01]  /*1560*/  LDG.E R21, desc[UR10][R20.64] ;  /* 0x0000000a14157981 */ /* 0x000f62000c1e1900 */
[----:B------:R-:W-:Y:S02]  /*1570*/  IADD3 R19, PT, PT, R19, 0x4, RZ ;  /* 0x0000000413137810 */ /* 0x000fe40007ffe0ff */
[----:B--2---:R-:W-:-:S04]  /*1580*/  FSETP.GT.AND P0, PT, R25, R42, PT ;  /* 0x0000002a1900720b */ /* 0x004fc80003f04000 */
[----:B------:R-:W-:-:S04]  /*1590*/  FSEL R42, R25, R42, P0 ;  /* 0x0000002a192a7208 */ /* 0x000fc80000000000 */
[----:B---3--:R-:W-:-:S04]  /*15a0*/  FSETP.GT.AND P0, PT, R27, R42, PT ;  /* 0x0000002a1b00720b */ /* 0x008fc80003f04000 */
[----:B------:R-:W-:-:S04]  /*15b0*/  FSEL R42, R27, R42, P0 ;  /* 0x0000002a1b2a7208 */ /* 0x000fc80000000000 */
[----:B----4-:R-:W-:-:S04]  /*15c0*/  FSETP.GT.AND P0, PT, R29, R42, PT ;  /* 0x0000002a1d00720b */ /* 0x010fc80003f04000 */
[----:B------:R-:W-:-:S04]  /*15d0*/  FSEL R42, R29, R42, P0 ;  /* 0x0000002a1d2a7208 */ /* 0x000fc80000000000 */
[----:B-----5:R-:W-:-:S04]  /*15e0*/  FSETP.GT.AND P0, PT, R21, R42, PT ;  /* 0x0000002a1500720b */ /* 0x020fc80003f04000 */
[----:B------:R-:W-:-:S09]  /*15f0*/  FSEL R42, R21, R42, P0 ;  /* 0x0000002a152a7208 */ /* 0x000fd20000000000 */
.L_x_58:
[----:B------:R-:W-:Y:S05]  /*1600*/  @!P2 BRA `(.L_x_56) ;  /* 0x00000000004ca947 */ /* 0x000fea0003800000 */
[----:B------:R-:W0:Y:S01]  /*1610*/  LDC.64 R20, c[0x0][0x380] ;  /* 0x0000e000ff147b82 */ /* 0x000e220000000a00 */
[----:B------:R-:W-:-:S04]  /*1620*/  IMAD R19, R19, R23, R16 ;  /* 0x0000001713137224 */ /* 0x000fc800078e0210 */
[----:B0-----:R-:W-:-:S06]  /*1630*/  IMAD.WIDE.U32 R24, R19, 0x4, R20 ;  /* 0x0000000413187825 */ /* 0x001fcc00078e0014 */
[----:B------:R-:W2:Y:S01]  /*1640*/  LDG.E R25, desc[UR10][R24.64] ;  /* 0x0000000a18197981 */ /* 0x000ea2000c1e1900 */
[----:B------:R-:W-:Y:S02]  /*1650*/  ISETP.NE.AND P2, PT, R30, 0x1, PT ;  /* 0x000000011e00780c */ /* 0x000fe40003f45270 */
[----:B--2---:R-:W-:-:S04]  /*1660*/  FSETP.GT.AND P0, PT, R25, R42, PT ;  /* 0x0000002a1900720b */ /* 0x004fc80003f04000 */
[----:B------:R-:W-:-:S07]  /*1670*/  FSEL R42, R25, R42, P0 ;  /* 0x0000002a192a7208 */ /* 0x000fce0000000000 */
[----:B------:R-:W-:Y:S05]  /*1680*/  @!P2 BRA `(.L_x_56) ;  /* 0x00000000002ca947 */ /* 0x000fea0003800000 */
[----:B------:R-:W-:Y:S02]  /*1690*/  ISETP.NE.AND P2, PT, R30, 0x2, PT ;  /* 0x000000021e00780c */ /* 0x000fe40003f45270 */
[----:B------:R-:W-:-:S05]  /*16a0*/  IADD3 R19, PT, PT, R19, R23, RZ ;  /* 0x0000001713137210 */ /* 0x000fca0007ffe0ff */
[----:B------:R-:W-:-:S06]  /*16b0*/  IMAD.WIDE.U32 R24, R19, 0x4, R20 ;  /* 0x0000000413187825 */ /* 0x000fcc00078e0014 */
[----:B------:R-:W-:Y:S01]  /*16c0*/  @P2 IADD3 R19, PT, PT, R19, R23, RZ ;  /* 0x0000001713132210 */ /* 0x000fe20007ffe0ff */
[----:B------:R-:W2:Y:S04]  /*16d0*/  LDG.E R25, desc[UR10][R24.64] ;  /* 0x0000000a18197981 */ /* 0x000ea8000c1e1900 */
[----:B------:R-:W-:-:S06]  /*16e0*/  @P2 IMAD.WIDE.U32 R20, R19, 0x4, R20 ;  /* 0x0000000413142825 */ /* 0x000fcc00078e0014 */
[----:B------:R-:W3:Y:S01]  /*16f0*/  @P2 LDG.E R21, desc[UR10][R20.64] ;  /* 0x0000000a14152981 */ /* 0x000ee2000c1e1900 */
[----:B--2---:R-:W-:-:S04]  /*1700*/  FSETP.GT.AND P0, PT, R25, R42, PT ;  /* 0x0000002a1900720b */ /* 0x004fc80003f04000 */
[----:B------:R-:W-:-:S04]  /*1710*/  FSEL R42, R25, R42, P0 ;  /* 0x0000002a192a7208 */ /* 0x000fc80000000000 */
[----:B---3--:R-:W-:-:S04]  /*1720*/  @P2 FSETP.GT.AND P0, PT, R21, R42, PT ;  /* 0x0000002a1500220b */ /* 0x008fc80003f04000 */
[----:B------:R-:W-:-:S09]  /*1730*/  @P2 FSEL R42, R21, R42, P0 ;  /* 0x0000002a152a2208 */ /* 0x000fd20000000000 */
.L_x_56:
[----:B------:R-:W0:Y:S01]  /*1740*/  LDC R19, c[0x0][0x3b8] ;  /* 0x0000ee00ff137b82 */ /* 0x000e220000000800 */
[----:B------:R-:W-:Y:S02]  /*1750*/  MOV R34, RZ ;  /* 0x000000ff00227202 */ /* 0x000fe40000000f00 */
[----:B0-----:R-:W-:Y:S01]  /*1760*/  ISETP.GE.U32.AND P2, PT, R19, 0x10, PT ;  /* 0x000000101300780c */ /* 0x001fe20003f46070 */
[----:B------:R-:W-:-:S12]  /*1770*/  HFMA2 R19, -RZ, RZ, 0, 0 ;  /* 0x00000000ff137431 */ /* 0x000fd800000001ff */
[----:B------:R-:W-:Y:S05]  /*1780*/  @!P2 BRA `(.L_x_59) ;  /* 0x0000000800a4a947 */ /* 0x000fea0003800000 */
[----:B------:R-:W-:Y:S01]  /*1790*/  BSSY.RECONVERGENT B1, `(.L_x_60) ;  /* 0x00000a7000017945 */ /* 0x000fe20003800200 */
[----:B------:R-:W-:Y:S02]  /*17a0*/  MOV R22, RZ ;  /* 0x000000ff00167202 */ /* 0x000fe40000000f00 */
[----:B------:R-:W-:-:S07]  /*17b0*/  MOV R34, RZ ;  /* 0x000000ff00227202 */ /* 0x000fce0000000f00 */
.L_x_61:
[----:B------:R-:W0:Y:S01]  /*17c0*/  LDC.64 R20, c[0x0][0x380] ;  /* 0x0000e000ff147b82 */ /* 0x000e220000000a00 */
[----:B------:R-:W-:-:S04]  /*17d0*/  IMAD R19, R22, R23, R16 ;  /* 0x0000001716137224 */ /* 0x000fc800078e0210 */
[C---:B0-----:R-:W-:Y:S01]  /*17e0*/  IMAD.WIDE.U32 R36, R19.reuse, 0x4, R20 ;  /* 0x0000000413247825 */ /* 0x041fe200078e0014 */
[----:B------:R-:W-:-:S05]  /*17f0*/  IADD3 R19, PT, PT, R19, R23, RZ ;  /* 0x0000001713137210 */ /* 0x000fca0007ffe0ff */
[----:B------:R0:W2:Y:S01]  /*1800*/  LDG.E R36, desc[UR10][R36.64] ;  /* 0x0000000a24247981 */ /* 0x0000a2000c1e1900 */
[C---:B------:R-:W-:Y:S01]  /*1810*/  IMAD.WIDE.U32 R40, R19.reuse, 0x4, R20 ;  /* 0x0000000413287825 */ /* 0x040fe200078e0014 */
[----:B------:R-:W-:-:S05]  /*1820*/  IADD3 R19, PT, PT, R19, R23, RZ ;  /* 0x0000001713137210 */ /* 0x000fca0007ffe0ff */
[C-C-:B------:R-:W-:Y:S01]  /*1830*/  IMAD.WIDE.U32 R28, R19.reuse, 0x4, R20.reuse ;  /* 0x00000004131c7825 */ /* 0x140fe200078e0014 */
[-C--:B------:R-:W-:Y:S01]  /*1840*/  IADD3 R19, PT, PT, R19, R23.reuse, RZ ;  /* 0x0000001713137210 */ /* 0x080fe20007ffe0ff */
[----:B------:R-:W3:Y:S03]  /*1850*/  LDG.E R40, desc[UR10][R40.64] ;  /* 0x0000000a28287981 */ /* 0x000ee6000c1e1900 */
[CC--:B------:R-:W-:Y:S01]  /*1860*/  IADD3 R24, PT, PT, R19.reuse, R23.reuse, RZ ;  /* 0x0000001713187210 */ /* 0x0c0fe20007ffe0ff */
[----:B------:R1:W4:Y:S01]  /*1870*/  LDG.E R43, desc[UR10][R28.64] ;  /* 0x0000000a1c2b7981 */ /* 0x000322000c1e1900 */
[--C-:B------:R-:W-:Y:S02]  /*1880*/  IMAD.WIDE.U32 R30, R19, 0x4, R20.reuse ;  /* 0x00000004131e7825 */ /* 0x100fe400078e0014 */
[CC--:B------:R-:W-:Y:S02]  /*1890*/  IADD3 R26, PT, PT, R24.reuse, R23.reuse, RZ ;  /* 0x00000017181a7210 */ /* 0x0c0fe40007ffe0ff */
[--C-:B------:R-:W-:Y:S01]  /*18a0*/  IMAD.WIDE.U32 R32, R24, 0x4, R20.reuse ;  /* 0x0000000418207825 */ /* 0x100fe200078e0014 */
[----:B------:R5:W4:Y:S03]  /*18b0*/  LDG.E R19, desc[UR10][R30.64] ;  /* 0x0000000a1e137981 */ /* 0x000b26000c1e1900 */
[C---:B------:R-:W-:Y:S01]  /*18c0*/  IMAD.WIDE.U32 R24, R26.reuse, 0x4, R20 ;  /* 0x000000041a187825 */ /* 0x040fe200078e0014 */
[----:B------:R5:W4:Y:S01]  /*18d0*/  LDG.E R39, desc[UR10][R32.64] ;  /* 0x0000000a20277981 */ /* 0x000b22000c1e1900 */
[----:B0-----:R-:W-:-:S03]  /*18e0*/  IADD3 R37, PT, PT, R26, R23, RZ ;  /* 0x000000171a257210 */ /* 0x001fc60007ffe0ff */
[----:B------:R0:W4:Y:S02]  /*18f0*/  LDG.E R35, desc[UR10][R24.64] ;  /* 0x0000000a18237981 */ /* 0x000124000c1e1900 */
[C---:B------:R-:W-:Y:S01]  /*1900*/  IMAD.WIDE.U32 R26, R37.reuse, 0x4, R20 ;  /* 0x00000004251a7825 */ /* 0x040fe200078e0014 */
[----:B------:R-:W-:-:S04]  /*1910*/  IADD3 R37, PT, PT, R37, R23, RZ ;  /* 0x0000001725257210 */ /* 0x000fc80007ffe0ff */
[----:B------:R0:W4:Y:S01]  /*1920*/  LDG.E R45, desc[UR10][R26.64] ;  /* 0x0000000a1a2d7981 */ /* 0x000122000c1e1900 */
[C---:B-1----:R-:W-:Y:S01]  /*1930*/  IMAD.WIDE.U32 R28, R37.reuse, 0x4, R20 ;  /* 0x00000004251c7825 */ /* 0x042fe200078e0014 */
[----:B------:R-:W-:-:S04]  /*1940*/  IADD3 R37, PT, PT, R37, R23, RZ ;  /* 0x0000001725257210 */ /* 0x000fc80007ffe0ff */
[CC--:B------:R-:W-:Y:S01]  /*1950*/  IADD3 R38, PT, PT, R37.reuse, R23.reuse, RZ ;  /* 0x0000001725267210 */ /* 0x0c0fe20007ffe0ff */
[--C-:B-----5:R-:W-:Y:S01]  /*1960*/  IMAD.WIDE.U32 R30, R37, 0x4, R20.reuse ;  /* 0x00000004251e7825 */ /* 0x120fe200078e0014 */
[----:B------:R1:W5:Y:S02]  /*1970*/  LDG.E R41, desc[UR10][R28.64] ;  /* 0x0000000a1c297981 */ /* 0x000364000c1e1900 */
[CC--:B------:R-:W-:Y:S01]  /*1980*/  IADD3 R44, PT, PT, R38.reuse, R23.reuse, RZ ;  /* 0x00000017262c7210 */ /* 0x0c0fe20007ffe0ff */
[--C-:B------:R-:W-:Y:S01]  /*1990*/  IMAD.WIDE.U32 R32, R38, 0x4, R20.reuse ;  /* 0x0000000426207825 */ /* 0x100fe200078e0014 */
[----:B------:R1:W5:Y:S03]  /*19a0*/  LDG.E R37, desc[UR10][R30.64] ;  /* 0x0000000a1e257981 */ /* 0x000366000c1e1900 */
[C---:B0-----:R-:W-:Y:S01]  /*19b0*/  IMAD.WIDE.U32 R24, R44.reuse, 0x4, R20 ;  /* 0x000000042c187825 */ /* 0x041fe200078e0014 */
[----:B------:R0:W5:Y:S01]  /*19c0*/  LDG.E R38, desc[UR10][R32.64] ;  /* 0x0000000a20267981 */ /* 0x000162000c1e1900 */
[----:B------:R-:W-:-:S04]  /*19d0*/  IADD3 R44, PT, PT, R44, R23, RZ ;  /* 0x000000172c2c7210 */ /* 0x000fc80007ffe0ff */
[----:B------:R-:W5:Y:S01]  /*19e0*/  LDG.E R25, desc[UR10][R24.64] ;  /* 0x0000000a18197981 */ /* 0x000f62000c1e1900 */
[C---:B------:R-:W-:Y:S01]  /*19f0*/  IMAD.WIDE.U32 R26, R44.reuse, 0x4, R20 ;  /* 0x000000042c1a7825 */ /* 0x040fe200078e0014 */
[----:B------:R-:W-:-:S05]  /*1a00*/  IADD3 R44, PT, PT, R44, R23, RZ ;  /* 0x000000172c2c7210 */ /* 0x000fca0007ffe0ff */
[C-C-:B-1----:R-:W-:Y:S01]  /*1a10*/  IMAD.WIDE.U32 R28, R44.reuse, 0x4, R20.reuse ;  /* 0x000000042c1c7825 */ /* 0x142fe200078e0014 */
[-C--:B------:R-:W-:Y:S01]  /*1a20*/  IADD3 R44, PT, PT, R44, R23.reuse, RZ ;  /* 0x000000172c2c7210 */ /* 0x080fe20007ffe0ff */
[----:B------:R-:W5:Y:S04]  /*1a30*/  LDG.E R27, desc[UR10][R26.64] ;  /* 0x0000000a1a1b7981 */ /* 0x000f68000c1e1900 */
[C-C-:B------:R-:W-:Y:S01]  /*1a40*/  IMAD.WIDE.U32 R30, R44.reuse, 0x4, R20.reuse ;  /* 0x000000042c1e7825 */ /* 0x140fe200078e0014 */
[-C--:B------:R-:W-:Y:S01]  /*1a50*/  IADD3 R44, PT, PT, R44, R23.reuse, RZ ;  /* 0x000000172c2c7210 */ /* 0x080fe20007ffe0ff */
[----:B------:R1:W5:Y:S04]  /*1a60*/  LDG.E R29, desc[UR10][R28.64] ;  /* 0x0000000a1c1d7981 */ /* 0x000368000c1e1900 */
[C-C-:B0-----:R-:W-:Y:S01]  /*1a70*/  IMAD.WIDE.U32 R32, R44.reuse, 0x4, R20.reuse ;  /* 0x000000042c207825 */ /* 0x141fe200078e0014 */
[----:B------:R-:W-:Y:S01]  /*1a80*/  IADD3 R44, PT, PT, R44, R23, RZ ;  /* 0x000000172c2c7210 */ /* 0x000fe20007ffe0ff */
[----:B------:R0:W5:Y:S04]  /*1a90*/  LDG.E R31, desc[UR10][R30.64] ;  /* 0x0000000a1e1f7981 */ /* 0x000168000c1e1900 */
[----:B------:R-:W5:Y:S01]  /*1aa0*/  LDG.E R33, desc[UR10][R32.64] ;  /* 0x0000000a20217981 */ /* 0x000f62000c1e1900 */
[----:B------:R-:W-:-:S06]  /*1ab0*/  IMAD.WIDE.U32 R20, R44, 0x4, R20 ;  /* 0x000000042c147825 */ /* 0x000fcc00078e0014 */
[----:B------:R5:W5:Y:S01]  /*1ac0*/  LDG.E R21, desc[UR10][R20.64] ;  /* 0x0000000a14157981 */ /* 0x000b62000c1e1900 */
[----:B------:R-:W-:Y:S01]  /*1ad0*/  IADD3 R22, PT, PT, R22, 0x10, RZ ;  /* 0x0000001016167810 */ /* 0x000fe20007ffe0ff */
[----:B--2---:R-:W-:-:S04]  /*1ae0*/  FADD R36, R36, -R42 ;  /* 0x8000002a24247221 */ /* 0x004fc80000000000 */
[----:B------:R-:W-:-:S05]  /*1af0*/  FMUL R36, R36, 1.4426950216293334961 ;  /* 0x3fb8aa3b24247820 */ /* 0x000fca0000400000 */
[----:B------:R-:W-:Y:S01]  /*1b00*/  FSETP.GEU.AND P6, PT, R36, -126, PT ;  /* 0xc2fc00002400780b */ /* 0x000fe20003fce000 */
[--C-:B---3--:R-:W-:Y:S01]  /*1b10*/  FADD R40, R40, -R42.reuse ;  /* 0x8000002a28287221 */ /* 0x108fe20000000000 */
[----:B----4-:R-:W-:-:S03]  /*1b20*/  FADD R43, R43, -R42 ;  /* 0x8000002a2b2b7221 */ /* 0x010fc60000000000 */
[----:B-1----:R-:W-:Y:S01]  /*1b30*/  FMUL R28, R40, 1.4426950216293334961 ;  /* 0x3fb8aa3b281c7820 */ /* 0x002fe20000400000 */
[----:B------:R-:W-:Y:S01]  /*1b40*/  FMUL R24, R43, 1.4426950216293334961 ;  /* 0x3fb8aa3b2b187820 */ /* 0x000fe20000400000 */
[----:B------:R-:W-:-:S03]  /*1b50*/  FADD R19, R19, -R42 ;  /* 0x8000002a13137221 */ /* 0x000fc60000000000 */
[----:B------:R-:W-:-:S03]  /*1b60*/  FSETP.GEU.AND P0, PT, R28, -126, PT ;  /* 0xc2fc00001c00780b */ /* 0x000fc60003f0e000 */
[----:B------:R-:W-:Y:S01]  /*1b70*/  @!P6 FMUL R36, R36, 0.5 ;  /* 0x3f0000002424e820 */ /* 0x000fe20000400000 */
[----:B------:R-:W-:Y:S01]  /*1b80*/  FMUL R19, R19, 1.4426950216293334961 ;  /* 0x3fb8aa3b13137820 */ /* 0x000fe20000400000 */
[--C-:B------:R-:W-:Y:S01]  /*1b90*/  FADD R39, R39, -R42.reuse ;  /* 0x8000002a27277221 */ /* 0x100fe20000000000 */
[----:B------:R-:W-:Y:S01]  /*1ba0*/  FSETP.GEU.AND P3, PT, R24, -126, PT ;  /* 0xc2fc00001800780b */ /* 0x000fe20003f6e000 */
[----:B------:R-:W1:Y:S01]  /*1bb0*/  MUFU.EX2 R43, R36 ;  /* 0x00000024002b7308 */ /* 0x000e620000000800 */
[----:B------:R-:W-:Y:S01]  /*1bc0*/  FADD R35, R35, -R42 ;  /* 0x8000002a23237221 */ /* 0x000fe20000000000 */
[----:B------:R-:W-:Y:S01]  /*1bd0*/  FSETP.GEU.AND P4, PT, R19, -126, PT ;  /* 0xc2fc00001300780b */ /* 0x000fe20003f8e000 */
[----:B------:R-:W-:Y:S02]  /*1be0*/  FMUL R39, R39, 1.4426950216293334961 ;  /* 0x3fb8aa3b27277820 */ /* 0x000fe40000400000 */
[----:B------:R-:W-:Y:S01]  /*1bf0*/  FMUL R26, R35, 1.4426950216293334961 ;  /* 0x3fb8aa3b231a7820 */ /* 0x000fe20000400000 */
[----:B------:R-:W-:-:S02]  /*1c00*/  @!P0 FMUL R28, R28, 0.5 ;  /* 0x3f0000001c1c8820 */ /* 0x000fc40000400000 */
[----:B------:R-:W-:Y:S01]  /*1c10*/  FSETP.GEU.AND P5, PT, R39, -126, PT ;  /* 0xc2fc00002700780b */ /* 0x000fe20003fae000 */
[----:B------:R-:W-:-:S03]  /*1c20*/  FADD R45, R45, -R42 ;  /* 0x8000002a2d2d7221 */ /* 0x000fc60000000000 */
[----:B------:R-:W-:Y:S01]  /*1c30*/  @!P3 FMUL R24, R24, 0.5 ;  /* 0x3f0000001818b820 */ /* 0x000fe20000400000 */
[----:B------:R-:W2:Y:S01]  /*1c40*/  MUFU.EX2 R28, R28 ;  /* 0x0000001c001c7308 */ /* 0x000ea20000000800 */
[----:B0-----:R-:W-:Y:S01]  /*1c50*/  FMUL R30, R45, 1.4426950216293334961 ;  /* 0x3fb8aa3b2d1e7820 */ /* 0x001fe20000400000 */
[----:B------:R-:W-:Y:S01]  /*1c60*/  @!P4 FMUL R19, R19, 0.5 ;  /* 0x3f0000001313c820 */ /* 0x000fe20000400000 */
[--C-:B-----5:R-:W-:Y:S01]  /*1c70*/  FADD R41, R41, -R42.reuse ;  /* 0x8000002a29297221 */ /* 0x120fe20000000000 */
[----:B-1----:R-:W-:Y:S01]  /*1c80*/  @!P6 FMUL R43, R43, R43 ;  /* 0x0000002b2b2be220 */ /* 0x002fe20000400000 */
[----:B------:R-:W-:Y:S02]  /*1c90*/  FSETP.GEU.AND P6, PT, R26, -126, PT ;  /* 0xc2fc00001a00780b */ /* 0x000fe40003fce000 */
[----:B------:R-:W-:Y:S01]  /*1ca0*/  FMUL R35, R41, 1.4426950216293334961 ;  /* 0x3fb8aa3b29237820 */ /* 0x000fe20000400000 */
[----:B------:R-:W0:Y:S01]  /*1cb0*/  MUFU.EX2 R20, R24 ;  /* 0x0000001800147308 */ /* 0x000e220000000800 */
[----:B------:R-:W-:Y:S01]  /*1cc0*/  @!P5 FMUL R39, R39, 0.5 ;  /* 0x3f0000002727d820 */ /* 0x000fe20000400000 */
[--C-:B------:R-:W-:Y:S01]  /*1cd0*/  FADD R37, R37, -R42.reuse ;  /* 0x8000002a25257221 */ /* 0x100fe20000000000 */
[----:B------:R-:W-:Y:S01]  /*1ce0*/  FADD R38, R38, -R42 ;  /* 0x8000002a26267221 */ /* 0x000fe20000000000 */
[----:B------:R-:W-:-:S02]  /*1cf0*/  FADD R43, R43, R34 ;  /* 0x000000222b2b7221 */ /* 0x000fc40000000000 */
[----:B------:R-:W-:Y:S01]  /*1d00*/  FMUL R32, R37, 1.4426950216293334961 ;  /* 0x3fb8aa3b25207820 */ /* 0x000fe20000400000 */
[----:B------:R-:W-:Y:S01]  /*1d10*/  FMUL R34, R38, 1.4426950216293334961 ;  /* 0x3fb8aa3b26227820 */ /* 0x000fe20000400000 */
[----:B------:R-:W1:Y:S01]  /*1d20*/  MUFU.EX2 R19, R19 ;  /* 0x0000001300137308 */ /* 0x000e620000000800 */
[----:B--2---:R-:W-:Y:S01]  /*1d30*/  @!P0 FMUL R28, R28, R28 ;  /* 0x0000001c1c1c8220 */ /* 0x004fe20000400000 */
[----:B------:R-:W-:Y:S01]  /*1d40*/  @!P6 FMUL R26, R26, 0.5 ;  /* 0x3f0000001a1ae820 */ /* 0x000fe20000400000 */
[----:B------:R-:W-:Y:S01]  /*1d50*/  FSETP.GEU.AND P0, PT, R30, -126, PT ;  /* 0xc2fc00001e00780b */ /* 0x000fe20003f0e000 */
[----:B------:R-:W-:Y:S01]  /*1d60*/  FADD R25, R25, -R42 ;  /* 0x8000002a19197221 */ /* 0x000fe20000000000 */
[----:B------:R-:W-:-:S03]  /*1d70*/  FADD R43, R43, R28 ;  /* 0x0000001c2b2b7221 */ /* 0x000fc60000000000 */
[----:B------:R-:W2:Y:S01]  /*1d80*/  MUFU.EX2 R24, R39 ;  /* 0x0000002700187308 */ /* 0x000ea20000000800 */
[----:B0-----:R-:W-:Y:S01]  /*1d90*/  @!P3 FMUL R20, R20, R20 ;  /* 0x000000141414b220 */ /* 0x001fe20000400000 */
[----:B------:R-:W-:Y:S01]  /*1da0*/  FSETP.GEU.AND P3, PT, R35, -126, PT ;  /* 0xc2fc00002300780b */ /* 0x000fe20003f6e000 */
[----:B------:R-:W-:Y:S01]  /*1db0*/  FMUL R25, R25, 1.4426950216293334961 ;  /* 0x3fb8aa3b19197820 */ /* 0x000fe20000400000 */
[----:B------:R-:W-:Y:S01]  /*1dc0*/  FADD R27, R27, -R42 ;  /* 0x8000002a1b1b7221 */ /* 0x000fe20000000000 */
[----:B------:R-:W-:Y:S01]  /*1dd0*/  FADD R20, R43, R20 ;  /* 0x000000142b147221 */ /* 0x000fe20000000000 */
[--C-:B------:R-:W-:Y:S02]  /*1de0*/  FADD R29, R29, -R42.reuse ;  /* 0x8000002a1d1d7221 */ /* 0x100fe40000000000 */
[----:B------:R-:W0:Y:S01]  /*1df0*/  MUFU.EX2 R26, R26 ;  /* 0x0000001a001a7308 */ /* 0x000e220000000800 */
[----:B-1----:R-:W-:Y:S01]  /*1e00*/  @!P4 FMUL R19, R19, R19 ;  /* 0x000000131313c220 */ /* 0x002fe20000400000 */
[----:B------:R-:W-:Y:S01]  /*1e10*/  FSETP.GEU.AND P4, PT, R32, -126, PT ;  /* 0xc2fc00002000780b */ /* 0x000fe20003f8e000 */
[----:B------:R-:W-:Y:S01]  /*1e20*/  @!P0 FMUL R30, R30, 0.5 ;  /* 0x3f0000001e1e8820 */ /* 0x000fe20000400000 */
[----:B------:R-:W-:Y:S01]  /*1e30*/  FMUL R27, R27, 1.4426950216293334961 ;  /* 0x3fb8aa3b1b1b7820 */ /* 0x000fe20000400000 */
[----:B------:R-:W-:Y:S01]  /*1e40*/  FMUL R29, R29, 1.4426950216293334961 ;  /* 0x3fb8aa3b1d1d7820 */ /* 0x000fe20000400000 */
[--C-:B------:R-:W-:Y:S01]  /*1e50*/  FADD R31, R31, -R42.reuse ;  /* 0x8000002a1f1f7221 */ /* 0x100fe20000000000 */
[----:B------:R-:W-:Y:S01]  /*1e60*/  @!P3 FMUL R35, R35, 0.5 ;  /* 0x3f0000002323b820 */ /* 0x000fe20000400000 */
[----:B------:R-:W-:Y:S01]  /*1e70*/  FADD R19, R20, R19 ;  /* 0x0000001314137221 */ /* 0x000fe20000000000 */
[----:B--2---:R-:W-:Y:S01]  /*1e80*/  @!P5 FMUL R24, R24, R24 ;  /* 0x000000181818d220 */ /* 0x004fe20000400000 */
[----:B------:R-:W-:Y:S01]  /*1e90*/  FSETP.GEU.AND P5, PT, R34, -126, PT ;  /* 0xc2fc00002200780b */ /* 0x000fe20003fae000 */
[----:B------:R-:W1:Y:S01]  /*1ea0*/  MUFU.EX2 R30, R30 ;  /* 0x0000001e001e7308 */ /* 0x000e620000000800 */
[----:B------:R-:W-:Y:S01]  /*1eb0*/  FMUL R31, R31, 1.4426950216293334961 ;  /* 0x3fb8aa3b1f1f7820 */ /* 0x000fe20000400000 */
[----:B------:R-:W-:Y:S01]  /*1ec0*/  FADD R33, R33, -R42 ;  /* 0x8000002a21217221 */ /* 0x000fe20000000000 */
[----:B------:R-:W-:Y:S01]  /*1ed0*/  FADD R19, R19, R24 ;  /* 0x0000001813137221 */ /* 0x000fe20000000000 */
[----:B------:R-:W-:Y:S01]  /*1ee0*/  @!P4 FMUL R32, R32, 0.5 ;  /* 0x3f0000002020c820 */ /* 0x000fe20000400000 */
[----:B------:R-:W-:Y:S01]  /*1ef0*/  FADD R21, R21, -R42 ;  /* 0x8000002a15157221 */ /* 0x000fe20000000000 */
[----:B0-----:R-:W-:Y:S01]  /*1f00*/  @!P6 FMUL R26, R26, R26 ;  /* 0x0000001a1a1ae220 */ /* 0x001fe20000400000 */
[----:B------:R-:W-:Y:S01]  /*1f10*/  FSETP.GEU.AND P6, PT, R25, -126, PT ;  /* 0xc2fc00001900780b */ /* 0x000fe20003fce000 */
[----:B------:R-:W0:Y:S01]  /*1f20*/  MUFU.EX2 R35, R35 ;  /* 0x0000002300237308 */ /* 0x000e220000000800 */
[----:B------:R-:W-:Y:S01]  /*1f30*/  FMUL R33, R33, 1.4426950216293334961 ;  /* 0x3fb8aa3b21217820 */ /* 0x000fe20000400000 */
[----:B------:R-:W-:Y:S01]  /*1f40*/  FMUL R21, R21, 1.4426950216293334961 ;  /* 0x3fb8aa3b15157820 */ /* 0x000fe20000400000 */
[----:B------:R-:W-:Y:S01]  /*1f50*/  FADD R19, R19, R26 ;  /* 0x0000001a13137221 */ /* 0x000fe20000000000 */
[----:B------:R-:W-:-:S04]  /*1f60*/  @!P5 FMUL R34, R34, 0.5 ;  /* 0x3f0000002222d820 */ /* 0x000fc80000400000 */
[----:B------:R-:W2:Y:S01]  /*1f70*/  MUFU.EX2 R32, R32 ;  /* 0x0000002000207308 */ /* 0x000ea20000000800 */
[----:B-1----:R-:W-:Y:S01]  /*1f80*/  @!P0 FMUL R30, R30, R30 ;  /* 0x0000001e1e1e8220 */ /* 0x002fe20000400000 */
[----:B------:R-:W-:Y:S02]  /*1f90*/  FSETP.GEU.AND P0, PT, R27, -126, PT ;  /* 0xc2fc00001b00780b */ /* 0x000fe40003f0e000 */
[----:B------:R-:W-:Y:S01]  /*1fa0*/  @!P6 FMUL R25, R25, 0.5 ;  /* 0x3f0000001919e820 */ /* 0x000fe20000400000 */
[----:B------:R-:W-:-:S03]  /*1fb0*/  FADD R30, R19, R30 ;  /* 0x0000001e131e7221 */ /* 0x000fc60000000000 */
[----:B------:R-:W1:Y:S01]  /*1fc0*/  MUFU.EX2 R34, R34 ;  /* 0x0000002200227308 */ /* 0x000e620000000800 */
[----:B0-----:R-:W-:Y:S01]  /*1fd0*/  @!P3 FMUL R35, R35, R35 ;  /* 0x000000232323b220 */ /* 0x001fe20000400000 */
[----:B------:R-:W-:-:S03]  /*1fe0*/  FSETP.GEU.AND P3, PT, R29, -126, PT ;  /* 0xc2fc00001d00780b */ /* 0x000fc60003f6e000 */
[----:B------:R-:W-:Y:S02]  /*1ff0*/  FADD R35, R30, R35 ;  /* 0x000000231e237221 */ /* 0x000fe40000000000 */
[----:B------:R-:W-:Y:S01]  /*2000*/  @!P0 FMUL R27, R27, 0.5 ;  /* 0x3f0000001b1b8820 */ /* 0x000fe20000400000 */
[----:B------:R-:W0:Y:S01]  /*2010*/  MUFU.EX2 R25, R25 ;  /* 0x0000001900197308 */ /* 0x000e220000000800 */
[----:B--2---:R-:W-:Y:S01]  /*2020*/  @!P4 FMUL R32, R32, R32 ;  /* 0x000000202020c220 */ /* 0x004fe20000400000 */
[----:B------:R-:W-:-:S03]  /*2030*/  FSETP.GEU.AND P4, PT, R31, -126, PT ;  /* 0xc2fc00001f00780b */ /* 0x000fc60003f8e000 */
[----:B------:R-:W-:Y:S02]  /*2040*/  FADD R35, R35, R32 ;  /* 0x0000002023237221 */ /* 0x000fe40000000000 */
[----:B------:R-:W-:Y:S01]  /*2050*/  @!P3 FMUL R29, R29, 0.5 ;  /* 0x3f0000001d1db820 */ /* 0x000fe20000400000 */
[----:B------:R-:W2:Y:S01]  /*2060*/  MUFU.EX2 R27, R27 ;  /* 0x0000001b001b7308 */ /* 0x000ea20000000800 */
[----:B-1----:R-:W-:Y:S01]  /*2070*/  @!P5 FMUL R34, R34, R34 ;  /* 0x000000222222d220 */ /* 0x002fe20000400000 */
[----:B------:R-:W-:-:S03]  /*2080*/  FSETP.GEU.AND P5, PT, R33, -126, PT ;  /* 0xc2fc00002100780b */ /* 0x000fc60003fae000 */
[----:B------:R-:W-:Y:S02]  /*2090*/  FADD R34, R35, R34 ;  /* 0x0000002223227221 */ /* 0x000fe40000000000 */
[----:B------:R-:W-:Y:S01]  /*20a0*/  @!P4 FMUL R31, R31, 0.5 ;  /* 0x3f0000001f1fc820 */ /* 0x000fe20000400000 */
[----:B------:R-:W1:Y:S01]  /*20b0*/  MUFU.EX2 R29, R29 ;  /* 0x0000001d001d7308 */ /* 0x000e620000000800 */
[----:B0-----:R-:W-:Y:S01]  /*20c0*/  @!P6 FMUL R25, R25, R25 ;  /* 0x000000191919e220 */ /* 0x001fe20000400000 */
[----:B------:R-:W-:-:S03]  /*20d0*/  FSETP.GEU.AND P6, PT, R21, -126, PT ;  /* 0xc2fc00001500780b */ /* 0x000fc60003fce000 */
[----:B------:R-:W-:Y:S02]  /*20e0*/  FADD R34, R34, R25 ;  /* 0x0000001922227221 */ /* 0x000fe40000000000 */
[----:B------:R-:W-:Y:S01]  /*20f0*/  @!P5 FMUL R33, R33, 0.5 ;  /* 0x3f0000002121d820 */ /* 0x000fe20000400000 */
[----:B------:R-:W0:Y:S01]  /*2100*/  MUFU.EX2 R31, R31 ;  /* 0x0000001f001f7308 */ /* 0x000e220000000800 */
[----:B--2---:R-:W-:Y:S01]  /*2110*/  @!P0 FMUL R27, R27, R27 ;  /* 0x0000001b1b1b8220 */ /* 0x004fe20000400000 */
[----:B------:R-:W-:-:S03]  /*2120*/  ISETP.NE.AND P0, PT, R22, R13, PT ;  /* 0x0000000d1600720c */ /* 0x000fc60003f05270 */
[----:B------:R-:W-:Y:S02]  /*2130*/  FADD R34, R34, R27 ;  /* 0x0000001b22227221 */ /* 0x000fe40000000000 */
[----:B------:R-:W-:Y:S01]  /*2140*/  @!P6 FMUL R21, R21, 0.5 ;  /* 0x3f0000001515e820 */ /* 0x000fe20000400000 */
[----:B------:R-:W2:Y:S01]  /*2150*/  MUFU.EX2 R33, R33 ;  /* 0x0000002100217308 */ /* 0x000ea20000000800 */
[----:B-1----:R-:W-:-:S04]  /*2160*/  @!P3 FMUL R29, R29, R29 ;  /* 0x0000001d1d1db220 */ /* 0x002fc80000400000 */
[----:B------:R-:W-:-:S03]  /*2170*/  FADD R34, R34, R29 ;  /* 0x0000001d22227221 */ /* 0x000fc60000000000 */
[----:B------:R-:W1:Y:S01]  /*2180*/  MUFU.EX2 R19, R21 ;  /* 0x0000001500137308 */ /* 0x000e620000000800 */
[----:B0-----:R-:W-:-:S04]  /*2190*/  @!P4 FMUL R31, R31, R31 ;  /* 0x0000001f1f1fc220 */ /* 0x001fc80000400000 */
[----:B------:R-:W-:Y:S01]  /*21a0*/  FADD R34, R34, R31 ;  /* 0x0000001f22227221 */ /* 0x000fe20000000000 */
[----:B--2---:R-:W-:-:S04]  /*21b0*/  @!P5 FMUL R33, R33, R33 ;  /* 0x000000212121d220 */ /* 0x004fc80000400000 */
[----:B------:R-:W-:Y:S01]  /*21c0*/  FADD R34, R34, R33 ;  /* 0x0000002122227221 */ /* 0x000fe20000000000 */
[----:B-1----:R-:W-:-:S04]  /*21d0*/  @!P6 FMUL R19, R19, R19 ;  /* 0x000000131313e220 */ /* 0x002fc80000400000 */
[----:B------:R-:W-:Y:S01]  /*21e0*/  FADD R34, R34, R19 ;  /* 0x0000001322227221 */ /* 0x000fe20000000000 */
[----:B------:R-:W-:Y:S06]  /*21f0*/  @P0 BRA `(.L_x_61) ;  /* 0xfffffff400700947 */ /* 0x000fec000383ffff */
[----:B------:R-:W-:Y:S05]  /*2200*/  BSYNC.RECONVERGENT B1 ;  /* 0x0000000000017941 */ /* 0x000fea0003800200 */
.L_x_60:
[----:B------:R-:W-:-:S07]  /*2210*/  MOV R19, R13 ;  /* 0x0000000d00137202 */ /* 0x000fce0000000f00 */
.L_x_59:
        /* <DEDUP_REMOVED lines=14> */
[C---:B------:R-:W-:Y:S01]  /*2300*/  IMAD.WIDE.U32 R30, R22.reuse, 0x4, R20 ;  /* 0x00000004161e7825 */ /* 0x040fe200078e0014 */
[----:B------:R-:W4:Y:S05]  /*2310*/  LDG.E R33, desc[UR10][R32.64] ;  /* 0x0000000a20217981 */ /* 0x000f2a000c1e1900 */
[----:B------:R-:W5:Y:S01]  /*2320*/  LDG.E R31, desc[UR10][R30.64] ;  /* 0x0000000a1e1f7981 */ /* 0x000f62000c1e1900 */
[----:B------:R-:W-:-:S05]  /*2330*/  IADD3 R22, PT, PT, R22, R23, RZ ;  /* 0x0000001716167210 */ /* 0x000fca0007ffe0ff */
[C---:B------:R-:W-:Y:S01]  /*2340*/  IMAD.WIDE.U32 R28, R22.reuse, 0x4, R20 ;  /* 0x00000004161c7825 */ /* 0x040fe200078e0014 */
[----:B------:R-:W-:-:S05]  /*2350*/  IADD3 R22, PT, PT, R22, R23, RZ ;  /* 0x0000001716167210 */ /* 0x000fca0007ffe0ff */
[C-C-:B0-----:R-:W-:Y:S01]  /*2360*/  IMAD.WIDE.U32 R26, R22.reuse, 0x4, R20.reuse ;  /* 0x00000004161a7825 */ /* 0x141fe200078e0014 */
[-C--:B------:R-:W-:Y:S01]  /*2370*/  IADD3 R22, PT, PT, R22, R23.reuse, RZ ;  /* 0x0000001716167210 */ /* 0x080fe20007ffe0ff */
[----:B------:R-:W5:Y:S03]  /*2380*/  LDG.E R29, desc[UR10][R28.64] ;  /* 0x0000000a1c1d7981 */ /* 0x000f66000c1e1900 */
[C---:B------:R-:W-:Y:S01]  /*2390*/  IADD3 R39, PT, PT, R22.reuse, R23, RZ ;  /* 0x0000001716277210 */ /* 0x040fe20007ffe0ff */
[--C-:B-1----:R-:W-:Y:S01]  /*23a0*/  IMAD.WIDE.U32 R24, R22, 0x4, R20.reuse ;  /* 0x0000000416187825 */ /* 0x102fe200078e0014 */
[----:B------:R-:W5:Y:S03]  /*23b0*/  LDG.E R27, desc[UR10][R26.64] ;  /* 0x0000000a1a1b7981 */ /* 0x000f66000c1e1900 */
[----:B------:R-:W-:-:S02]  /*23c0*/  IMAD.WIDE.U32 R20, R39, 0x4, R20 ;  /* 0x0000000427147825 */ /* 0x000fc400078e0014 */
[----:B------:R0:W5:Y:S04]  /*23d0*/  LDG.E R25, desc[UR10][R24.64] ;  /* 0x0000000a18197981 */ /* 0x000168000c1e1900 */
[----:B------:R1:W5:Y:S01]  /*23e0*/  LDG.E R21, desc[UR10][R20.64] ;  /* 0x0000000a14157981 */ /* 0x000362000c1e1900 */
[----:B------:R-:W-:Y:S01]  /*23f0*/  IADD3 R19, PT, PT, R19, 0x8, RZ ;  /* 0x0000000813137810 */ /* 0x000fe20007ffe0ff */
[----:B--2---:R-:W-:-:S04]  /*2400*/  FADD R35, R35, -R42 ;  /* 0x8000002a23237221 */ /* 0x004fc80000000000 */
[----:B------:R-:W-:Y:S01]  /*2410*/  FMUL R35, R35, 1.4426950216293334961 ;  /* 0x3fb8aa3b23237820 */ /* 0x000fe20000400000 */
[----:B---3--:R-:W-:-:S04]  /*2420*/  FADD R37, R37, -R42 ;  /* 0x8000002a25257221 */ /* 0x008fc80000000000 */
[----:B------:R-:W-:Y:S01]  /*2430*/  FSETP.GEU.AND P5, PT, R35, -126, PT ;  /* 0xc2fc00002300780b */ /* 0x000fe20003fae000 */
[----:B------:R-:W-:Y:S01]  /*2440*/  FMUL R37, R37, 1.4426950216293334961 ;  /* 0x3fb8aa3b25257820 */ /* 0x000fe20000400000 */
[----:B----4-:R-:W-:-:S04]  /*2450*/  FADD R33, R33, -R42 ;  /* 0x8000002a21217221 */ /* 0x010fc80000000000 */
[----:B------:R-:W-:Y:S01]  /*2460*/  FSETP.GEU.AND P6, PT, R37, -126, PT ;  /* 0xc2fc00002500780b */ /* 0x000fe20003fce000 */
[----:B------:R-:W-:Y:S01]  /*2470*/  FMUL R33, R33, 1.4426950216293334961 ;  /* 0x3fb8aa3b21217820 */ /* 0x000fe20000400000 */
[----:B-----5:R-:W-:-:S05]  /*2480*/  FADD R31, R31, -R42 ;  /* 0x8000002a1f1f7221 */ /* 0x020fca0000000000 */
[----:B------:R-:W-:Y:S01]  /*2490*/  @!P5 FMUL R35, R35, 0.5 ;  /* 0x3f0000002323d820 */ /* 0x000fe20000400000 */
[----:B0-----:R-:W-:Y:S01]  /*24a0*/  FMUL R24, R31, 1.4426950216293334961 ;  /* 0x3fb8aa3b1f187820 */ /* 0x001fe20000400000 */
[----:B------:R-:W-:Y:S02]  /*24b0*/  FSETP.GEU.AND P3, PT, R33, -126, PT ;  /* 0xc2fc00002100780b */ /* 0x000fe40003f6e000 */
[----:B------:R-:W0:Y:S02]  /*24c0*/  MUFU.EX2 R31, R35 ;  /* 0x00000023001f7308 */ /* 0x000e240000000800 */
[----:B------:R-:W-:Y:S01]  /*24d0*/  FSETP.GEU.AND P4, PT, R24, -126, PT ;  /* 0xc2fc00001800780b */ /* 0x000fe20003f8e000 */
[----:B------:R-:W-:Y:S01]  /*24e0*/  @!P6 FMUL R37, R37, 0.5 ;  /* 0x3f0000002525e820 */ /* 0x000fe20000400000 */
[----:B------:R-:W-:-:S04]  /*24f0*/  FADD R29, R29, -R42 ;  /* 0x8000002a1d1d7221 */ /* 0x000fc80000000000 */
[----:B-1----:R-:W1:Y:S03]  /*2500*/  MUFU.EX2 R20, R37 ;  /* 0x0000002500147308 */ /* 0x002e660000000800 */
[----:B------:R-:W-:Y:S01]  /*2510*/  @!P3 FMUL R33, R33, 0.5 ;  /* 0x3f0000002121b820 */ /* 0x000fe20000400000 */
[----:B------:R-:W-:Y:S01]  /*2520*/  FMUL R29, R29, 1.4426950216293334961 ;  /* 0x3fb8aa3b1d1d7820 */ /* 0x000fe20000400000 */
[--C-:B------:R-:W-:Y:S02]  /*2530*/  FADD R27, R27, -R42.reuse ;  /* 0x8000002a1b1b7221 */ /* 0x100fe40000000000 */
[----:B------:R-:W-:Y:S01]  /*2540*/  @!P4 FMUL R24, R24, 0.5 ;  /* 0x3f0000001818c820 */ /* 0x000fe20000400000 */
[----:B------:R-:W2:Y:S01]  /*2550*/  MUFU.EX2 R22, R33 ;  /* 0x0000002100167308 */ /* 0x000ea20000000800 */
[----:B0-----:R-:W-:Y:S01]  /*2560*/  @!P5 FMUL R31, R31, R31 ;  /* 0x0000001f1f1fd220 */ /* 0x001fe20000400000 */
[----:B------:R-:W-:Y:S01]  /*2570*/  FMUL R27, R27, 1.4426950216293334961 ;  /* 0x3fb8aa3b1b1b7820 */ /* 0x000fe20000400000 */
[--C-:B------:R-:W-:Y:S01]  /*2580*/  FADD R25, R25, -R42.reuse ;  /* 0x8000002a19197221 */ /* 0x100fe20000000000 */
[----:B------:R-:W-:Y:S01]  /*2590*/  FSETP.GEU.AND P5, PT, R29, -126, PT ;  /* 0xc2fc00001d00780b */ /* 0x000fe20003fae000 */
[----:B------:R-:W-:Y:S01]  /*25a0*/  FADD R21, R21, -R42 ;  /* 0x8000002a15157221 */ /* 0x000fe20000000000 */
[----:B------:R-:W-:Y:S01]  /*25b0*/  FADD R31, R34, R31 ;  /* 0x0000001f221f7221 */ /* 0x000fe20000000000 */
[----:B------:R-:W-:Y:S01]  /*25c0*/  FMUL R25, R25, 1.4426950216293334961 ;  /* 0x3fb8aa3b19197820 */ /* 0x000fe20000400000 */
[----:B------:R-:W0:Y:S01]  /*25d0*/  MUFU.EX2 R24, R24 ;  /* 0x0000001800187308 */ /* 0x000e220000000800 */
[----:B-1----:R-:W-:Y:S01]  /*25e0*/  @!P6 FMUL R20, R20, R20 ;  /* 0x000000141414e220 */ /* 0x002fe20000400000 */
[----:B------:R-:W-:Y:S01]  /*25f0*/  FSETP.GEU.AND P6, PT, R27, -126, PT ;  /* 0xc2fc00001b00780b */ /* 0x000fe20003fce000 */
[----:B------:R-:W-:-:S02]  /*2600*/  FMUL R21, R21, 1.4426950216293334961 ;  /* 0x3fb8aa3b15157820 */ /* 0x000fc40000400000 */
[----:B------:R-:W-:Y:S01]  /*2610*/  FADD R31, R31, R20 ;  /* 0x000000141f1f7221 */ /* 0x000fe20000000000 */
[----:B--2---:R-:W-:Y:S01]  /*2620*/  @!P3 FMUL R22, R22, R22 ;  /* 0x000000161616b220 */ /* 0x004fe20000400000 */
[----:B------:R-:W-:Y:S02]  /*2630*/  FSETP.GEU.AND P3, PT, R25, -126, PT ;  /* 0xc2fc00001900780b */ /* 0x000fe40003f6e000 */
[----:B------:R-:W-:Y:S01]  /*2640*/  @!P5 FMUL R29, R29, 0.5 ;  /* 0x3f0000001d1dd820 */ /* 0x000fe20000400000 */
[----:B------:R-:W-:-:S03]  /*2650*/  FADD R31, R31, R22 ;  /* 0x000000161f1f7221 */ /* 0x000fc60000000000 */
[----:B------:R-:W1:Y:S02]  /*2660*/  MUFU.EX2 R26, R29 ;  /* 0x0000001d001a7308 */ /* 0x000e640000000800 */
[----:B------:R-:W-:Y:S01]  /*2670*/  @!P6 FMUL R27, R27, 0.5 ;  /* 0x3f0000001b1be820 */ /* 0x000fe20000400000 */
[----:B0-----:R-:W-:Y:S01]  /*2680*/  @!P4 FMUL R24, R24, R24 ;  /* 0x000000181818c220 */ /* 0x001fe20000400000 */
[----:B------:R-:W-:-:S03]  /*2690*/  FSETP.GEU.AND P4, PT, R21, -126, PT ;  /* 0xc2fc00001500780b */ /* 0x000fc60003f8e000 */
[----:B------:R-:W-:Y:S01]  /*26a0*/  FADD R31, R31, R24 ;  /* 0x000000181f1f7221 */ /* 0x000fe20000000000 */
[----:B------:R-:W0:Y:S01]  /*26b0*/  MUFU.EX2 R28, R27 ;  /* 0x0000001b001c7308 */ /* 0x000e220000000800 */
[----:B------:R-:W-:-:S07]  /*26c0*/  @!P3 FMUL R25, R25, 0.5 ;  /* 0x3f0000001919b820 */ /* 0x000fce0000400000 */
[----:B------:R-:W2:Y:S01]  /*26d0*/  MUFU.EX2 R30, R25 ;  /* 0x00000019001e7308 */ /* 0x000ea20000000800 */
[----:B------:R-:W-:Y:S01]  /*26e0*/  @!P4 FMUL R21, R21, 0.5 ;  /* 0x3f0000001515c820 */ /* 0x000fe20000400000 */
[----:B-1----:R-:W-:-:S04]  /*26f0*/  @!P5 FMUL R26, R26, R26 ;  /* 0x0000001a1a1ad220 */ /* 0x002fc80000400000 */
[----:B------:R-:W-:Y:S02]  /*2700*/  FADD R31, R31, R26 ;  /* 0x0000001a1f1f7221 */ /* 0x000fe40000000000 */
[----:B------:R-:W1:Y:S01]  /*2710*/  MUFU.EX2 R34, R21 ;  /* 0x0000001500227308 */ /* 0x000e620000000800 */
[----:B0-----:R-:W-:-:S04]  /*2720*/  @!P6 FMUL R28, R28, R28 ;  /* 0x0000001c1c1ce220 */ /* 0x001fc80000400000 */
[----:B------:R-:W-:Y:S01]  /*2730*/  FADD R31, R31, R28 ;  /* 0x0000001c1f1f7221 */ /* 0x000fe20000000000 */
[----:B--2---:R-:W-:-:S04]  /*2740*/  @!P3 FMUL R30, R30, R30 ;  /* 0x0000001e1e1eb220 */ /* 0x004fc80000400000 */
[----:B------:R-:W-:Y:S01]  /*2750*/  FADD R31, R31, R30 ;  /* 0x0000001e1f1f7221 */ /* 0x000fe20000000000 */
[----:B-1----:R-:W-:-:S04]  /*2760*/  @!P4 FMUL R34, R34, R34 ;  /* 0x000000222222c220 */ /* 0x002fc80000400000 */
[----:B------:R-:W-:-:S07]  /*2770*/  FADD R34, R31, R34 ;  /* 0x000000221f227221 */ /* 0x000fce0000000000 */
.L_x_63:
        /* <DEDUP_REMOVED lines=8> */
[----:B------:R-:W-:-:S04]  /*2800*/  IADD3 R20, PT, PT, R20, R23, RZ ;  /* 0x0000001714147210 */ /* 0x000fc80007ffe0ff */
[CC--:B------:R-:W-:Y:S01]  /*2810*/  IADD3 R22, PT, PT, R20.reuse, R23.reuse, RZ ;  /* 0x0000001714167210 */ /* 0x0c0fe20007ffe0ff */
[--C-:B------:R-:W-:Y:S01]  /*2820*/  IMAD.WIDE.U32 R26, R20, 0x4, R24.reuse ;  /* 0x00000004141a7825 */ /* 0x100fe200078e0018 */
[----:B------:R-:W2:Y:S02]  /*2830*/  LDG.E R29, desc[UR10][R28.64] ;  /* 0x0000000a1c1d7981 */ /* 0x000ea4000c1e1900 */
[C---:B------:R-:W-:Y:S01]  /*2840*/  IADD3 R31, PT, PT, R22.reuse, R23, RZ ;  /* 0x00000017161f7210 */ /* 0x040fe20007ffe0ff */
[--C-:B------:R-:W-:Y:S02]  /*2850*/  IMAD.WIDE.U32 R20, R22, 0x4, R24.reuse ;  /* 0x0000000416147825 */ /* 0x100fe400078e0018 */
[----:B------:R-:W3:Y:S02]  /*2860*/  LDG.E R27, desc[UR10][R26.64] ;  /* 0x0000000a1a1b7981 */ /* 0x000ee4000c1e1900 */
[----:B------:R-:W-:Y:S02]  /*2870*/  IMAD.WIDE.U32 R24, R31, 0x4, R24 ;  /* 0x000000041f187825 */ /* 0x000fe400078e0018 */
[----:B------:R-:W4:Y:S04]  /*2880*/  LDG.E R21, desc[UR10][R20.64] ;  /* 0x0000000a14157981 */ /* 0x000f28000c1e1900 */
[----:B------:R-:W5:Y:S01]  /*2890*/  LDG.E R25, desc[UR10][R24.64] ;  /* 0x0000000a18197981 */ /* 0x000f62000c1e1900 */
[----:B------:R-:W-:Y:S01]  /*28a0*/  IADD3 R19, PT, PT, R19, 0x4, RZ ;  /* 0x0000000413137810 */ /* 0x000fe20007ffe0ff */
[----:B--2---:R-:W-:-:S04]  /*28b0*/  FADD R22, R29, -R42 ;  /* 0x8000002a1d167221 */ /* 0x004fc80000000000 */
[----:B------:R-:W-:Y:S01]  /*28c0*/  FMUL R22, R22, 1.4426950216293334961 ;  /* 0x3fb8aa3b16167820 */ /* 0x000fe20000400000 */
[----:B---3--:R-:W-:-:S04]  /*28d0*/  FADD R28, R27, -R42 ;  /* 0x8000002a1b1c7221 */ /* 0x008fc80000000000 */
[----:B------:R-:W-:Y:S01]  /*28e0*/  FMUL R28, R28, 1.4426950216293334961 ;  /* 0x3fb8aa3b1c1c7820 */ /* 0x000fe20000400000 */
[--C-:B----4-:R-:W-:Y:S01]  /*28f0*/  FADD R26, R21, -R42.reuse ;  /* 0x8000002a151a7221 */ /* 0x110fe20000000000 */
[----:B------:R-:W-:Y:S01]  /*2900*/  FSETP.GEU.AND P3, PT, R22, -126, PT ;  /* 0xc2fc00001600780b */ /* 0x000fe20003f6e000 */
[----:B-----5:R-:W-:Y:S02]  /*2910*/  FADD R20, R25, -R42 ;  /* 0x8000002a19147221 */ /* 0x020fe40000000000 */
[----:B------:R-:W-:Y:S01]  /*2920*/  FMUL R26, R26, 1.4426950216293334961 ;  /* 0x3fb8aa3b1a1a7820 */ /* 0x000fe20000400000 */
[----:B------:R-:W-:Y:S01]  /*2930*/  FSETP.GEU.AND P4, PT, R28, -126, PT ;  /* 0xc2fc00001c00780b */ /* 0x000fe20003f8e000 */
[----:B------:R-:W-:-:S03]  /*2940*/  FMUL R25, R20, 1.4426950216293334961 ;  /* 0x3fb8aa3b14197820 */ /* 0x000fc60000400000 */
[----:B------:R-:W-:Y:S02]  /*2950*/  FSETP.GEU.AND P5, PT, R26, -126, PT ;  /* 0xc2fc00001a00780b */ /* 0x000fe40003fae000 */
[----:B------:R-:W-:-:S03]  /*2960*/  FSETP.GEU.AND P6, PT, R25, -126, PT ;  /* 0xc2fc00001900780b */ /* 0x000fc60003fce000 */
[----:B------:R-:W-:-:S04]  /*2970*/  @!P3 FMUL R22, R22, 0.5 ;  /* 0x3f0000001616b820 */ /* 0x000fc80000400000 */
[----:B------:R-:W0:Y:S01]  /*2980*/  MUFU.EX2 R21, R22 ;  /* 0x0000001600157308 */ /* 0x000e220000000800 */
[----:B------:R-:W-:-:S03]  /*2990*/  @!P4 FMUL R28, R28, 0.5 ;  /* 0x3f0000001c1cc820 */ /* 0x000fc60000400000 */
[----:B------:R-:W-:Y:S02]  /*29a0*/  @!P5 FMUL R26, R26, 0.5 ;  /* 0x3f0000001a1ad820 */ /* 0x000fe40000400000 */
[----:B------:R-:W-:Y:S02]  /*29b0*/  @!P6 FMUL R25, R25, 0.5 ;  /* 0x3f0000001919e820 */ /* 0x000fe40000400000 */
[----:B------:R-:W1:Y:S08]  /*29c0*/  MUFU.EX2 R20, R28 ;  /* 0x0000001c00147308 */ /* 0x000e700000000800 */
[----:B------:R-:W2:Y:S01]  /*29d0*/  MUFU.EX2 R24, R26 ;  /* 0x0000001a00187308 */ /* 0x000ea20000000800 */
[----:B0-----:R-:W-:-:S04]  /*29e0*/  @!P3 FMUL R21, R21, R21 ;  /* 0x000000151515b220 */ /* 0x001fc80000400000 */
[----:B------:R-:W-:-:S03]  /*29f0*/  FADD R21, R34, R21 ;  /* 0x0000001522157221 */ /* 0x000fc60000000000 */
[----:B------:R-:W0:Y:S01]  /*2a00*/  MUFU.EX2 R32, R25 ;  /* 0x0000001900207308 */ /* 0x000e220000000800 */
[----:B-1----:R-:W-:-:S04]  /*2a10*/  @!P4 FMUL R20, R20, R20 ;  /* 0x000000141414c220 */ /* 0x002fc80000400000 */
[----:B------:R-:W-:Y:S01]  /*2a20*/  FADD R21, R21, R20 ;  /* 0x0000001415157221 */ /* 0x000fe20000000000 */
[----:B--2---:R-:W-:-:S04]  /*2a30*/  @!P5 FMUL R24, R24, R24 ;  /* 0x000000181818d220 */ /* 0x004fc80000400000 */
[----:B------:R-:W-:Y:S01]  /*2a40*/  FADD R21, R21, R24 ;  /* 0x0000001815157221 */ /* 0x000fe20000000000 */
[----:B0-----:R-:W-:-:S04]  /*2a50*/  @!P6 FMUL R32, R32, R32 ;  /* 0x000000202020e220 */ /* 0x001fc80000400000 */
[----:B------:R-:W-:-:S07]  /*2a60*/  FADD R34, R21, R32 ;  /* 0x0000002015227221 */ /* 0x000fce0000000000 */
.L_x_64:
[----:B------:R-:W-:Y:S05]  /*2a70*/  @!P0 BRA `(.L_x_62) ;  /* 0x0000000000908947 */ /* 0x000fea0003800000 */
[----:B------:R-:W0:Y:S01]  /*2a80*/  LDC.64 R20, c[0x0][0x380] ;  /* 0x0000e000ff147b82 */ /* 0x000e220000000a00 */
[----:B------:R-:W-:-:S04]  /*2a90*/  IMAD R22, R19, R23, R16 ;  /* 0x0000001713167224 */ /* 0x000fc800078e0210 */
[----:B0-----:R-:W-:-:S06]  /*2aa0*/  IMAD.WIDE.U32 R24, R22, 0x4, R20 ;  /* 0x0000000416187825 */ /* 0x001fcc00078e0014 */
[----:B------:R-:W2:Y:S01]  /*2ab0*/  LDG.E R25, desc[UR10][R24.64] ;  /* 0x0000000a18197981 */ /* 0x000ea2000c1e1900 */
[----:B------:R-:W-:Y:S01]  /*2ac0*/  ISETP.NE.AND P3, PT, R30, 0x1, PT ;  /* 0x000000011e00780c */ /* 0x000fe20003f65270 */
[----:B--2---:R-:W-:-:S04]  /*2ad0*/  FADD R19, R25, -R42 ;  /* 0x8000002a19137221 */ /* 0x004fc80000000000 */
[----:B------:R-:W-:-:S05]  /*2ae0*/  FMUL R19, R19, 1.4426950216293334961 ;  /* 0x3fb8aa3b13137820 */ /* 0x000fca0000400000 */
[----:B------:R-:W-:-:S13]  /*2af0*/  FSETP.GEU.AND P0, PT, R19, -126, PT ;  /* 0xc2fc00001300780b */ /* 0x000fda0003f0e000 */
[----:B------:R-:W-:-:S04]  /*2b00*/  @!P0 FMUL R19, R19, 0.5 ;  /* 0x3f00000013138820 */ /* 0x000fc80000400000 */
[----:B------:R-:W0:Y:S02]  /*2b10*/  MUFU.EX2 R27, R19 ;  /* 0x00000013001b7308 */ /* 0x000e240000000800 */
[----:B0-----:R-:W-:-:S04]  /*2b20*/  @!P0 FMUL R27, R27, R27 ;  /* 0x0000001b1b1b8220 */ /* 0x001fc80000400000 */
[----:B------:R-:W-:Y:S01]  /*2b30*/  FADD R34, R34, R27 ;  /* 0x0000001b22227221 */ /* 0x000fe20000000000 */
[----:B------:R-:W-:Y:S06]  /*2b40*/  @!P3 BRA `(.L_x_62) ;  /* 0x00000000005cb947 */ /* 0x000fec0003800000 */
[----:B------:R-:W-:Y:S02]  /*2b50*/  ISETP.NE.AND P5, PT, R30, 0x2, PT ;  /* 0x000000021e00780c */ /* 0x000fe40003fa5270 */
[----:B------:R-:W-:-:S05]  /*2b60*/  IADD3 R22, PT, PT, R22, R23, RZ ;  /* 0x0000001716167210 */ /* 0x000fca0007ffe0ff */
[----:B------:R-:W-:-:S06]  /*2b70*/  IMAD.WIDE.U32 R24, R22, 0x4, R20 ;  /* 0x0000000416187825 */ /* 0x000fcc00078e0014 */
[----:B------:R-:W-:Y:S01]  /*2b80*/  @P5 IADD3 R19, PT, PT, R22, R23, RZ ;  /* 0x0000001716135210 */ /* 0x000fe20007ffe0ff */
[----:B------:R-:W2:Y:S04]  /*2b90*/  LDG.E R25, desc[UR10][R24.64] ;  /* 0x0000000a18197981 */ /* 0x000ea8000c1e1900 */
[----:B------:R-:W-:-:S06]  /*2ba0*/  @P5 IMAD.WIDE.U32 R20, R19, 0x4, R20 ;  /* 0x0000000413145825 */ /* 0x000fcc00078e0014 */
[----:B------:R-:W3:Y:S01]  /*2bb0*/  @P5 LDG.E R21, desc[UR10][R20.64] ;  /* 0x0000000a14155981 */ /* 0x000ee2000c1e1900 */
[----:B------:R-:W-:Y:S01]  /*2bc0*/  PLOP3.LUT P0, PT, PT, PT, PT, 0x80, 0x8 ;  /* 0x000000000008781c */ /* 0x000fe20003f0f070 */
[----:B--2---:R-:W-:-:S04]  /*2bd0*/  FADD R19, R25, -R42 ;  /* 0x8000002a19137221 */ /* 0x004fc80000000000 */
[----:B------:R-:W-:Y:S01]  /*2be0*/  FMUL R19, R19, 1.4426950216293334961 ;  /* 0x3fb8aa3b13137820 */ /* 0x000fe20000400000 */
[----:B---3--:R-:W-:-:S04]  /*2bf0*/  @P5 FADD R22, R21, -R42 ;  /* 0x8000002a15165221 */ /* 0x008fc80000000000 */
[----:B------:R-:W-:Y:S01]  /*2c00*/  @P5 FMUL R22, R22, 1.4426950216293334961 ;  /* 0x3fb8aa3b16165820 */ /* 0x000fe20000400000 */
[----:B------:R-:W-:-:S04]  /*2c10*/  FSETP.GEU.AND P3, PT, R19, -126, PT ;  /* 0xc2fc00001300780b */ /* 0x000fc80003f6e000 */
[----:B------:R-:W-:-:S04]  /*2c20*/  @P5 FSETP.GEU.AND P4, PT, R22, -126, PT ;  /* 0xc2fc00001600580b */ /* 0x000fc80003f8e000 */
[----:B------:R-:W-:-:S05]  /*2c30*/  @P5 PLOP3.LUT P0, PT, P4, PT, PT, 0x80, 0x8 ;  /* 0x000000000008581c */ /* 0x000fca000270f070 */
[----:B------:R-:W-:-:S04]  /*2c40*/  @!P3 FMUL R19, R19, 0.5 ;  /* 0x3f0000001313b820 */ /* 0x000fc80000400000 */
[----:B------:R-:W0:Y:S04]  /*2c50*/  MUFU.EX2 R25, R19 ;  /* 0x0000001300197308 */ /* 0x000e280000000800 */
[----:B------:R-:W-:-:S04]  /*2c60*/  @!P0 FMUL R22, R22, 0.5 ;  /* 0x3f00000016168820 */ /* 0x000fc80000400000 */
[----:B------:R-:W1:Y:S01]  /*2c70*/  @P5 MUFU.EX2 R21, R22 ;  /* 0x0000001600155308 */ /* 0x000e620000000800 */
[----:B0-----:R-:W-:-:S04]  /*2c80*/  @!P3 FMUL R25, R25, R25 ;  /* 0x000000191919b220 */ /* 0x001fc80000400000 */
[----:B------:R-:W-:Y:S01]  /*2c90*/  FADD R34, R34, R25 ;  /* 0x0000001922227221 */ /* 0x000fe20000000000 */
[----:B-1----:R-:W-:-:S04]  /*2ca0*/  @!P0 FMUL R21, R21, R21 ;  /* 0x0000001515158220 */ /* 0x002fc80000400000 */
[----:B------:R-:W-:-:S07]  /*2cb0*/  @P5 FADD R34, R34, R21 ;  /* 0x0000001522225221 */ /* 0x000fce0000000000 */
.L_x_62:
[----:B------:R-:W-:Y:S01]  /*2cc0*/  FSETP.GEU.AND P0, PT, |R34|, 1.175494350822287508e-38, PT ;  /* 0x008000002200780b */ /* 0x000fe20003f0e200 */
[----:B------:R-:W-:-:S12]  /*2cd0*/  HFMA2 R19, -RZ, RZ, 0, 0 ;  /* 0x00000000ff137431 */ /* 0x000fd800000001ff */
[----:B------:R-:W-:-:S04]  /*2ce0*/  @!P0 FMUL R34, R34, 16777216 ;  /* 0x4b80000022228820 */ /* 0x000fc80000400000 */
[----:B------:R-:W0:Y:S02]  /*2cf0*/  MUFU.LG2 R21, R34 ;  /* 0x0000002200157308 */ /* 0x000e240000000c00 */
[----:B0-----:R-:W-:-:S04]  /*2d00*/  @!P0 FADD R21, R21, -24 ;  /* 0xc1c0000015158421 */ /* 0x001fc80000000000 */
[----:B------:R-:W-:Y:S01]  /*2d10*/  FFMA R42, R21, 0.69314718246459960938, R42 ;  /* 0x3f317218152a7823 */ /* 0x000fe2000000002a */
[----:B------:R-:W-:Y:S06]  /*2d20*/  @!P2 BRA `(.L_x_65) ;  /* 0x0000000800a0a947 */ /* 0x000fec0003800000 */
[----:B------:R-:W-:Y:S01]  /*2d30*/  BSSY.RECONVERGENT B1, `(.L_x_66) ;  /* 0x00000a6000017945 */ /* 0x000fe20003800200 */
[----:B------:R-:W-:-:S07]  /*2d40*/  MOV R22, RZ ;  /* 0x000000ff00167202 */ /* 0x000fce0000000f00 */
.L_x_67:
[----:B0-----:R-:W0:Y:S01]  /*2d50*/  LDC.64 R20, c[0x0][0x380] ;  /* 0x0000e000ff147b82 */ /* 0x001e220000000a00 */
[----:B------:R-:W-:-:S04]  /*2d60*/  IMAD R19, R22, R23, R16 ;  /* 0x0000001716137224 */ /* 0x000fc800078e0210 */
[----:B0-----:R-:W-:-:S05]  /*2d70*/  IMAD.WIDE.U32 R24, R19, 0x4, R20 ;  /* 0x0000000413187825 */ /* 0x001fca00078e0014 */
[----:B------:R-:W2:Y:S01]  /*2d80*/  LDG.E R27, desc[UR10][R24.64] ;  /* 0x0000000a181b7981 */ /* 0x000ea2000c1e1900 */
[----:B------:R-:W-:-:S05]  /*2d90*/  IADD3 R19, PT, PT, R19, R23, RZ ;  /* 0x0000001713137210 */ /* 0x000fca0007ffe0ff */
[----:B------:R-:W-:-:S04]  /*2da0*/  IMAD.WIDE.U32 R28, R19, 0x4, R20 ;  /* 0x00000004131c7825 */ /* 0x000fc800078e0014 */
[----:B--2---:R-:W-:-:S04]  /*2db0*/  FADD R27, -R42, R27 ;  /* 0x0000001b2a1b7221 */ /* 0x004fc80000000100 */
[----:B------:R-:W-:-:S05]  /*2dc0*/  FMUL R27, R27, 1.4426950216293334961 ;  /* 0x3fb8aa3b1b1b7820 */ /* 0x000fca0000400000 */
[----:B------:R-:W-:-:S13]  /*2dd0*/  FSETP.GEU.AND P0, PT, R27, -126, PT ;  /* 0xc2fc00001b00780b */ /* 0x000fda0003f0e000 */
[----:B------:R-:W-:-:S04]  /*2de0*/  @!P0 FMUL R27, R27, 0.5 ;  /* 0x3f0000001b1b8820 */ /* 0x000fc80000400000 */
[----:B------:R-:W0:Y:S02]  /*2df0*/  MUFU.EX2 R31, R27 ;  /* 0x0000001b001f7308 */ /* 0x000e240000000800 */
[----:B0-----:R-:W-:-:S05]  /*2e00*/  @!P0 FMUL R31, R31, R31 ;  /* 0x0000001f1f1f8220 */ /* 0x001fca0000400000 */
[----:B------:R0:W-:Y:S04]  /*2e10*/  STG.E desc[UR10][R24.64], R31 ;  /* 0x0000001f18007986 */ /* 0x0001e8000c10190a */
[----:B------:R-:W2:Y:S01]  /*2e20*/  LDG.E R33, desc[UR10][R28.64] ;  /* 0x0000000a1c217981 */ /* 0x000ea2000c1e1900 */
[----:B------:R-:W-:-:S05]  /*2e30*/  IADD3 R19, PT, PT, R19, R23, RZ ;  /* 0x0000001713137210 */ /* 0x000fca0007ffe0ff */
[----:B------:R-:W-:-:S04]  /*2e40*/  IMAD.WIDE.U32 R26, R19, 0x4, R20 ;  /* 0x00000004131a7825 */ /* 0x000fc800078e0014 */
[----:B--2---:R-:W-:-:S04]  /*2e50*/  FADD R33, -R42, R33 ;  /* 0x000000212a217221 */ /* 0x004fc80000000100 */
[----:B------:R-:W-:-:S05]  /*2e60*/  FMUL R33, R33, 1.4426950216293334961 ;  /* 0x3fb8aa3b21217820 */ /* 0x000fca0000400000 */
[----:B------:R-:W-:-:S13]  /*2e70*/  FSETP.GEU.AND P0, PT, R33, -126, PT ;  /* 0xc2fc00002100780b */ /* 0x000fda0003f0e000 */
[----:B------:R-:W-:-:S04]  /*2e80*/  @!P0 FMUL R33, R33, 0.5 ;  /* 0x3f00000021218820 */ /* 0x000fc80000400000 */
[----:B------:R-:W1:Y:S02]  /*2e90*/  MUFU.EX2 R35, R33 ;  /* 0x0000002100237308 */ /* 0x000e640000000800 */
[----:B-1----:R-:W-:-:S05]  /*2ea0*/  @!P0 FMUL R35, R35, R35 ;  /* 0x0000002323238220 */ /* 0x002fca0000400000 */
[----:B------:R1:W-:Y:S04]  /*2eb0*/  STG.E desc[UR10][R28.64], R35 ;  /* 0x000000231c007986 */ /* 0x0003e8000c10190a */
[----:B0-----:R-:W2:Y:S01]  /*2ec0*/  LDG.E R25, desc[UR10][R26.64] ;  /* 0x0000000a1a197981 */ /* 0x001ea2000c1e1900 */
[----:B------:R-:W-:Y:S01]  /*2ed0*/  IADD3 R19, PT, PT, R19, R23, RZ ;  /* 0x0000001713137210 */ /* 0x000fe20007ffe0ff */
[----:B--2---:R-:W-:-:S04]  /*2ee0*/  FADD R25, -R42, R25 ;  /* 0x000000192a197221 */ /* 0x004fc80000000100 */
[----:B------:R-:W-:Y:S01]  /*2ef0*/  FMUL R30, R25, 1.4426950216293334961 ;  /* 0x3fb8aa3b191e7820 */ /* 0x000fe20000400000 */
[----:B------:R-:W-:-:S04]  /*2f00*/  IMAD.WIDE.U32 R24, R19, 0x4, R20 ;  /* 0x0000000413187825 */ /* 0x000fc800078e0014 */
[----:B------:R-:W-:-:S13]  /*2f10*/  FSETP.GEU.AND P0, PT, R30, -126, PT ;  /* 0xc2fc00001e00780b */ /* 0x000fda0003f0e000 */
[----:B------:R-:W-:-:S04]  /*2f20*/  @!P0 FMUL R30, R30, 0.5 ;  /* 0x3f0000001e1e8820 */ /* 0x000fc80000400000 */
[----:B------:R-:W0:Y:S02]  /*2f30*/  MUFU.EX2 R31, R30 ;  /* 0x0000001e001f7308 */ /* 0x000e240000000800 */
[----:B0-----:R-:W-:-:S05]  /*2f40*/  @!P0 FMUL R31, R31, R31 ;  /* 0x0000001f1f1f8220 */ /* 0x001fca0000400000 */
[----:B------:R0:W-:Y:S04]  /*2f50*/  STG.E desc[UR10][R26.64], R31 ;  /* 0x0000001f1a007986 */ /* 0x0001e8000c10190a */
[----:B-1----:R-:W2:Y:S01]  /*2f60*/  LDG.E R29, desc[UR10][R24.64] ;  /* 0x0000000a181d7981 */ /* 0x002ea2000c1e1900 */
[----:B------:R-:W-:Y:S01]  /*2f70*/  IADD3 R19, PT, PT, R19, R23, RZ ;  /* 0x0000001713137210 */ /* 0x000fe20007ffe0ff */
[----:B--2---:R-:W-:-:S04]  /*2f80*/  FADD R29, -R42, R29 ;  /* 0x0000001d2a1d7221 */ /* 0x004fc80000000100 */
[----:B------:R-:W-:Y:S01]  /*2f90*/  FMUL R32, R29, 1.4426950216293334961 ;  /* 0x3fb8aa3b1d207820 */ /* 0x000fe20000400000 */
[----:B------:R-:W-:-:S04]  /*2fa0*/  IMAD.WIDE.U32 R28, R19, 0x4, R20 ;  /* 0x00000004131c7825 */ /* 0x000fc800078e0014 */
        /* <DEDUP_REMOVED lines=116> */
[----:B------:R-:W-:Y:S01]  /*36f0*/  IADD3 R22, PT, PT, R22, 0x10, RZ ;  /* 0x0000001016167810 */ /* 0x000fe20007ffe0ff */
[----:B--2---:R-:W-:-:S04]  /*3700*/  FADD R19, -R42, R19 ;  /* 0x000000132a137221 */ /* 0x004fc80000000100 */
[----:B------:R-:W-:-:S05]  /*3710*/  FMUL R19, R19, 1.4426950216293334961 ;  /* 0x3fb8aa3b13137820 */ /* 0x000fca0000400000 */
[----:B------:R-:W-:-:S13]  /*3720*/  FSETP.GEU.AND P0, PT, R19, -126, PT ;  /* 0xc2fc00001300780b */ /* 0x000fda0003f0e000 */
[----:B------:R-:W-:-:S04]  /*3730*/  @!P0 FMUL R19, R19, 0.5 ;  /* 0x3f00000013138820 */ /* 0x000fc80000400000 */
[----:B-1----:R-:W1:Y:S02]  /*3740*/  MUFU.EX2 R29, R19 ;  /* 0x00000013001d7308 */ /* 0x002e640000000800 */
[----:B-1----:R-:W-:Y:S01]  /*3750*/  @!P0 FMUL R29, R29, R29 ;  /* 0x0000001d1d1d8220 */ /* 0x002fe20000400000 */
[----:B------:R-:W-:-:S04]  /*3760*/  ISETP.NE.AND P0, PT, R22, R13, PT ;  /* 0x0000000d1600720c */ /* 0x000fc80003f05270 */
[----:B------:R0:W-:Y:S09]  /*3770*/  STG.E desc[UR10][R20.64], R29 ;  /* 0x0000001d14007986 */ /* 0x0001f2000c10190a */
[----:B------:R-:W-:Y:S05]  /*3780*/  @P0 BRA `(.L_x_67) ;  /* 0xfffffff400700947 */ /* 0x000fea000383ffff */
[----:B------:R-:W-:Y:S05]  /*3790*/  BSYNC.RECONVERGENT B1 ;  /* 0x0000000000017941 */ /* 0x000fea0003800200 */
.L_x_66:
[----:B------:R-:W-:-:S07]  /*37a0*/  MOV R19, R13 ;  /* 0x0000000d00137202 */ /* 0x000fce0000000f00 */
.L_x_65:
[----:B------:R-:W-:Y:S05]  /*37b0*/  @!P1 BRA `(.L_x_68) ;  /* 0x0000000800a09947 */ /* 0x000fea0003800000 */
[----:B------:R-:W-:Y:S02]  /*37c0*/  ISETP.GE.U32.AND P1, PT, R17, 0x7, PT ;  /* 0x000000071100780c */ /* 0x000fe40003f26070 */
[----:B------:R-:W-:-:S11]  /*37d0*/  ISETP.NE.AND P0, PT, R15, RZ, PT ;  /* 0x000000ff0f00720c */ /* 0x000fd60003f05270 */
[----:B------:R-:W-:Y:S05]  /*37e0*/  @!P1 BRA `(.L_x_69) ;  /* 0x0000000400489947 */ /* 0x000fea0003800000 */
        /* <DEDUP_REMOVED lines=23> */
[----:B------:R-:W2:Y:S01]  /*3960*/  LDG.E R17, desc[UR10][R24.64] ;  /* 0x0000000a18117981 */ /* 0x000ea2000c1e1900 */
[----:B------:R-:W-:-:S05]  /*3970*/  IADD3 R15, PT, PT, R15, R23, RZ ;  /* 0x000000170f0f7210 */ /* 0x000fca0007ffe0ff */
[----:B0-----:R-:W-:-:S04]  /*3980*/  IMAD.WIDE.U32 R26, R15, 0x4, R20 ;  /* 0x000000040f1a7825 */ /* 0x001fc800078e0014 */
[----:B--2---:R-:W-:-:S04]  /*3990*/  FADD R17, -R42, R17 ;  /* 0x000000112a117221 */ /* 0x004fc80000000100 */
[----:B------:R-:W-:-:S05]  /*39a0*/  FMUL R17, R17, 1.4426950216293334961 ;  /* 0x3fb8aa3b11117820 */ /* 0x000fca0000400000 */
        /* <DEDUP_REMOVED lines=42> */
[----:B0-----:R-:W0:Y:S02]  /*3c50*/  MUFU.EX2 R29, R17 ;  /* 0x00000011001d7308 */ /* 0x001e240000000800 */
[----:B0-----:R-:W-:-:S05]  /*3c60*/  @!P1 FMUL R29, R29, R29 ;  /* 0x0000001d1d1d9220 */ /* 0x001fca0000400000 */
[----:B------:R2:W-:Y:S04]  /*3c70*/  STG.E desc[UR10][R26.64], R29 ;  /* 0x0000001d1a007986 */ /* 0x0005e8000c10190a */
[----:B------:R-:W3:Y:S01]  /*3c80*/  LDG.E R15, desc[UR10][R20.64] ;  /* 0x0000000a140f7981 */ /* 0x000ee2000c1e1900 */
[----:B------:R-:W-:Y:S01]  /*3c90*/  IADD3 R19, PT, PT, R19, 0x8, RZ ;  /* 0x0000000813137810 */ /* 0x000fe20007ffe0ff */
[----:B---3--:R-:W-:-:S04]  /*3ca0*/  FADD R15, -R42, R15 ;  /* 0x0000000f2a0f7221 */ /* 0x008fc80000000100 */
[----:B------:R-:W-:-:S05]  /*3cb0*/  FMUL R15, R15, 1.4426950216293334961 ;  /* 0x3fb8aa3b0f0f7820 */ /* 0x000fca0000400000 */
[----:B------:R-:W-:-:S13]  /*3cc0*/  FSETP.GEU.AND P1, PT, R15, -126, PT ;  /* 0xc2fc00000f00780b */ /* 0x000fda0003f2e000 */
[----:B------:R-:W-:-:S04]  /*3cd0*/  @!P1 FMUL R15, R15, 0.5 ;  /* 0x3f0000000f0f9820 */ /* 0x000fc80000400000 */
[----:B-1----:R-:W0:Y:S02]  /*3ce0*/  MUFU.EX2 R25, R15 ;  /* 0x0000000f00197308 */ /* 0x002e240000000800 */
[----:B0-----:R-:W-:-:S05]  /*3cf0*/  @!P1 FMUL R25, R25, R25 ;  /* 0x0000001919199220 */ /* 0x001fca0000400000 */
[----:B------:R2:W-:Y:S02]  /*3d00*/  STG.E desc[UR10][R20.64], R25 ;  /* 0x0000001914007986 */ /* 0x0005e4000c10190a */
.L_x_69:
[----:B------:R-:W-:Y:S05]  /*3d10*/  @!P0 BRA `(.L_x_68) ;  /* 0x0000000400488947 */ /* 0x000fea0003800000 */
[----:B------:R-:W-:Y:S02]  /*3d20*/  ISETP.GE.U32.AND P0, PT, R18, 0x3, PT ;  /* 0x000000031200780c */ /* 0x000fe40003f06070 */
[----:B------:R-:W-:-:S04]  /*3d30*/  LOP3.LUT R17, R14, 0x3, RZ, 0xc0, !PT ;  /* 0x000000030e117812 */ /* 0x000fc800078ec0ff */
[----:B------:R-:W-:-:S07]  /*3d40*/  ISETP.NE.AND P1, PT, R17, RZ, PT ;  /* 0x000000ff1100720c */ /* 0x000fce0003f25270 */
[----:B------:R-:W-:Y:S06]  /*3d50*/  @!P0 BRA `(.L_x_70) ;  /* 0x0000000000a88947 */ /* 0x000fec0003800000 */
[----:B------:R-:W0:Y:S01]  /*3d60*/  LDC.64 R14, c[0x0][0x380] ;  /* 0x0000e000ff0e7b82 */ /* 0x000e220000000a00 */
[----:B------:R-:W-:-:S04]  /*3d70*/  IMAD R22, R19, R23, R16 ;  /* 0x0000001713167224 */ /* 0x000fc800078e0210 */
[----:B0-2---:R-:W-:-:S05]  /*3d80*/  IMAD.WIDE.U32 R20, R22, 0x4, R14 ;  /* 0x0000000416147825 */ /* 0x005fca00078e000e */
[----:B------:R-:W2:Y:S01]  /*3d90*/  LDG.E R25, desc[UR10][R20.64] ;  /* 0x0000000a14197981 */ /* 0x000ea2000c1e1900 */
        /* <DEDUP_REMOVED lines=30> */
[----:B------:R-:W-:Y:S01]  /*3f80*/  IADD3 R19, PT, PT, R19, 0x4, RZ ;  /* 0x0000000413137810 */ /* 0x000fe20007ffe0ff */
[----:B--2---:R-:W-:-:S04]  /*3f90*/  FADD R25, -R42, R25 ;  /* 0x000000192a197221 */ /* 0x004fc80000000100 */
[----:B------:R-:W-:-:S05]  /*3fa0*/  FMUL R25, R25, 1.4426950216293334961 ;  /* 0x3fb8aa3b19197820 */ /* 0x000fca0000400000 */
[----:B------:R-:W-:-:S13]  /*3fb0*/  FSETP.GEU.AND P0, PT, R25, -126, PT ;  /* 0xc2fc00001900780b */ /* 0x000fda0003f0e000 */
[----:B------:R-:W-:-:S04]  /*3fc0*/  @!P0 FMUL R25, R25, 0.5 ;  /* 0x3f00000019198820 */ /* 0x000fc80000400000 */
[----:B------:R-:W0:Y:S02]  /*3fd0*/  MUFU.EX2 R31, R25 ;  /* 0x00000019001f7308 */ /* 0x000e240000000800 */
[----:B0-----:R-:W-:-:S05]  /*3fe0*/  @!P0 FMUL R31, R31, R31 ;  /* 0x0000001f1f1f8220 */ /* 0x001fca0000400000 */
[----:B------:R3:W-:Y:S02]  /*3ff0*/  STG.E desc[UR10][R14.64], R31 ;  /* 0x0000001f0e007986 */ /* 0x0007e4000c10190a */
.L_x_70:
[----:B------:R-:W-:Y:S05]  /*4000*/  @!P1 BRA `(.L_x_68) ;  /* 0x00000000008c9947 */ /* 0x000fea0003800000 */
[----:B---3--:R-:W1:Y:S01]  /*4010*/  LDC.64 R14, c[0x0][0x380] ;  /* 0x0000e000ff0e7b82 */ /* 0x008e620000000a00 */
[----:B------:R-:W-:-:S04]  /*4020*/  IMAD R16, R19, R23, R16 ;  /* 0x0000001713107224 */ /* 0x000fc800078e0210 */
[----:B-1----:R-:W-:-:S05]  /*4030*/  IMAD.WIDE.U32 R18, R16, 0x4, R14 ;  /* 0x0000000410127825 */ /* 0x002fca00078e000e */
[----:B0-2---:R-:W2:Y:S02]  /*4040*/  LDG.E R21, desc[UR10][R18.64] ;  /* 0x0000000a12157981 */ /* 0x005ea4000c1e1900 */
[----:B--2---:R-:W-:-:S04]  /*4050*/  FADD R21, -R42, R21 ;  /* 0x000000152a157221 */ /* 0x004fc80000000100 */
[----:B------:R-:W-:-:S05]  /*4060*/  FMUL R21, R21, 1.4426950216293334961 ;  /* 0x3fb8aa3b15157820 */ /* 0x000fca0000400000 */
[----:B------:R-:W-:-:S13]  /*4070*/  FSETP.GEU.AND P0, PT, R21, -126, PT ;  /* 0xc2fc00001500780b */ /* 0x000fda0003f0e000 */
[----:B------:R-:W-:-:S04]  /*4080*/  @!P0 FMUL R21, R21, 0.5 ;  /* 0x3f00000015158820 */ /* 0x000fc80000400000 */
[----:B------:R-:W0:Y:S02]  /*4090*/  MUFU.EX2 R25, R21 ;  /* 0x0000001500197308 */ /* 0x000e240000000800 */
[----:B0-----:R-:W-:Y:S01]  /*40a0*/  @!P0 FMUL R25, R25, R25 ;  /* 0x0000001919198220 */ /* 0x001fe20000400000 */
[----:B------:R-:W-:-:S04]  /*40b0*/  ISETP.NE.AND P0, PT, R17, 0x1, PT ;  /* 0x000000011100780c */ /* 0x000fc80003f05270 */
[----:B------:R1:W-:Y:S09]  /*40c0*/  STG.E desc[UR10][R18.64], R25 ;  /* 0x0000001912007986 */ /* 0x0003f2000c10190a */
[----:B------:R-:W-:Y:S05]  /*40d0*/  @!P0 BRA `(.L_x_68) ;  /* 0x0000000000588947 */ /* 0x000fea0003800000 */
[----:B------:R-:W-:-:S05]  /*40e0*/  IADD3 R16, PT, PT, R16, R23, RZ ;  /* 0x0000001710107210 */ /* 0x000fca0007ffe0ff */
[----:B-1----:R-:W-:-:S05]  /*40f0*/  IMAD.WIDE.U32 R18, R16, 0x4, R14 ;  /* 0x0000000410127825 */ /* 0x002fca00078e000e */
[----:B------:R-:W2:Y:S02]  /*4100*/  LDG.E R21, desc[UR10][R18.64] ;  /* 0x0000000a12157981 */ /* 0x000ea4000c1e1900 */
        /* <DEDUP_REMOVED lines=10> */
[----:B------:R-:W-:-:S05]  /*41b0*/  IMAD.WIDE.U32 R14, R23, 0x4, R14 ;  /* 0x00000004170e7825 */ /* 0x000fca00078e000e */
[----:B------:R-:W2:Y:S02]  /*41c0*/  LDG.E R17, desc[UR10][R14.64] ;  /* 0x0000000a0e117981 */ /* 0x000ea4000c1e1900 */
[----:B--2---:R-:W-:-:S04]  /*41d0*/  FADD R17, -R42, R17 ;  /* 0x000000112a117221 */ /* 0x004fc80000000100 */
[----:B------:R-:W-:-:S05]  /*41e0*/  FMUL R17, R17, 1.4426950216293334961 ;  /* 0x3fb8aa3b11117820 */ /* 0x000fca0000400000 */
[----:B------:R-:W-:-:S13]  /*41f0*/  FSETP.GEU.AND P0, PT, R17, -126, PT ;  /* 0xc2fc00001100780b */ /* 0x000fda0003f0e000 */
[----:B------:R-:W-:-:S04]  /*4200*/  @!P0 FMUL R17, R17, 0.5 ;  /* 0x3f00000011118820 */ /* 0x000fc80000400000 */
[----:B----4-:R-:W0:Y:S02]  /*4210*/  MUFU.EX2 R19, R17 ;  /* 0x0000001100137308 */ /* 0x010e240000000800 */
[----:B0-----:R-:W-:-:S05]  /*4220*/  @!P0 FMUL R19, R19, R19 ;  /* 0x0000001313138220 */ /* 0x001fca0000400000 */
[----:B------:R0:W-:Y:S02]  /*4230*/  STG.E desc[UR10][R14.64], R19 ;  /* 0x000000130e007986 */ /* 0x0001e4000c10190a */
.L_x_68:
[----:B0--3--:R-:W0:Y:S01]  /*4240*/  S2R R14, SR_TID.X ;  /* 0x00000000000e7919 */ /* 0x009e220000002100 */
[----:B------:R-:W3:Y:S01]  /*4250*/  S2UR UR6, SR_CgaCtaId ;  /* 0x00000000000679c3 */ /* 0x000ee20000008800 */
[----:B------:R-:W-:Y:S02]  /*4260*/  UMOV UR5, 0x400 ;  /* 0x0000040000057882 */ /* 0x000fe40000000000 */
[----:B---3--:R-:W-:-:S06]  /*4270*/  ULEA UR5, UR6, UR5, 0x18 ;  /* 0x0000000506057291 */ /* 0x008fcc000f8ec0ff */
[----:B0-----:R-:W-:-:S05]  /*4280*/  LEA R14, R14, UR5, 0x2 ;  /* 0x000000050e0e7c11 */ /* 0x001fca000f8e10ff */
[----:B------:R-:W0:Y:S02]  /*4290*/  LDS R15, [R14] ;  /* 0x000000000e0f7984 */ /* 0x000e240000000800 */
[----:B0-----:R-:W-:-:S05]  /*42a0*/  FADD R15, R42, R15 ;  /* 0x0000000f2a0f7221 */ /* 0x001fca0000000000 */
[----:B------:R0:W-:Y:S02]  /*42b0*/  STS [R14], R15 ;  /* 0x0000000f0e007388 */ /* 0x0001e40000000800 */
.L_x_53:
[----:B------:R-:W-:Y:S05]  /*42c0*/  BSYNC.RECONVERGENT B0 ;  /* 0x0000000000007941 */ /* 0x000fea0003800200 */
.L_x_52:
[----:B------:R-:W-:-:S04]  /*42d0*/  UIADD3 UR4, UPT, UPT, UR4, 0x100, URZ ;  /* 0x0000010004047890 */ /* 0x000fc8000fffe0ff */
[----:B------:R-:W-:-:S09]  /*42e0*/  UISETP.GE.U32.AND UP0, UPT, UR4, UR9, UPT ;  /* 0x000000090400728c */ /* 0x000fd2000bf06070 */
[----:B------:R-:W-:Y:S05]  /*42f0*/  BRA.U !UP0, `(.L_x_71) ;  /* 0xffffffc508747547 */ /* 0x000fea000b83ffff */
.L_x_47:
[----:B------:R-:W0:Y:S01]  /*4300*/  S2R R8, SR_TID.X ;  /* 0x0000000000087919 */ /* 0x000e220000002100 */
[----:B------:R-:W3:Y:S01]  /*4310*/  S2UR UR8, SR_CgaCtaId ;  /* 0x00000000000879c3 */ /* 0x000ee20000008800 */
[----:B------:R-:W-:Y:S01]  /*4320*/  UMOV UR7, 0x400 ;  /* 0x0000040000077882 */ /* 0x000fe20000000000 */
[----:B------:R-:W-:-:S06]  /*4330*/  UMOV UR5, 0x400 ;  /* 0x0000040000057882 */ /* 0x000fcc0000000000 */
[----:B------:R-:W-:Y:S08]  /*4340*/  BAR.SYNC.DEFER_BLOCKING 0x0 ;  /* 0x0000000000007b1d */ /* 0x000ff00000010000 */
[----:B------:R-:W5:Y:S01]  /*4350*/  S2UR UR6, SR_CgaCtaId ;  /* 0x00000000000679c3 */ /* 0x000f620000008800 */
[----:B---3--:R-:W-:Y:S01]  /*4360*/  ULEA UR7, UR8, UR7, 0x18 ;  /* 0x0000000708077291 */ /* 0x008fe2000f8ec0ff */
[----:B01----:R-:W-:Y:S01]  /*4370*/  SHF.L.U32 R2, R8, 0x2, RZ ;  /* 0x0000000208027819 */ /* 0x003fe200000006ff */
[----:B-----5:R-:W-:-:S04]  /*4380*/  ULEA UR5, UR6, UR5, 0x18 ;  /* 0x0000000506057291 */ /* 0x020fc8000f8ec0ff */
[----:B------:R-:W-:Y:S02]  /*4390*/  LEA R9, R8, UR7, 0x2 ;  /* 0x0000000708097c11 */ /* 0x000fe4000f8e10ff */
[C---:B------:R-:W-:Y:S02]  /*43a0*/  LOP3.LUT R3, R2.reuse, 0x200, RZ, 0x3c, !PT ;  /* 0x0000020002037812 */ /* 0x040fe400078e3cff */
[C---:B------:R-:W-:Y:S01]  /*43b0*/  LOP3.LUT R5, R2.reuse, 0x100, RZ, 0x3c, !PT ;  /* 0x0000010002057812 */ /* 0x040fe200078e3cff */
[----:B------:R-:W-:Y:S01]  /*43c0*/  LDS R0, [R9] ;  /* 0x0000000009007984 */ /* 0x000fe20000000800 */
[C---:B------:R-:W-:Y:S02]  /*43d0*/  LOP3.LUT R6, R2.reuse, 0x80, RZ, 0x3c, !PT ;  /* 0x0000008002067812 */ /* 0x040fe400078e3cff */
[----:B------:R-:W-:Y:S01]  /*43e0*/  LOP3.LUT R7, R2, 0x40, RZ, 0x3c, !PT ;  /* 0x0000004002077812 */ /* 0x000fe200078e3cff */
[----:B------:R-:W0:Y:S01]  /*43f0*/  LDS R3, [R3+UR5] ;  /* 0x0000000503037984 */ /* 0x000e220008000800 */
[----:B------:R-:W-:Y:S01]  /*4400*/  BAR.SYNC.DEFER_BLOCKING 0x0 ;  /* 0x0000000000007b1d */ /* 0x000fe20000010000 */
[----:B------:R-:W-:Y:S01]  /*4410*/  ISETP.NE.AND P0, PT, R8, RZ, PT ;  /* 0x000000ff0800720c */ /* 0x000fe20003f05270 */
[----:B0-----:R-:W-:-:S05]  /*4420*/  FADD R0, R0, R3 ;  /* 0x0000000300007221 */ /* 0x001fca0000000000 */
[----:B------:R-:W-:Y:S01]  /*4430*/  STS [R9], R0 ;  /* 0x0000000009007388 */ /* 0x000fe20000000800 */
        /* <DEDUP_REMOVED lines=26> */
[----:B------:R0:W-:Y:S02]  /*45e0*/  STS [R9], R4 ;  /* 0x0000000409007388 */ /* 0x0001e40000000800 */
[----:B------:R-:W-:Y:S01]  /*45f0*/  BAR.SYNC.DEFER_BLOCKING 0x0 ;  /* 0x0000000000007b1d */ /* 0x000fe20000010000 */
[----:B0-----:R-:W-:-:S05]  /*4600*/  LOP3.LUT R4, R2, 0x4, RZ, 0x3c, !PT ;  /* 0x0000000402047812 */ /* 0x001fca00078e3cff */
        /* <DEDUP_REMOVED lines=19> */
[----:B------:R-:W1:Y:S01]  /*4740*/  S2R R7, SR_CTAID.Y ;  /* 0x0000000000077919 */ /* 0x000e620000002600 */
[----:B------:R-:W3:Y:S01]  /*4750*/  LDC R0, c[0x0][0x370] ;  /* 0x0000dc00ff007b82 */ /* 0x000ee20000000800 */
[----:B------:R-:W5:Y:S07]  /*4760*/  LDS R5, [UR5] ;  /* 0x00000005ff057984 */ /* 0x000f6e0008000800 */
[----:B0-----:R-:W0:Y:S01]  /*4770*/  LDC.64 R2, c[0x0][0x3b0] ;  /* 0x0000ec00ff027b82 */ /* 0x001e220000000a00 */
[----:B---3--:R-:W-:-:S05]  /*4780*/  LOP3.LUT R0, R0, 0xffffff, RZ, 0xc0, !PT ;  /* 0x00ffffff00007812 */ /* 0x008fca00078ec0ff */
[----:B-1----:R-:W-:-:S04]  /*4790*/  IMAD R7, R0, R7, UR12 ;  /* 0x0000000c00077e24 */ /* 0x002fc8000f8e0207 */
[----:B0-----:R-:W-:-:S05]  /*47a0*/  IMAD.WIDE.U32 R2, R7, 0x4, R2 ;  /* 0x0000000407027825 */ /* 0x001fca00078e0002 */
[----:B-----5:R-:W-:Y:S01]  /*47b0*/  STG.E desc[UR10][R2.64], R5 ;  /* 0x0000000502007986 */ /* 0x020fe2000c10190a */
[----:B------:R-:W-:Y:S05]  /*47c0*/  EXIT ;  /* 0x000000000000794d */ /* 0x000fea0003800000 */
        .weak           $__internal_2_$__cuda_sm3x_div_rn_noftz_f32_slowpath
        .type           $__internal_2_$__cuda_sm3x_div_rn_noftz_f32_slowpath,@function
        .size           $__internal_2_$__cuda_sm3x_div_rn_noftz_f32_slowpath,(.L_x_170 - $__internal_2_$__cuda_sm3x_div_rn_noftz_f32_slowpath)
$__internal_2_$__cuda_sm3x_div_rn_noftz_f32_slowpath:
[----:B------:R-:W-:Y:S02]  /*47d0*/  SHF.R.U32.HI R5, RZ, 0x17, R3 ;  /* 0x00000017ff057819 */ /* 0x000fe40000011603 */
[----:B------:R-:W-:Y:S02]  /*47e0*/  SHF.R.U32.HI R4, RZ, 0x17, R0 ;  /* 0x00000017ff047819 */ /* 0x000fe40000011600 */
[----:B------:R-:W-:Y:S02]  /*47f0*/  LOP3.LUT R5, R5, 0xff, RZ, 0xc0, !PT ;  /* 0x000000ff05057812 */ /* 0x000fe400078ec0ff */
[----:B------:R-:W-:Y:S02]  /*4800*/  LOP3.LUT R4, R4, 0xff, RZ, 0xc0, !PT ;  /* 0x000000ff04047812 */ /* 0x000fe400078ec0ff */
[----:B------:R-:W-:Y:S02]  /*4810*/  IADD3 R10, PT, PT, R5, -0x1, RZ ;  /* 0xffffffff050a7810 */ /* 0x000fe40007ffe0ff */
[----:B------:R-:W-:-:S02]  /*4820*/  IADD3 R9, PT, PT, R4, -0x1, RZ ;  /* 0xffffffff04097810 */ /* 0x000fc40007ffe0ff */
[----:B------:R-:W-:Y:S02]  /*4830*/  ISETP.GT.U32.AND P0, PT, R10, 0xfd, PT ;  /* 0x000000fd0a00780c */ /* 0x000fe40003f04070 */
[----:B------:R-:W-:Y:S02]  /*4840*/  MOV R6, R0 ;  /* 0x0000000000067202 */ /* 0x000fe40000000f00 */
[----:B------:R-:W-:Y:S02]  /*4850*/  ISETP.GT.U32.OR P0, PT, R9, 0xfd, P0 ;  /* 0x000000fd0900780c */ /* 0x000fe40000704470 */
[----:B------:R-:W-:-:S11]  /*4860*/  MOV R7, R3 ;  /* 0x0000000300077202 */ /* 0x000fd60000000f00 */
        /* <DEDUP_REMOVED lines=25> */
.L_x_72:
[----:B------:R-:W-:Y:S02]  /*4a00*/  LEA R0, R5, 0xc0800000, 0x17 ;  /* 0xc080000005007811 */ /* 0x000fe400078eb8ff */
[----:B------:R-:W-:Y:S02]  /*4a10*/  IADD3 R4, PT, PT, R4, -0x7f, RZ ;  /* 0xffffff8104047810 */ /* 0x000fe40007ffe0ff */
[----:B------:R-:W-:Y:S02]  /*4a20*/  IADD3 R7, PT, PT, -R0, R7, RZ ;  /* 0x0000000700077210 */ /* 0x000fe40007ffe1ff */
[C---:B------:R-:W-:Y:S01]  /*4a30*/  IADD3 R5, PT, PT, R4.reuse, 0x7f, -R5 ;  /* 0x0000007f04057810 */ /* 0x040fe20007ffe805 */
[----:B------:R-:W-:Y:S01]  /*4a40*/  IMAD R0, R4, -0x800000, R6 ;  /* 0xff80000004007824 */ /* 0x000fe200078e0206 */
[----:B------:R-:W0:Y:S01]  /*4a50*/  MUFU.RCP R3, R7 ;  /* 0x0000000700037308 */ /* 0x000e220000001000 */
[----:B------:R-:W-:Y:S01]  /*4a60*/  FADD.FTZ R9, -R7, -RZ ;  /* 0x800000ff07097221 */ /* 0x000fe20000010100 */
[----:B------:R-:W-:-:S03]  /*4a70*/  IADD3 R5, PT, PT, R5, R8, RZ ;  /* 0x0000000805057210 */ /* 0x000fc60007ffe0ff */
        /* <DEDUP_REMOVED lines=21> */
[----:B------:R-:W-:Y:S01]  /*4bd0*/  IADD3 R7, PT, PT, R8, 0x20, RZ ;  /* 0x0000002008077810 */ /* 0x000fe20007ffe0ff */
[-CC-:B------:R-:W-:Y:S01]  /*4be0*/  FFMA.RM R5, R10, R6.reuse, R11.reuse ;  /* 0x000000060a057223 */ /* 0x180fe2000000400b */
[----:B------:R-:W-:Y:S02]  /*4bf0*/  ISETP.NE.AND P2, PT, R8, RZ, PT ;  /* 0x000000ff0800720c */ /* 0x000fe40003f45270 */
[----:B------:R-:W-:Y:S01]  /*4c00*/  LOP3.LUT R4, R0, 0x7fffff, RZ, 0xc0, !PT ;  /* 0x007fffff00047812 */ /* 0x000fe200078ec0ff */
[----:B------:R-:W-:Y:S01]  /*4c10*/  FFMA.RP R0, R10, R6, R11 ;  /* 0x000000060a007223 */ /* 0x000fe2000000800b */
[----:B------:R-:W-:Y:S02]  /*4c20*/  ISETP.NE.AND P1, PT, R8, RZ, PT ;  /* 0x000000ff0800720c */ /* 0x000fe40003f25270 */
[----:B------:R-:W-:Y:S02]  /*4c30*/  LOP3.LUT R4, R4, 0x800000, RZ, 0xfc, !PT ;  /* 0x0080000004047812 */ /* 0x000fe400078efcff */
[----:B------:R-:W-:-:S02]  /*4c40*/  IADD3 R6, PT, PT, -R8, RZ, RZ ;  /* 0x000000ff08067210 */ /* 0x000fc40007ffe1ff */
[----:B------:R-:W-:Y:S02]  /*4c50*/  SHF.L.U32 R7, R4, R7, RZ ;  /* 0x0000000704077219 */ /* 0x000fe400000006ff */
[----:B------:R-:W-:Y:S02]  /*4c60*/  FSETP.NEU.FTZ.AND P0, PT, R0, R5, PT ;  /* 0x000000050000720b */ /* 0x000fe40003f1d000 */
[----:B------:R-:W-:Y:S02]  /*4c70*/  SEL R5, R6, RZ, P2 ;  /* 0x000000ff06057207 */ /* 0x000fe40001000000 */
[----:B------:R-:W-:Y:S02]  /*4c80*/  ISETP.NE.AND P1, PT, R7, RZ, P1 ;  /* 0x000000ff0700720c */ /* 0x000fe40000f25270 */
[----:B------:R-:W-:Y:S02]  /*4c90*/  SHF.R.U32.HI R5, RZ, R5, R4 ;  /* 0x00000005ff057219 */ /* 0x000fe40000011604 */
[----:B------:R-:W-:-:S02]  /*4ca0*/  PLOP3.LUT P0, PT, P0, P1, PT, 0xf8, 0x8f ;  /* 0x00000000008f781c */ /* 0x000fc40000703f70 */
[----:B------:R-:W-:Y:S02]  /*4cb0*/  SHF.R.U32.HI R7, RZ, 0x1, R5 ;  /* 0x00000001ff077819 */ /* 0x000fe40000011605 */
[----:B------:R-:W-:-:S04]  /*4cc0*/  SEL R0, RZ, 0x1, !P0 ;  /* 0x00000001ff007807 */ /* 0x000fc80004000000 */
[----:B------:R-:W-:-:S04]  /*4cd0*/  LOP3.LUT R0, R0, 0x1, R7, 0xf8, !PT ;  /* 0x0000000100007812 */ /* 0x000fc800078ef807 */
[----:B------:R-:W-:-:S04]  /*4ce0*/  LOP3.LUT R0, R0, R5, RZ, 0xc0, !PT ;  /* 0x0000000500007212 */ /* 0x000fc800078ec0ff */
[----:B------:R-:W-:-:S04]  /*4cf0*/  IADD3 R0, PT, PT, R7, R0, RZ ;  /* 0x0000000007007210 */ /* 0x000fc80007ffe0ff */
[----:B------:R-:W-:Y:S01]  /*4d00*/  LOP3.LUT R3, R0, R3, RZ, 0xfc, !PT ;  /* 0x0000000300037212 */ /* 0x000fe200078efcff */
[----:B------:R-:W-:Y:S06]  /*4d10*/  BRA `(.L_x_79) ;  /* 0x0000000000347947 */ /* 0x000fec0003800000 */
.L_x_78:
[----:B------:R-:W-:-:S04]  /*4d20*/  LOP3.LUT R3, R3, 0x80000000, RZ, 0xc0, !PT ;  /* 0x8000000003037812 */ /* 0x000fc800078ec0ff */
[----:B------:R-:W-:Y:S01]  /*4d30*/  LOP3.LUT R3, R3, 0x7f800000, RZ, 0xfc, !PT ;  /* 0x7f80000003037812 */ /* 0x000fe200078efcff */
[----:B------:R-:W-:Y:S06]  /*4d40*/  BRA `(.L_x_79) ;  /* 0x0000000000287947 */ /* 0x000fec0003800000 */
.L_x_77:
[----:B------:R-:W-:Y:S01]  /*4d50*/  LEA R3, R5, R3, 0x17 ;  /* 0x0000000305037211 */ /* 0x000fe200078eb8ff */
[----:B------:R-:W-:Y:S06]  /*4d60*/  BRA `(.L_x_79) ;  /* 0x0000000000207947 */ /* 0x000fec0003800000 */
.L_x_76:
[----:B------:R-:W-:-:S04]  /*4d70*/  LOP3.LUT R3, R7, 0x80000000, R6, 0x48, !PT ;  /* 0x8000000007037812 */ /* 0x000fc800078e4806 */
[----:B------:R-:W-:Y:S01]  /*4d80*/  LOP3.LUT R3, R3, 0x7f800000, RZ, 0xfc, !PT ;  /* 0x7f80000003037812 */ /* 0x000fe200078efcff */
[----:B------:R-:W-:Y:S06]  /*4d90*/  BRA `(.L_x_79) ;  /* 0x0000000000147947 */ /* 0x000fec0003800000 */
.L_x_75:
[----:B------:R-:W-:Y:S01]  /*4da0*/  LOP3.LUT R3, R7, 0x80000000, R6, 0x48, !PT ;  /* 0x8000000007037812 */ /* 0x000fe200078e4806 */
[----:B------:R-:W-:Y:S06]  /*4db0*/  BRA `(.L_x_79) ;  /* 0x00000000000c7947 */ /* 0x000fec0003800000 */
.L_x_74:
[----:B------:R-:W0:Y:S01]  /*4dc0*/  MUFU.RSQ R3, -QNAN ;  /* 0xffc0000000037908 */ /* 0x000e220000001400 */
[----:B------:R-:W-:Y:S05]  /*4dd0*/  BRA `(.L_x_79) ;  /* 0x0000000000047947 */ /* 0x000fea0003800000 */
.L_x_73:
[----:B------:R-:W-:-:S07]  /*4de0*/  FADD.FTZ R3, R0, R3 ;  /* 0x0000000300037221 */ /* 0x000fce0000010000 */
.L_x_79:
[----:B0-----:R-:W-:Y:S01]  /*4df0*/  MOV R0, R3 ;  /* 0x0000000300007202 */ /* 0x001fe20000000f00 */
[----:B------:R-:W-:-:S04]  /*4e00*/  HFMA2 R3, -RZ, RZ, 0, 0 ;  /* 0x00000000ff037431 */ /* 0x000fc800000001ff */
[----:B------:R-:W-:Y:S05]  /*4e10*/  RET.REL.NODEC R2 `(_Z22estep_normalize_kernelPfS_S_S_S_S_S_jjj) ;  /* 0xffffffb002787950 */ /* 0x000fea0003c3ffff */
.L_x_80:
        /* <DEDUP_REMOVED lines=14> */
.L_x_170:


//--------------------- .text._Z12estep_kernelPfS_S_S_S_S_jjj --------------------------
	.section	.text._Z12estep_kernelPfS_S_S_S_S_jjj,"ax",@progbits
	.align	128
        .global         _Z12estep_kernelPfS_S_S_S_S_jjj
        .type           _Z12estep_kernelPfS_S_S_S_S_jjj,@function
        .size           _Z12estep_kernelPfS_S_S_S_S_jjj,(.L_x_172 - _Z12estep_kernelPfS_S_S_S_S_jjj)
        .other          _Z12estep_kernelPfS_S_S_S_S_jjj,@"STO_CUDA_ENTRY STV_DEFAULT"
_Z12estep_kernelPfS_S_S_S_S_jjj:
.text._Z12estep_kernelPfS_S_S_S_S_jjj:
[----:B------:R-:W0:Y:S01]  /*0000*/  LDC R1, c[0x0][0x37c] ;  /* 0x0000df00ff017b82 */ /* 0x000e220000000800 */
[----:B------:R-:W1:Y:S07]  /*0010*/  LDCU.64 UR4, c[0x0][0x3b0] ;  /* 0x00007600ff0477ac */ /* 0x000e6e0008000a00 */
[----:B------:R-:W2:Y:S01]  /*0020*/  S2UR UR6, SR_CTAID.Y ;  /* 0x00000000000679c3 */ /* 0x000ea20000002600 */
[----:B------:R-:W3:Y:S01]  /*0030*/  S2R R0, SR_TID.X ;  /* 0x0000000000007919 */ /* 0x000ee20000002100 */
[----:B0-----:R-:W-:Y:S01]  /*0040*/  IADD3 R1, PT, PT, R1, -0x40, RZ ;  /* 0xffffffc001017810 */ /* 0x001fe20007ffe0ff */
[----:B------:R-:W0:Y:S03]  /*0050*/  LDCU.64 UR10, c[0x0][0x358] ;  /* 0x00006b00ff0a77ac */ /* 0x000e260008000a00 */
[----:B------:R-:W-:-:S02]  /*0060*/  R2UR UR19, R1 ;  /* 0x00000000011372ca */ /* 0x000fc400000e0000 */
[----:B------:R-:W4:Y:S01]  /*0070*/  S2UR UR13, SR_CTAID.X ;  /* 0x00000000000d79c3 */ /* 0x000f220000002500 */
[----:B------:R-:W-:Y:S01]  /*0080*/  R2UR UR18, R1 ;  /* 0x00000000011272ca */ /* 0x000fe200000e0000 */
[----:B-1----:R-:W-:Y:S02]  /*0090*/  ULOP3.LUT UR5, UR5, 0xffffff, URZ, 0xc0, !UPT ;  /* 0x00ffffff05057892 */ /* 0x002fe4000f8ec0ff */
[----:B------:R-:W-:Y:S02]  /*00a0*/  ULOP3.LUT UR4, UR4, 0xffffff, URZ, 0xc0, !UPT ;  /* 0x00ffffff04047892 */ /* 0x000fe4000f8ec0ff */
[----:B------:R-:W-:Y:S02]  /*00b0*/  UIMAD UR12, UR5, UR5, URZ ;  /* 0x00000005050c72a4 */ /* 0x000fe4000f8e02ff */
[----:B--2---:R-:W-:Y:S02]  /*00c0*/  UIMAD UR6, UR4, UR6, URZ ;  /* 0x00000006040672a4 */ /* 0x004fe4000f8e02ff */
[----:B------:R-:W-:Y:S01]  /*00d0*/  UISETP.NE.AND UP0, UPT, UR12, URZ, UPT ;  /* 0x000000ff0c00728c */ /* 0x000fe2000bf05270 */
[----:B------:R-:W-:Y:S08]  /*00e0*/  BAR.SYNC.DEFER_BLOCKING 0x0 ;  /* 0x0000000000007b1d */ /* 0x000ff00000010000 */
[----:B0--3--:R-:W-:Y:S05]  /*00f0*/  BRA.U !UP0, `(.L_x_81) ;  /* 0x0000000108707547 */ /* 0x009fea000b800000 */
[----:B----4-:R-:W-:Y:S02]  /*0100*/  ULOP3.LUT UR4, UR13, 0xffffff, URZ, 0xc0, !UPT ;  /* 0x00ffffff0d047892 */ /* 0x010fe4000f8ec0ff */
[----:B------:R-:W-:Y:S02]  /*0110*/  ULOP3.LUT UR7, UR12, 0xfffffd, URZ, 0xc0, !UPT ;  /* 0x00fffffd0c077892 */ /* 0x000fe4000f8ec0ff */
[----:B------:R-:W-:Y:S02]  /*0120*/  UIMAD UR8, UR12, UR6, URZ ;  /* 0x000000060c0872a4 */ /* 0x000fe4000f8e02ff */
[----:B------:R-:W-:Y:S01]  /*0130*/  UIMAD UR4, UR4, UR7, URZ ;  /* 0x00000007040472a4 */ /* 0x000fe2000f8e02ff */
[----:B------:R-:W0:Y:S03]  /*0140*/  LDCU UR14, c[0x0][0x360] ;  /* 0x00006c00ff0e77ac */ /* 0x000e260008000800 */
[----:B------:R-:W-:Y:S01]  /*0150*/  UIADD3 UR9, UP0, UPT, UR4, UR8, URZ ;  /* 0x0000000804097290 */ /* 0x000fe2000ff1e0ff */
[----:B------:R-:W1:Y:S03]  /*0160*/  LDCU.64 UR16, c[0x0][0x3a0] ;  /* 0x00007400ff1077ac */ /* 0x000e660008000a00 */
[----:B------:R-:W-:Y:S01]  /*0170*/  UIADD3.X UR15, UPT, UPT, URZ, URZ, URZ, UP0, !UPT ;  /* 0x000000ffff0f7290 */ /* 0x000fe200087fe4ff */
[----:B------:R-:W-:-:S11]  /*0180*/  UMOV UR4, URZ ;  /* 0x000000ff00047c82 */ /* 0x000fd60008000000 */
.L_x_84:
[----:B0-----:R-:W-:Y:S01]  /*0190*/  VIADD R5, R0, UR4 ;  /* 0x0000000400057c36 */ /* 0x001fe20008000000 */
[----:B0-----:R-:W-:Y:S01]  /*01a0*/  UIADD3 UR4, UPT, UPT, UR14, UR4, URZ ;  /* 0x000000040e047290 */ /* 0x001fe2000fffe0ff */
[----:B------:R-:W-:Y:S03]  /*01b0*/  BSSY.RECONVERGENT B0, `(.L_x_82) ;  /* 0x000000f000007945 */ /* 0x000fe60003800200 */
[----:B------:R-:W-:Y:S01]  /*01c0*/  ISETP.GE.U32.AND P0, PT, R5, UR12, PT ;  /* 0x0000000c05007c0c */ /* 0x000fe2000bf06070 */
[----:B------:R-:W-:-:S12]  /*01d0*/  UISETP.GE.U32.AND UP0, UPT, UR4, UR12, UPT ;  /* 0x0000000c0400728c */ /* 0x000fd8000bf06070 */
[----:B------:R-:W-:Y:S05]  /*01e0*/  @P0 BRA `(.L_x_83) ;  /* 0x00000000002c0947 */ /* 0x000fea0003800000 */
[----:B------:R-:W-:-:S04]  /*01f0*/  IADD3 R3, P0, PT, R5, UR9, RZ ;  /* 0x0000000905037c10 */ /* 0x000fc8000ff1e0ff */
[----:B------:R-:W-:Y:S02]  /*0200*/  IADD3.X R4, PT, PT, RZ, UR15, RZ, P0, !PT ;  /* 0x0000000fff047c10 */ /* 0x000fe400087fe4ff */
[----:B-1----:R-:W-:-:S04]  /*0210*/  LEA R2, P0, R3, UR16, 0x2 ;  /* 0x0000001003027c11 */ /* 0x002fc8000f8010ff */
[----:B------:R-:W-:-:S05]  /*0220*/  LEA.HI.X R3, R3, UR17, R4, 0x2, P0 ;  /* 0x0000001103037c11 */ /* 0x000fca00080f1404 */
[----:B------:R-:W2:Y:S01]  /*0230*/  LDG.E R2, desc[UR10][R2.64] ;  /* 0x0000000a02027981 */ /* 0x000ea2000c1e1900 */
[----:B------:R-:W0:Y:S01]  /*0240*/  S2UR UR8, SR_CgaCtaId ;  /* 0x00000000000879c3 */ /* 0x000e220000008800 */
[----:B------:R-:W-:Y:S02]  /*0250*/  UMOV UR7, 0x400 ;  /* 0x0000040000077882 */ /* 0x000fe40000000000 */
[----:B------:R-:W-:-:S04]  /*0260*/  UIADD3 UR7, UPT, UPT, UR7, 0x8, URZ ;  /* 0x0000000807077890 */ /* 0x000fc8000fffe0ff */
[----:B0-----:R-:W-:-:S06]  /*0270*/  ULEA UR7, UR8, UR7, 0x18 ;  /* 0x0000000708077291 */ /* 0x001fcc000f8ec0ff */
[----:B------:R-:W-:-:S05]  /*0280*/  LEA R5, R5, UR7, 0x2 ;  /* 0x0000000705057c11 */ /* 0x000fca000f8e10ff */
[----:B--2---:R0:W-:Y:S02]  /*0290*/  STS [R5], R2 ;  /* 0x0000000205007388 */ /* 0x0041e40000000800 */
.L_x_83:
[----:B-1----:R-:W-:Y:S05]  /*02a0*/  BSYNC.RECONVERGENT B0 ;  /* 0x0000000000007941 */ /* 0x002fea0003800200 */
.L_x_82:
[----:B------:R-:W-:Y:S05]  /*02b0*/  BRA.U !UP0, `(.L_x_84) ;  /* 0xfffffffd08b47547 */ /* 0x000fea000b83ffff */
.L_x_81:
[----:B------:R-:W0:Y:S01]  /*02c0*/  LDCU UR4, c[0x0][0x3b4] ;  /* 0x00007680ff0477ac */ /* 0x000e220008000800 */
[----:B------:R-:W-:Y:S01]  /*02d0*/  BSSY.RECONVERGENT B0, `(.L_x_85) ;  /* 0x000019f000007945 */ /* 0x000fe20003800200 */
[----:B0-----:R-:W-:-:S05]  /*02e0*/  IMAD.U32 R5, RZ, RZ, UR4 ;  /* 0x00000004ff057e24 */ /* 0x001fca000f8e00ff */
[----:B------:R-:W-:-:S04]  /*02f0*/  ISETP.NE.AND P0, PT, R5, RZ, PT ;  /* 0x000000ff0500720c */ /* 0x000fc80003f05270 */
[----:B------:R-:W-:-:S13]  /*0300*/  ISETP.NE.OR P0, PT, R0, RZ, !P0 ;  /* 0x000000ff0000720c */ /* 0x000fda0004705670 */
[----:B------:R-:W-:Y:S05]  /*0310*/  @P0 BRA `(.L_x_86) ;  /* 0x0000001800680947 */ /* 0x000fea0003800000 */
[----:B------:R-:W0:Y:S01]  /*0320*/  LDC.U16 R2, c[0x0][0x3b4] ;  /* 0x0000ed00ff027b82 */ /* 0x000e220000000400 */
[C---:B------:R-:W-:Y:S01]  /*0330*/  IADD3 R23, PT, PT, R5.reuse, -0x1, RZ ;  /* 0xffffffff05177810 */ /* 0x040fe20007ffe0ff */
[----:B------:R-:W-:Y:S01]  /*0340*/  IMAD.MOV.U32 R3, RZ, RZ, RZ ;  /* 0x000000ffff037224 */ /* 0x000fe200078e00ff */
[----:B------:R-:W-:Y:S02]  /*0350*/  LOP3.LUT R21, R5, 0xfffffffc, RZ, 0xc0, !PT ;  /* 0xfffffffc05157812 */ /* 0x000fe400078ec0ff */
[----:B------:R-:W-:Y:S02]  /*0360*/  PRMT R13, RZ, 0x7610, R13 ;  /* 0x00007610ff0d7816 */ /* 0x000fe4000000000d */
[----:B------:R-:W-:-:S07]  /*0370*/  PRMT R14, RZ, 0x7610, R14 ;  /* 0x00007610ff0e7816 */ /* 0x000fce000000000e */
.L_x_127:
[----:B------:R-:W1:Y:S01]  /*0380*/  S2UR UR7, SR_CgaCtaId ;  /* 0x00000000000779c3 */ /* 0x000e620000008800 */
[C---:B------:R-:W-:Y:S01]  /*0390*/  LOP3.LUT R16, R3.reuse, 0xffffff, RZ, 0xc0, !PT ;  /* 0x00ffffff03107812 */ /* 0x040fe200078ec0ff */
[----:B------:R-:W-:Y:S01]  /*03a0*/  UMOV UR4, 0x400 ;  /* 0x0000040000047882 */ /* 0x000fe20000000000 */
[----:B------:R-:W-:Y:S01]  /*03b0*/  ISETP.NE.AND P0, PT, R3, RZ, PT ;  /* 0x000000ff0300720c */ /* 0x000fe20003f05270 */
[----:B------:R-:W-:Y:S02]  /*03c0*/  UIADD3 UR4, UPT, UPT, UR4, 0x8, URZ ;  /* 0x0000000804047890 */ /* 0x000fe4000fffe0ff */
[----:B------:R-:W-:-:S05]  /*03d0*/  IMAD R16, R16, UR5, RZ ;  /* 0x0000000510107c24 */ /* 0x000fca000f8e02ff */
[----:B------:R-:W-:Y:S01]  /*03e0*/  IADD3 R15, PT, PT, R16, R3, RZ ;  /* 0x00000003100f7210 */ /* 0x000fe20007ffe0ff */
[----:B-1----:R-:W-:-:S06]  /*03f0*/  ULEA UR4, UR7, UR4, 0x18 ;  /* 0x0000000407047291 */ /* 0x002fcc000f8ec0ff */
[----:B------:R-:W-:Y:S01]  /*0400*/  LEA R15, R15, UR4, 0x2 ;  /* 0x000000040f0f7c11 */ /* 0x000fe2000f8e10ff */
[----:B0-----:R-:W-:Y:S06]  /*0410*/  @!P0 BRA `(.L_x_87) ;  /* 0x0000000800388947 */ /* 0x001fec0003800000 */
[----:B------:R-:W-:Y:S01]  /*0420*/  LOP3.LUT R17, R14, 0xffff, RZ, 0xc0, !PT ;  /* 0x0000ffff0e117812 */ /* 0x000fe200078ec0ff */
[----:B------:R-:W-:Y:S01]  /*0430*/  IMAD.MOV.U32 R19, RZ, RZ, R3 ;  /* 0x000000ffff137224 */ /* 0x000fe200078e0003 */
[----:B------:R-:W-:Y:S02]  /*0440*/  LOP3.LUT R18, R3, 0x7ffffff8, RZ, 0xc0, !PT ;  /* 0x7ffffff803127812 */ /* 0x000fe400078ec0ff */
[----:B------:R-:W-:-:S04]  /*0450*/  LOP3.LUT R20, R17, 0x7, RZ, 0xc0, !PT ;  /* 0x0000000711147812 */ /* 0x000fc800078ec0ff */
[----:B------:R-:W-:-:S07]  /*0460*/  IADD3 R20, PT, PT, R20, -0x1, RZ ;  /* 0xffffffff14147810 */ /* 0x000fce0007ffe0ff */
.L_x_99:
[----:B-1----:R-:W1:Y:S01]  /*0470*/  S2R R7, SR_CgaCtaId ;  /* 0x0000000000077919 */ /* 0x002e620000008800 */
[----:B--2---:R-:W-:Y:S02]  /*0480*/  MOV R4, 0x400 ;  /* 0x0000040000047802 */ /* 0x004fe40000000f00 */
[----:B------:R-:W-:Y:S02]  /*0490*/  IADD3 R5, PT, PT, R16, R19, RZ ;  /* 0x0000001310057210 */ /* 0x000fe40007ffe0ff */
[----:B------:R-:W-:Y:S01]  /*04a0*/  ISETP.GE.U32.AND P0, PT, R3, 0x8, PT ;  /* 0x000000080300780c */ /* 0x000fe20003f06070 */
[----:B------:R-:W-:Y:S01]  /*04b0*/  VIADD R4, R4, 0x8 ;  /* 0x0000000804047836 */ /* 0x000fe20000000000 */
[----:B------:R-:W-:Y:S02]  /*04c0*/  LOP3.LUT R22, R19, 0xffffff, RZ, 0xc0, !PT ;  /* 0x00ffffff13167812 */ /* 0x000fe400078ec0ff */
[----:B------:R-:W-:-:S03]  /*04d0*/  LOP3.LUT P1, RZ, R3, 0x7, RZ, 0xc0, !PT ;  /* 0x0000000703ff7812 */ /* 0x000fc6000782c0ff */
[----:B------:R-:W-:Y:S01]  /*04e0*/  IMAD R22, R22, UR5, RZ ;  /* 0x0000000516167c24 */ /* 0x000fe2000f8e02ff */
[----:B-1----:R-:W-:-:S05]  /*04f0*/  LEA R4, R7, R4, 0x18 ;  /* 0x0000000407047211 */ /* 0x002fca00078ec0ff */
[----:B------:R-:W-:Y:S01]  /*0500*/  IMAD R9, R5, 0x4, R4 ;  /* 0x0000000405097824 */ /* 0x000fe200078e0204 */
[----:B------:R-:W-:-:S05]  /*0510*/  MOV R5, R3 ;  /* 0x0000000300057202 */ /* 0x000fca0000000f00 */
[----:B------:R-:W1:Y:S01]  /*0520*/  LDS R9, [R9] ;  /* 0x0000000009097984 */ /* 0x000e620000000800 */
[----:B------:R-:W-:Y:S05]  /*0530*/  @!P0 BRA `(.L_x_88) ;  /* 0x0000000000888947 */ /* 0x000fea0003800000 */
[----:B------:R-:W-:Y:S01]  /*0540*/  IMAD.MOV.U32 R7, RZ, RZ, RZ ;  /* 0x000000ffff077224 */ /* 0x000fe200078e00ff */
[----:B------:R-:W-:-:S07]  /*0550*/  MOV R5, R3 ;  /* 0x0000000300057202 */ /* 0x000fce0000000f00 */
.L_x_89:
[----:B------:R-:W-:Y:S01]  /*0560*/  IMAD.IADD R11, R16, 0x1, R5 ;  /* 0x00000001100b7824 */ /* 0x000fe200078e0205 */
[----:B------:R-:W-:Y:S01]  /*0570*/  IADD3 R25, PT, PT, R22, R5, RZ ;  /* 0x0000000516197210 */ /* 0x000fe20007ffe0ff */
[----:B------:R-:W-:Y:S01]  /*0580*/  VIADD R7, R7, 0x8 ;  /* 0x0000000807077836 */ /* 0x000fe20000000000 */
[----:B------:R-:W-:Y:S01]  /*0590*/  IADD3 R5, PT, PT, R5, -0x8, RZ ;  /* 0xfffffff805057810 */ /* 0x000fe20007ffe0ff */
[----:B------:R-:W-:Y:S01]  /*05a0*/  IMAD R8, R11, 0x4, R4 ;  /* 0x000000040b087824 */ /* 0x000fe200078e0204 */
[----:B------:R-:W-:Y:S02]  /*05b0*/  LEA R6, R25, R4, 0x2 ;  /* 0x0000000419067211 */ /* 0x000fe400078e10ff */
[----:B------:R-:W-:Y:S02]  /*05c0*/  ISETP.NE.AND P0, PT, R7, R18, PT ;  /* 0x000000120700720c */ /* 0x000fe40003f05270 */
[----:B------:R-:W-:Y:S04]  /*05d0*/  LDS R10, [R8+-0x4] ;  /* 0xfffffc00080a7984 */ /* 0x000fe80000000800 */
[----:B------:R-:W1:Y:S04]  /*05e0*/  LDS R11, [R6+-0x4] ;  /* 0xfffffc00060b7984 */ /* 0x000e680000000800 */
[----:B------:R-:W-:Y:S04]  /*05f0*/  LDS R12, [R8+-0x8] ;  /* 0xfffff800080c7984 */ /* 0x000fe80000000800 */
[----:B------:R-:W2:Y:S04]  /*0600*/  LDS R24, [R6+-0x8] ;  /* 0xfffff80006187984 */ /* 0x000ea80000000800 */
[----:B------:R-:W-:Y:S04]  /*0610*/  LDS R26, [R8+-0xc] ;  /* 0xfffff400081a7984 */ /* 0x000fe80000000800 */
[----:B------:R-:W3:Y:S04]  /*0620*/  LDS R25, [R6+-0xc] ;  /* 0xfffff40006197984 */ /* 0x000ee80000000800 */
[----:B------:R-:W-:Y:S01]  /*0630*/  LDS R28, [R6+-0x20] ;  /* 0xffffe000061c7984 */ /* 0x000fe20000000800 */
[----:B-1----:R-:W-:-:S03]  /*0640*/  FFMA R11, -R10, R11, R9 ;  /* 0x0000000b0a0b7223 */ /* 0x002fc60000000109 */
[----:B------:R-:W-:Y:S04]  /*0650*/  LDS R10, [R8+-0x10] ;  /* 0xfffff000080a7984 */ /* 0x000fe80000000800 */
[----:B------:R-:W1:Y:S01]  /*0660*/  LDS R9, [R6+-0x10] ;  /* 0xfffff00006097984 */ /* 0x000e620000000800 */
[----:B--2---:R-:W-:-:S03]  /*0670*/  FFMA R11, -R12, R24, R11 ;  /* 0x000000180c0b7223 */ /* 0x004fc6000000010b */
[----:B------:R-:W-:Y:S04]  /*0680*/  LDS R12, [R8+-0x14] ;  /* 0xffffec00080c7984 */ /* 0x000fe80000000800 */
[----:B------:R-:W-:Y:S01]  /*0690*/  LDS R24, [R8+-0x18] ;  /* 0xffffe80008187984 */ /* 0x000fe20000000800 */
[----:B---3--:R-:W-:-:S03]  /*06a0*/  FFMA R25, -R26, R25, R11 ;  /* 0x000000191a197223 */ /* 0x008fc6000000010b */
[----:B------:R-:W2:Y:S04]  /*06b0*/  LDS R11, [R6+-0x14] ;  /* 0xffffec00060b7984 */ /* 0x000ea80000000800 */
[----:B------:R-:W3:Y:S01]  /*06c0*/  LDS R26, [R6+-0x18] ;  /* 0xffffe800061a7984 */ /* 0x000ee20000000800 */
[----:B-1----:R-:W-:-:S03]  /*06d0*/  FFMA R27, -R10, R9, R25 ;  /* 0x000000090a1b7223 */ /* 0x002fc60000000119 */
[----:B------:R-:W-:Y:S04]  /*06e0*/  LDS R10, [R8+-0x1c] ;  /* 0xffffe400080a7984 */ /* 0x000fe80000000800 */
[----:B------:R-:W1:Y:S04]  /*06f0*/  LDS R25, [R6+-0x1c] ;  /* 0xffffe40006197984 */ /* 0x000e680000000800 */
[----:B------:R-:W5:Y:S01]  /*0700*/  LDS R9, [R8+-0x20] ;  /* 0xffffe00008097984 */ /* 0x000f620000000800 */
[----:B--2---:R-:W-:-:S04]  /*0710*/  FFMA R11, -R12, R11, R27 ;  /* 0x0000000b0c0b7223 */ /* 0x004fc8000000011b */
[----:B---3--:R-:W-:-:S04]  /*0720*/  FFMA R11, -R24, R26, R11 ;  /* 0x0000001a180b7223 */ /* 0x008fc8000000010b */
[----:B-1----:R-:W-:-:S04]  /*0730*/  FFMA R10, -R10, R25, R11 ;  /* 0x000000190a0a7223 */ /* 0x002fc8000000010b */
[----:B-----5:R-:W-:Y:S01]  /*0740*/  FFMA R9, -R9, R28, R10 ;  /* 0x0000001c09097223 */ /* 0x020fe2000000010a */
[----:B------:R-:W-:Y:S06]  /*0750*/  @P0 BRA `(.L_x_89) ;  /* 0xfffffffc00800947 */ /* 0x000fec000383ffff */
.L_x_88:
[----:B------:R-:W-:Y:S05]  /*0760*/  @!P1 BRA `(.L_x_90) ;  /* 0x0000000000b49947 */ /* 0x000fea0003800000 */
[----:B------:R-:W-:Y:S02]  /*0770*/  ISETP.GE.U32.AND P0, PT, R20, 0x3, PT ;  /* 0x000000031400780c */ /* 0x000fe40003f06070 */
[----:B------:R-:W-:-:S11]  /*0780*/  LOP3.LUT P1, RZ, R17, 0x3, RZ, 0xc0, !PT ;  /* 0x0000000311ff7812 */ /* 0x000fd6000782c0ff */
[----:B------:R-:W-:Y:S05]  /*0790*/  @!P0 BRA `(.L_x_91) ;  /* 0x0000000000448947 */ /* 0x000fea0003800000 */
[----:B------:R-:W-:Y:S01]  /*07a0*/  IMAD.IADD R7, R16, 0x1, R5 ;  /* 0x0000000110077824 */ /* 0x000fe200078e0205 */
[----:B------:R-:W-:Y:S01]  /*07b0*/  IADD3 R11, PT, PT, R22, R5, RZ ;  /* 0x00000005160b7210 */ /* 0x000fe20007ffe0ff */
[----:B------:R-:W-:Y:S02]  /*07c0*/  VIADD R5, R5, 0xfffffffc ;  /* 0xfffffffc05057836 */ /* 0x000fe40000000000 */
[----:B------:R-:W-:Y:S01]  /*07d0*/  IMAD R7, R7, 0x4, R4 ;  /* 0x0000000407077824 */ /* 0x000fe200078e0204 */
[----:B------:R-:W-:-:S04]  /*07e0*/  LEA R11, R11, R4, 0x2 ;  /* 0x000000040b0b7211 */ /* 0x000fc800078e10ff */
[----:B------:R-:W-:Y:S04]  /*07f0*/  LDS R6, [R7+-0x4] ;  /* 0xfffffc0007067984 */ /* 0x000fe80000000800 */
[----:B------:R-:W1:Y:S04]  /*0800*/  LDS R8, [R11+-0x4] ;  /* 0xfffffc000b087984 */ /* 0x000e680000000800 */
[----:B------:R-:W-:Y:S04]  /*0810*/  LDS R25, [R7+-0x8] ;  /* 0xfffff80007197984 */ /* 0x000fe80000000800 */
[----:B------:R-:W2:Y:S04]  /*0820*/  LDS R10, [R11+-0x8] ;  /* 0xfffff8000b0a7984 */ /* 0x000ea80000000800 */
[----:B------:R-:W-:Y:S04]  /*0830*/  LDS R27, [R7+-0xc] ;  /* 0xfffff400071b7984 */ /* 0x000fe80000000800 */
[----:B------:R-:W3:Y:S04]  /*0840*/  LDS R12, [R11+-0xc] ;  /* 0xfffff4000b0c7984 */ /* 0x000ee80000000800 */
[----:B------:R-:W-:Y:S04]  /*0850*/  LDS R29, [R7+-0x10] ;  /* 0xfffff000071d7984 */ /* 0x000fe80000000800 */
[----:B------:R-:W5:Y:S01]  /*0860*/  LDS R24, [R11+-0x10] ;  /* 0xfffff0000b187984 */ /* 0x000f620000000800 */
[----:B-1----:R-:W-:-:S04]  /*0870*/  FFMA R6, -R6, R8, R9 ;  /* 0x0000000806067223 */ /* 0x002fc80000000109 */
[----:B--2---:R-:W-:-:S04]  /*0880*/  FFMA R6, -R25, R10, R6 ;  /* 0x0000000a19067223 */ /* 0x004fc80000000106 */
[----:B---3--:R-:W-:-:S04]  /*0890*/  FFMA R6, -R27, R12, R6 ;  /* 0x0000000c1b067223 */ /* 0x008fc80000000106 */
[----:B-----5:R-:W-:-:S07]  /*08a0*/  FFMA R9, -R29, R24, R6 ;  /* 0x000000181d097223 */ /* 0x020fce0000000106 */
.L_x_91:
[----:B------:R-:W-:Y:S05]  /*08b0*/  @!P1 BRA `(.L_x_90) ;  /* 0x0000000000609947 */ /* 0x000fea0003800000 */
[C---:B------:R-:W-:Y:S02]  /*08c0*/  LOP3.LUT R6, R13.reuse, 0x3, RZ, 0xc0, !PT ;  /* 0x000000030d067812 */ /* 0x040fe400078ec0ff */
[----:B------:R-:W-:Y:S02]  /*08d0*/  LOP3.LUT R7, R13, 0x1, RZ, 0xc0, !PT ;  /* 0x000000010d077812 */ /* 0x000fe400078ec0ff */
[----:B------:R-:W-:Y:S02]  /*08e0*/  ISETP.NE.AND P0, PT, R6, 0x1, PT ;  /* 0x000000010600780c */ /* 0x000fe40003f05270 */
[----:B------:R-:W-:-:S11]  /*08f0*/  ISETP.NE.U32.AND P1, PT, R7, 0x1, PT ;  /* 0x000000010700780c */ /* 0x000fd60003f25070 */
[----:B------:R-:W-:Y:S05]  /*0900*/  @!P0 BRA `(.L_x_92) ;  /* 0x00000000002c8947 */ /* 0x000fea0003800000 */
[----:B------:R-:W-:Y:S01]  /*0910*/  IADD3 R7, PT, PT, R16, R5, RZ ;  /* 0x0000000510077210 */ /* 0x000fe20007ffe0ff */
[----:B------:R-:W-:Y:S01]  /*0920*/  IMAD.IADD R11, R22, 0x1, R5 ;  /* 0x00000001160b7824 */ /* 0x000fe200078e0205 */
[----:B------:R-:W-:Y:S02]  /*0930*/  IADD3 R5, PT, PT, R5, -0x2, RZ ;  /* 0xfffffffe05057810 */ /* 0x000fe40007ffe0ff */
[----:B------:R-:W-:Y:S01]  /*0940*/  LEA R7, R7, R4, 0x2 ;  /* 0x0000000407077211 */ /* 0x000fe200078e10ff */
[----:B------:R-:W-:-:S04]  /*0950*/  IMAD R11, R11, 0x4, R4 ;  /* 0x000000040b0b7824 */ /* 0x000fc800078e0204 */
[----:B------:R-:W-:Y:S04]  /*0960*/  LDS R6, [R7+-0x4] ;  /* 0xfffffc0007067984 */ /* 0x000fe80000000800 */
[----:B------:R-:W1:Y:S04]  /*0970*/  LDS R8, [R11+-0x4] ;  /* 0xfffffc000b087984 */ /* 0x000e680000000800 */
[----:B------:R-:W-:Y:S04]  /*0980*/  LDS R25, [R7+-0x8] ;  /* 0xfffff80007197984 */ /* 0x000fe80000000800 */
[----:B------:R-:W2:Y:S01]  /*0990*/  LDS R10, [R11+-0x8] ;  /* 0xfffff8000b0a7984 */ /* 0x000ea20000000800 */
[----:B-1----:R-:W-:-:S04]  /*09a0*/  FFMA R6, -R6, R8, R9 ;  /* 0x0000000806067223 */ /* 0x002fc80000000109 */
[----:B--2---:R-:W-:-:S07]  /*09b0*/  FFMA R9, -R25, R10, R6 ;  /* 0x0000000a19097223 */ /* 0x004fce0000000106 */
.L_x_92:
[----:B------:R-:W-:Y:S05]  /*09c0*/  @P1 BRA `(.L_x_90) ;  /* 0x00000000001c1947 */ /* 0x000fea0003800000 */
[----:B------:R-:W-:Y:S01]  /*09d0*/  IMAD.IADD R7, R16, 0x1, R5 ;  /* 0x0000000110077824 */ /* 0x000fe200078e0205 */
[----:B------:R-:W-:-:S03]  /*09e0*/  IADD3 R5, PT, PT, R22, R5, RZ ;  /* 0x0000000516057210 */ /* 0x000fc60007ffe0ff */
[----:B------:R-:W-:Y:S01]  /*09f0*/  IMAD R7, R7, 0x4, R4 ;  /* 0x0000000407077824 */ /* 0x000fe200078e0204 */
[----:B------:R-:W-:-:S04]  /*0a00*/  LEA R5, R5, R4, 0x2 ;  /* 0x0000000405057211 */ /* 0x000fc800078e10ff */
[----:B------:R-:W-:Y:S04]  /*0a10*/  LDS R4, [R7+-0x4] ;  /* 0xfffffc0007047984 */ /* 0x000fe80000000800 */
[----:B------:R-:W1:Y:S02]  /*0a20*/  LDS R5, [R5+-0x4] ;  /* 0xfffffc0005057984 */ /* 0x000e640000000800 */
[----:B-1----:R-:W-:-:S07]  /*0a30*/  FFMA R9, -R4, R5, R9 ;  /* 0x0000000504097223 */ /* 0x002fce0000000109 */
.L_x_90:
[----:B------:R-:W-:-:S13]  /*0a40*/  ISETP.NE.AND P0, PT, R3, R19, PT ;  /* 0x000000130300720c */ /* 0x000fda0003f05270 */
[----:B------:R-:W-:Y:S05]  /*0a50*/  @P0 BRA `(.L_x_93) ;  /* 0x0000000000440947 */ /* 0x000fea0003800000 */
[----:B-1----:R-:W-:Y:S01]  /*0a60*/  VIADD R4, R9, 0xf3000000 ;  /* 0xf300000009047836 */ /* 0x002fe20000000000 */
[----:B------:R1:W2:Y:S04]  /*0a70*/  MUFU.RSQ R6, R9 ;  /* 0x0000000900067308 */ /* 0x0002a80000001400 */
[----:B------:R-:W-:-:S13]  /*0a80*/  ISETP.GT.U32.AND P0, PT, R4, 0x727fffff, PT ;  /* 0x727fffff0400780c */ /* 0x000fda0003f04070 */
[----:B-12---:R-:W-:Y:S05]  /*0a90*/  @!P0 BRA `(.L_x_94) ;  /* 0x00000000001c8947 */ /* 0x006fea0003800000 */
[----:B------:R-:W-:Y:S01]  /*0aa0*/  BSSY.RECONVERGENT B1, `(.L_x_95) ;  /* 0x0000004000017945 */ /* 0x000fe20003800200 */
[----:B------:R-:W-:Y:S02]  /*0ab0*/  MOV R4, R9 ;  /* 0x0000000900047202 */ /* 0x000fe40000000f00 */
[----:B------:R-:W-:-:S07]  /*0ac0*/  MOV R10, 0xae0 ;  /* 0x00000ae0000a7802 */ /* 0x000fce0000000f00 */
[----:B0---4-:R-:W-:Y:S05]  /*0ad0*/  CALL.REL.NOINC `($__internal_3_$__cuda_sm20_sqrt_rn_f32_slowpath) ;  /* 0x0000002c00287944 */ /* 0x011fea0003c00000 */
[----:B------:R-:W-:Y:S05]  /*0ae0*/  BSYNC.RECONVERGENT B1 ;  /* 0x0000000000017941 */ /* 0x000fea0003800200 */
.L_x_95:
[----:B------:R-:W-:Y:S01]  /*0af0*/  IMAD.MOV.U32 R4, RZ, RZ, R6 ;  /* 0x000000ffff047224 */ /* 0x000fe200078e0006 */
[----:B------:R-:W-:Y:S06]  /*0b00*/  BRA `(.L_x_96) ;  /* 0x0000000000107947 */ /* 0x000fec0003800000 */
.L_x_94:
[C---:B------:R-:W-:Y:S01]  /*0b10*/  FMUL.FTZ R4, R6.reuse, R9 ;  /* 0x0000000906047220 */ /* 0x040fe20000410000 */
[----:B------:R-:W-:-:S03]  /*0b20*/  FMUL.FTZ R5, R6, 0.5 ;  /* 0x3f00000006057820 */ /* 0x000fc60000410000 */
[----:B------:R-:W-:-:S04]  /*0b30*/  FFMA R9, -R4, R4, R9 ;  /* 0x0000000404097223 */ /* 0x000fc80000000109 */
[----:B------:R-:W-:-:S07]  /*0b40*/  FFMA R4, R9, R5, R4 ;  /* 0x0000000509047223 */ /* 0x000fce0000000004 */
.L_x_96:
[----:B------:R1:W-:Y:S01]  /*0b50*/  STS [R15], R4 ;  /* 0x000000040f007388 */ /* 0x0003e20000000800 */
[----:B------:R-:W-:Y:S05]  /*0b60*/  BRA `(.L_x_97) ;  /* 0x0000000000507947 */ /* 0x000fea0003800000 */
.L_x_93:
[----:B------:R-:W2:Y:S02]  /*0b70*/  LDS R8, [R15] ;  /* 0x000000000f087984 */ /* 0x000ea40000000800 */
[----:B--2---:R-:W2:Y:S08]  /*0b80*/  MUFU.RCP R4, R8 ;  /* 0x0000000800047308 */ /* 0x004eb00000001000 */
[----:B-1----:R-:W1:Y:S01]  /*0b90*/  FCHK P0, R9, R8 ;  /* 0x0000000809007302 */ /* 0x002e620000000000 */
[----:B--2---:R-:W-:-:S04]  /*0ba0*/  FFMA R5, -R8, R4, 1 ;  /* 0x3f80000008057423 */ /* 0x004fc80000000104 */
[----:B------:R-:W-:-:S04]  /*0bb0*/  FFMA R4, R4, R5, R4 ;  /* 0x0000000504047223 */ /* 0x000fc80000000004 */
[----:B------:R-:W-:-:S04]  /*0bc0*/  FFMA R5, R4, R9, RZ ;  /* 0x0000000904057223 */ /* 0x000fc800000000ff */
[----:B------:R-:W-:-:S04]  /*0bd0*/  FFMA R6, -R8, R5, R9 ;  /* 0x0000000508067223 */ /* 0x000fc80000000109 */
[----:B------:R-:W-:Y:S01]  /*0be0*/  FFMA R4, R4, R6, R5 ;  /* 0x0000000604047223 */ /* 0x000fe20000000005 */
[----:B-1----:R-:W-:Y:S06]  /*0bf0*/  @!P0 BRA `(.L_x_98) ;  /* 0x0000000000108947 */ /* 0x002fec0003800000 */
[----:B------:R-:W-:Y:S01]  /*0c00*/  MOV R4, R9 ;  /* 0x0000000900047202 */ /* 0x000fe20000000f00 */
[----:B------:R-:W-:Y:S01]  /*0c10*/  IMAD.MOV.U32 R5, RZ, RZ, R8 ;  /* 0x000000ffff057224 */ /* 0x000fe200078e0008 */
[----:B------:R-:W-:-:S07]  /*0c20*/  MOV R6, 0xc40 ;  /* 0x00000c4000067802 */ /* 0x000fce0000000f00 */
[----:B0---4-:R-:W-:Y:S05]  /*0c30*/  CALL.REL.NOINC `($__internal_4_$__cuda_sm3x_div_rn_noftz_f32_slowpath) ;  /* 0x0000002c002c7944 */ /* 0x011fea0003c00000 */
.L_x_98:
[----:B------:R-:W1:Y:S01]  /*0c40*/  S2R R6, SR_CgaCtaId ;  /* 0x0000000000067919 */ /* 0x000e620000008800 */
[----:B------:R-:W-:Y:S01]  /*0c50*/  MOV R5, 0x400 ;  /* 0x0000040000057802 */ /* 0x000fe20000000f00 */
[----:B------:R-:W-:-:S03]  /*0c60*/  IMAD.IADD R22, R22, 0x1, R3 ;  /* 0x0000000116167824 */ /* 0x000fc600078e0203 */
[----:B------:R-:W-:-:S04]  /*0c70*/  IADD3 R5, PT, PT, R5, 0x8, RZ ;  /* 0x0000000805057810 */ /* 0x000fc80007ffe0ff */
[----:B-1----:R-:W-:-:S04]  /*0c80*/  LEA R5, R6, R5, 0x18 ;  /* 0x0000000506057211 */ /* 0x002fc800078ec0ff */
[----:B------:R-:W-:-:S05]  /*0c90*/  LEA R5, R22, R5, 0x2 ;  /* 0x0000000516057211 */ /* 0x000fca00078e10ff */
[----:B------:R2:W-:Y:S02]  /*0ca0*/  STS [R5], R4 ;  /* 0x0000000405007388 */ /* 0x0005e40000000800 */
.L_x_97:
[----:B------:R-:W3:Y:S01]  /*0cb0*/  LDCU UR4, c[0x0][0x3b4] ;  /* 0x00007680ff0477ac */ /* 0x000ee20008000800 */
[----:B------:R-:W-:-:S05]  /*0cc0*/  VIADD R19, R19, 0x1 ;  /* 0x0000000113137836 */ /* 0x000fca0000000000 */
[----:B---3--:R-:W-:-:S13]  /*0cd0*/  ISETP.NE.AND P0, PT, R19, UR4, PT ;  /* 0x0000000413007c0c */ /* 0x008fda000bf05270 */
[----:B------:R-:W-:Y:S05]  /*0ce0*/  @P0 BRA `(.L_x_99) ;  /* 0xfffffff400e00947 */ /* 0x000fea000383ffff */
[----:B------:R-:W-:Y:S05]  /*0cf0*/  BRA `(.L_x_100) ;  /* 0x0000000c00d47947 */ /* 0x000fea0003800000 */
.L_x_87:
[----:B------:R-:W-:Y:S01]  /*0d00*/  ISETP.GE.U32.AND P0, PT, R23, 0x3, PT ;  /* 0x000000031700780c */ /* 0x000fe20003f06070 */
[----:B------:R-:W-:-:S12]  /*0d10*/  HFMA2 R19, -RZ, RZ, 0, 0 ;  /* 0x00000000ff137431 */ /* 0x000fd800000001ff */
[----:B------:R-:W-:Y:S05]  /*0d20*/  @!P0 BRA `(.L_x_101) ;  /* 0x0000000400cc8947 */ /* 0x000fea0003800000 */
[----:B------:R-:W-:-:S07]  /*0d30*/  IMAD.MOV.U32 R20, RZ, RZ, RZ ;  /* 0x000000ffff147224 */ /* 0x000fce00078e00ff */
.L_x_112:
[----:B-1----:R-:W1:Y:S01]  /*0d40*/  S2UR UR7, SR_CgaCtaId ;  /* 0x00000000000779c3 */ /* 0x002e620000008800 */
[----:B------:R-:W-:Y:S01]  /*0d50*/  UMOV UR4, 0x400 ;  /* 0x0000040000047882 */ /* 0x000fe20000000000 */
[----:B------:R-:W-:Y:S01]  /*0d60*/  IADD3 R19, PT, PT, R16, R20, RZ ;  /* 0x0000001410137210 */ /* 0x000fe20007ffe0ff */
[----:B------:R-:W-:Y:S01]  /*0d70*/  UIADD3 UR4, UPT, UPT, UR4, 0x8, URZ ;  /* 0x0000000804047890 */ /* 0x000fe2000fffe0ff */
[----:B------:R-:W-:-:S03]  /*0d80*/  ISETP.NE.AND P0, PT, R20, RZ, PT ;  /* 0x000000ff1400720c */ /* 0x000fc60003f05270 */
[----:B-1----:R-:W-:-:S06]  /*0d90*/  ULEA UR4, UR7, UR4, 0x18 ;  /* 0x0000000407047291 */ /* 0x002fcc000f8ec0ff */
[----:B------:R-:W-:-:S05]  /*0da0*/  LEA R19, R19, UR4, 0x2 ;  /* 0x0000000413137c11 */ /* 0x000fca000f8e10ff */
[----:B--2---:R1:W2:Y:S01]  /*0db0*/  LDS R4, [R19] ;  /* 0x0000000013047984 */ /* 0x0042a20000000800 */
[----:B------:R-:W-:Y:S05]  /*0dc0*/  @!P0 BRA `(.L_x_102) ;  /* 0x00000000005c8947 */ /* 0x000fea0003800000 */
[----:B------:R-:W3:Y:S02]  /*0dd0*/  LDS R9, [R15] ;  /* 0x000000000f097984 */ /* 0x000ee40000000800 */
[----:B---3--:R-:W3:Y:S08]  /*0de0*/  MUFU.RCP R5, R9 ;  /* 0x0000000900057308 */ /* 0x008ef00000001000 */
[----:B--2---:R-:W2:Y:S01]  /*0df0*/  FCHK P0, R4, R9 ;  /* 0x0000000904007302 */ /* 0x004ea20000000000 */
[----:B---3--:R-:W-:-:S04]  /*0e00*/  FFMA R6, -R9, R5, 1 ;  /* 0x3f80000009067423 */ /* 0x008fc80000000105 */
[----:B------:R-:W-:-:S04]  /*0e10*/  FFMA R5, R5, R6, R5 ;  /* 0x0000000605057223 */ /* 0x000fc80000000005 */
[----:B------:R-:W-:-:S04]  /*0e20*/  FFMA R6, R4, R5, RZ ;  /* 0x0000000504067223 */ /* 0x000fc800000000ff */
[----:B------:R-:W-:-:S04]  /*0e30*/  FFMA R7, -R9, R6, R4 ;  /* 0x0000000609077223 */ /* 0x000fc80000000104 */
[----:B------:R-:W-:Y:S01]  /*0e40*/  FFMA R5, R5, R7, R6 ;  /* 0x0000000705057223 */ /* 0x000fe20000000006 */
[----:B--2---:R-:W-:Y:S06]  /*0e50*/  @!P0 BRA `(.L_x_103) ;  /* 0x0000000000108947 */ /* 0x004fec0003800000 */
[----:B------:R-:W-:Y:S01]  /*0e60*/  IMAD.MOV.U32 R5, RZ, RZ, R9 ;  /* 0x000000ffff057224 */ /* 0x000fe200078e0009 */
[----:B------:R-:W-:-:S07]  /*0e70*/  MOV R6, 0xe90 ;  /* 0x00000e9000067802 */ /* 0x000fce0000000f00 */
[----:B01--4-:R-:W-:Y:S05]  /*0e80*/  CALL.REL.NOINC `($__internal_4_$__cuda_sm3x_div_rn_noftz_f32_slowpath) ;  /* 0x0000002800987944 */ /* 0x013fea0003c00000 */
[----:B------:R-:W-:-:S07]  /*0e90*/  MOV R5, R4 ;  /* 0x0000000400057202 */ /* 0x000fce0000000f00 */
.L_x_103:
[----:B------:R-:W2:Y:S01]  /*0ea0*/  S2R R7, SR_CgaCtaId ;  /* 0x0000000000077919 */ /* 0x000ea20000008800 */
[----:B------:R-:W-:Y:S02]  /*0eb0*/  MOV R6, 0x400 ;  /* 0x0000040000067802 */ /* 0x000fe40000000f00 */
[----:B------:R-:W-:-:S03]  /*0ec0*/  LOP3.LUT R4, R20, 0xfffffc, RZ, 0xc0, !PT ;  /* 0x00fffffc14047812 */ /* 0x000fc600078ec0ff */
[----:B------:R-:W-:Y:S02]  /*0ed0*/  VIADD R6, R6, 0x8 ;  /* 0x0000000806067836 */ /* 0x000fe40000000000 */
[----:B------:R-:W-:-:S03]  /*0ee0*/  IMAD R4, R4, UR5, RZ ;  /* 0x0000000504047c24 */ /* 0x000fc6000f8e02ff */
[----:B--2---:R-:W-:-:S04]  /*0ef0*/  LEA R7, R7, R6, 0x18 ;  /* 0x0000000607077211 */ /* 0x004fc800078ec0ff */
[----:B------:R-:W-:-:S05]  /*0f00*/  LEA R4, R4, R7, 0x2 ;  /* 0x0000000704047211 */ /* 0x000fca00078e10ff */
[----:B------:R3:W-:Y:S04]  /*0f10*/  STS [R4], R5 ;  /* 0x0000000504007388 */ /* 0x0007e80000000800 */
[----:B------:R3:W2:Y:S01]  /*0f20*/  LDS R7, [R15] ;  /* 0x000000000f077984 */ /* 0x0006a20000000800 */
[----:B------:R-:W-:Y:S05]  /*0f30*/  BRA `(.L_x_104) ;  /* 0x0000000000407947 */ /* 0x000fea0003800000 */
.L_x_102:
[----:B--2---:R-:W-:Y:S01]  /*0f40*/  VIADD R5, R4, 0xf3000000 ;  /* 0xf300000004057836 */ /* 0x004fe20000000000 */
[----:B------:R2:W3:Y:S04]  /*0f50*/  MUFU.RSQ R7, R4 ;  /* 0x0000000400077308 */ /* 0x0004e80000001400 */
[----:B------:R-:W-:-:S13]  /*0f60*/  ISETP.GT.U32.AND P0, PT, R5, 0x727fffff, PT ;  /* 0x727fffff0500780c */ /* 0x000fda0003f04070 */
[----:B---3--:R-:W-:Y:S05]  /*0f70*/  @!P0 BRA `(.L_x_105) ;  /* 0x0000000000188947 */ /* 0x008fea0003800000 */
[----:B------:R-:W-:Y:S01]  /*0f80*/  BSSY.RECONVERGENT B1, `(.L_x_106) ;  /* 0x0000003000017945 */ /* 0x000fe20003800200 */
[----:B------:R-:W-:-:S07]  /*0f90*/  MOV R10, 0xfb0 ;  /* 0x00000fb0000a7802 */ /* 0x000fce0000000f00 */
[----:B012-4-:R-:W-:Y:S05]  /*0fa0*/  CALL.REL.NOINC `($__internal_3_$__cuda_sm20_sqrt_rn_f32_slowpath) ;  /* 0x0000002400f47944 */ /* 0x017fea0003c00000 */
[----:B------:R-:W-:Y:S05]  /*0fb0*/  BSYNC.RECONVERGENT B1 ;  /* 0x0000000000017941 */ /* 0x000fea0003800200 */
.L_x_106:
[----:B------:R-:W-:Y:S01]  /*0fc0*/  MOV R4, R6 ;  /* 0x0000000600047202 */ /* 0x000fe20000000f00 */
[----:B------:R-:W-:Y:S06]  /*0fd0*/  BRA `(.L_x_107) ;  /* 0x0000000000107947 */ /* 0x000fec0003800000 */
.L_x_105:
[----:B------:R-:W-:Y:S01]  /*0fe0*/  FMUL.FTZ R5, R4, R7 ;  /* 0x0000000704057220 */ /* 0x000fe20000410000 */
[----:B------:R-:W-:-:S03]  /*0ff0*/  FMUL.FTZ R6, R7, 0.5 ;  /* 0x3f00000007067820 */ /* 0x000fc60000410000 */
[----:B--2---:R-:W-:-:S04]  /*1000*/  FFMA R4, -R5, R5, R4 ;  /* 0x0000000505047223 */ /* 0x004fc80000000104 */
[----:B------:R-:W-:-:S07]  /*1010*/  FFMA R4, R4, R6, R5 ;  /* 0x0000000604047223 */ /* 0x000fce0000000005 */
.L_x_107:
[----:B------:R2:W-:Y:S01]  /*1020*/  STS [R15], R4 ;  /* 0x000000040f007388 */ /* 0x0005e20000000800 */
[----:B------:R-:W-:-:S07]  /*1030*/  IMAD.MOV.U32 R7, RZ, RZ, R4 ;  /* 0x000000ffff077224 */ /* 0x000fce00078e0004 */
.L_x_104:
[----:B--23--:R-:W2:Y:S01]  /*1040*/  LDS R4, [R19+0x4] ;  /* 0x0000040013047984 */ /* 0x00cea20000000800 */
[----:B------:R-:W3:Y:S01]  /*1050*/  MUFU.RCP R6, R7 ;  /* 0x0000000700067308 */ /* 0x000ee20000001000 */
[----:B------:R-:W-:Y:S01]  /*1060*/  BSSY.RECONVERGENT B1, `(.L_x_108) ;  /* 0x000000d000017945 */ /* 0x000fe20003800200 */
[----:B------:R-:W-:Y:S01]  /*1070*/  IADD3 R17, PT, PT, R20, 0x1, RZ ;  /* 0x0000000114117810 */ /* 0x000fe20007ffe0ff */
[----:B---3--:R-:W-:-:S04]  /*1080*/  FFMA R5, R6, -R7, 1 ;  /* 0x3f80000006057423 */ /* 0x008fc80000000807 */
[----:B------:R-:W-:Y:S01]  /*1090*/  FFMA R5, R6, R5, R6 ;  /* 0x0000000506057223 */ /* 0x000fe20000000006 */
[----:B--2---:R-:W2:Y:S03]  /*10a0*/  FCHK P0, R4, R7 ;  /* 0x0000000704007302 */ /* 0x004ea60000000000 */
[----:B------:R-:W-:-:S04]  /*10b0*/  FFMA R6, R4, R5, RZ ;  /* 0x0000000504067223 */ /* 0x000fc800000000ff */
[----:B------:R-:W-:-:S04]  /*10c0*/  FFMA R8, R6, -R7, R4 ;  /* 0x8000000706087223 */ /* 0x000fc80000000004 */
[----:B------:R-:W-:Y:S01]  /*10d0*/  FFMA R5, R5, R8, R6 ;  /* 0x0000000805057223 */ /* 0x000fe20000000006 */
[----:B--2---:R-:W-:Y:S06]  /*10e0*/  @!P0 BRA `(.L_x_109) ;  /* 0x0000000000108947 */ /* 0x004fec0003800000 */
[----:B------:R-:W-:Y:S01]  /*10f0*/  IMAD.MOV.U32 R5, RZ, RZ, R7 ;  /* 0x000000ffff057224 */ /* 0x000fe200078e0007 */
[----:B------:R-:W-:-:S07]  /*1100*/  MOV R6, 0x1120 ;  /* 0x0000112000067802 */ /* 0x000fce0000000f00 */
[----:B01--4-:R-:W-:Y:S05]  /*1110*/  CALL.REL.NOINC `($__internal_4_$__cuda_sm3x_div_rn_noftz_f32_slowpath) ;  /* 0x0000002400f47944 */ /* 0x013fea0003c00000 */
[----:B------:R-:W-:-:S07]  /*1120*/  MOV R5, R4 ;  /* 0x0000000400057202 */ /* 0x000fce0000000f00 */
.L_x_109:
[----:B----4-:R-:W-:Y:S05]  /*1130*/  BSYNC.RECONVERGENT B1 ;  /* 0x0000000000017941 */ /* 0x010fea0003800200 */
.L_x_108:
[----:B------:R-:W2:Y:S01]  /*1140*/  S2R R7, SR_CgaCtaId ;  /* 0x0000000000077919 */ /* 0x000ea20000008800 */
[----:B------:R-:W-:Y:S01]  /*1150*/  MOV R4, 0x400 ;  /* 0x0000040000047802 */ /* 0x000fe20000000f00 */
[----:B------:R-:W-:Y:S01]  /*1160*/  VIADD R18, R20, 0x2 ;  /* 0x0000000214127836 */ /* 0x000fe20000000000 */
[----:B------:R-:W-:-:S03]  /*1170*/  LOP3.LUT R17, R17, 0xfffffd, RZ, 0xc0, !PT ;  /* 0x00fffffd11117812 */ /* 0x000fc600078ec0ff */
[----:B------:R-:W-:Y:S02]  /*1180*/  VIADD R6, R4, 0x8 ;  /* 0x0000000804067836 */ /* 0x000fe40000000000 */
[----:B------:R-:W-:-:S03]  /*1190*/  IMAD R4, R17, UR5, RZ ;  /* 0x0000000511047c24 */ /* 0x000fc6000f8e02ff */
[----:B--2---:R-:W-:-:S04]  /*11a0*/  LEA R17, R7, R6, 0x18 ;  /* 0x0000000607117211 */ /* 0x004fc800078ec0ff */
[----:B------:R-:W-:-:S05]  /*11b0*/  LEA R6, R4, R17, 0x2 ;  /* 0x0000001104067211 */ /* 0x000fca00078e10ff */
[----:B------:R-:W-:Y:S04]  /*11c0*/  STS [R6], R5 ;  /* 0x0000000506007388 */ /* 0x000fe80000000800 */
[----:B------:R-:W2:Y:S04]  /*11d0*/  LDS R11, [R15] ;  /* 0x000000000f0b7984 */ /* 0x000ea80000000800 */
[----:B------:R-:W3:Y:S01]  /*11e0*/  LDS R4, [R19+0x8] ;  /* 0x0000080013047984 */ /* 0x000ee20000000800 */
[----:B--2---:R-:W2:Y:S08]  /*11f0*/  MUFU.RCP R7, R11 ;  /* 0x0000000b00077308 */ /* 0x004eb00000001000 */
[----:B---3--:R-:W3:Y:S01]  /*1200*/  FCHK P0, R4, R11 ;  /* 0x0000000b04007302 */ /* 0x008ee20000000000 */
[----:B--2---:R-:W-:-:S04]  /*1210*/  FFMA R8, -R11, R7, 1 ;  /* 0x3f8000000b087423 */ /* 0x004fc80000000107 */
[----:B------:R-:W-:-:S04]  /*1220*/  FFMA R7, R7, R8, R7 ;  /* 0x0000000807077223 */ /* 0x000fc80000000007 */
[----:B------:R-:W-:-:S04]  /*1230*/  FFMA R8, R4, R7, RZ ;  /* 0x0000000704087223 */ /* 0x000fc800000000ff */
[----:B------:R-:W-:-:S04]  /*1240*/  FFMA R9, -R11, R8, R4 ;  /* 0x000000080b097223 */ /* 0x000fc80000000104 */
[----:B------:R-:W-:Y:S01]  /*1250*/  FFMA R7, R7, R9, R8 ;  /* 0x0000000907077223 */ /* 0x000fe20000000008 */
[----:B---3--:R-:W-:Y:S06]  /*1260*/  @!P0 BRA `(.L_x_110) ;  /* 0x0000000000108947 */ /* 0x008fec0003800000 */
[----:B------:R-:W-:Y:S02]  /*1270*/  MOV R5, R11 ;  /* 0x0000000b00057202 */ /* 0x000fe40000000f00 */
[----:B------:R-:W-:-:S07]  /*1280*/  MOV R6, 0x12a0 ;  /* 0x000012a000067802 */ /* 0x000fce0000000f00 */
[----:B01----:R-:W-:Y:S05]  /*1290*/  CALL.REL.NOINC `($__internal_4_$__cuda_sm3x_div_rn_noftz_f32_slowpath) ;  /* 0x0000002400947944 */ /* 0x003fea0003c00000 */
[----:B------:R-:W-:-:S07]  /*12a0*/  IMAD.MOV.U32 R7, RZ, RZ, R4 ;  /* 0x000000ffff077224 */ /* 0x000fce00078e0004 */
.L_x_110:
[----:B------:R-:W-:-:S05]  /*12b0*/  LOP3.LUT R18, R18, 0xfffffe, RZ, 0xc0, !PT ;  /* 0x00fffffe12127812 */ /* 0x000fca00078ec0ff */
[----:B------:R-:W-:-:S05]  /*12c0*/  IMAD R18, R18, UR5, RZ ;  /* 0x0000000512127c24 */ /* 0x000fca000f8e02ff */
[----:B------:R-:W-:Y:S01]  /*12d0*/  LEA R6, R18, R17, 0x2 ;  /* 0x0000001112067211 */ /* 0x000fe200078e10ff */
[----:B------:R-:W-:-:S04]  /*12e0*/  VIADD R18, R20, 0x3 ;  /* 0x0000000314127836 */ /* 0x000fc80000000000 */
        /* <DEDUP_REMOVED lines=15> */
.L_x_111:
[----:B------:R-:W-:Y:S01]  /*13e0*/  LOP3.LUT R18, R18, 0xffffff, RZ, 0xc0, !PT ;  /* 0x00ffffff12127812 */ /* 0x000fe200078ec0ff */
[----:B------:R-:W-:-:S04]  /*13f0*/  VIADD R20, R20, 0x4 ;  /* 0x0000000414147836 */ /* 0x000fc80000000000 */
[----:B------:R-:W-:Y:S01]  /*1400*/  IMAD R18, R18, UR5, RZ ;  /* 0x0000000512127c24 */ /* 0x000fe2000f8e02ff */
[----:B------:R-:W-:-:S04]  /*1410*/  ISETP.NE.AND P0, PT, R20, R21, PT ;  /* 0x000000151400720c */ /* 0x000fc80003f05270 */
[----:B------:R-:W-:-:S05]  /*1420*/  LEA R18, R18, R17, 0x2 ;  /* 0x0000001112127211 */ /* 0x000fca00078e10ff */
[----:B------:R2:W-:Y:S04]  /*1430*/  STS [R18], R5 ;  /* 0x0000000512007388 */ /* 0x0005e80000000800 */
[----:B------:R-:W-:Y:S05]  /*1440*/  @P0 BRA `(.L_x_112) ;  /* 0xfffffff8003c0947 */ /* 0x000fea000383ffff */
[----:B-1----:R-:W-:-:S07]  /*1450*/  MOV R19, R21 ;  /* 0x0000001500137202 */ /* 0x002fce0000000f00 */
.L_x_101:
[----:B------:R-:W1:Y:S02]  /*1460*/  LDCU UR4, c[0x0][0x3b4] ;  /* 0x00007680ff0477ac */ /* 0x000e640008000800 */
[----:B-1----:R-:W-:-:S09]  /*1470*/  ULOP3.LUT UP0, URZ, UR4, 0x3, URZ, 0xc0, !UPT ;  /* 0x0000000304ff7892 */ /* 0x002fd2000f80c0ff */
[----:B------:R-:W-:Y:S05]  /*1480*/  BRA.U !UP0, `(.L_x_100) ;  /* 0x0000000508f07547 */ /* 0x000fea000b800000 */
[----:B--2---:R-:W-:-:S05]  /*1490*/  IMAD.MOV R5, RZ, RZ, -R13 ;  /* 0x000000ffff057224 */ /* 0x004fca00078e0a0d */
[----:B------:R-:W-:-:S04]  /*14a0*/  PRMT R5, R5, 0x7710, RZ ;  /* 0x0000771005057816 */ /* 0x000fc800000000ff */
[----:B0-----:R-:W-:-:S04]  /*14b0*/  IADD3 R18, PT, PT, R2, R5, RZ ;  /* 0x0000000502127210 */ /* 0x001fc80007ffe0ff */
[----:B------:R-:W-:-:S04]  /*14c0*/  LOP3.LUT R4, R18, 0x3, RZ, 0xc0, !PT ;  /* 0x0000000312047812 */ /* 0x000fc800078ec0ff */
[----:B------:R-:W-:-:S13]  /*14d0*/  ISETP.NE.AND P0, PT, R4, 0x1, PT ;  /* 0x000000010400780c */ /* 0x000fda0003f05270 */
[----:B------:R-:W-:Y:S05]  /*14e0*/  @!P0 BRA `(.L_x_113) ;  /* 0x0000000400248947 */ /* 0x000fea0003800000 */
[----:B------:R-:W0:Y:S01]  /*14f0*/  S2UR UR7, SR_CgaCtaId ;  /* 0x00000000000779c3 */ /* 0x000e220000008800 */
[----:B------:R-:W-:Y:S01]  /*1500*/  UMOV UR4, 0x400 ;  /* 0x0000040000047882 */ /* 0x000fe20000000000 */
[----:B------:R-:W-:Y:S01]  /*1510*/  IMAD.IADD R20, R16, 0x1, R19 ;  /* 0x0000000110147824 */ /* 0x000fe200078e0213 */
[----:B------:R-:W-:Y:S01]  /*1520*/  UIADD3 UR4, UPT, UPT, UR4, 0x8, URZ ;  /* 0x0000000804047890 */ /* 0x000fe2000fffe0ff */
[----:B------:R-:W-:-:S03]  /*1530*/  ISETP.NE.AND P0, PT, R19, RZ, PT ;  /* 0x000000ff1300720c */ /* 0x000fc60003f05270 */
[----:B0-----:R-:W-:-:S06]  /*1540*/  ULEA UR4, UR7, UR4, 0x18 ;  /* 0x0000000407047291 */ /* 0x001fcc000f8ec0ff */
[----:B------:R-:W-:-:S05]  /*1550*/  LEA R20, R20, UR4, 0x2 ;  /* 0x0000000414147c11 */ /* 0x000fca000f8e10ff */
[----:B------:R0:W1:Y:S01]  /*1560*/  LDS R4, [R20] ;  /* 0x0000000014047984 */ /* 0x0000620000000800 */
[----:B------:R-:W-:Y:S05]  /*1570*/  @!P0 BRA `(.L_x_114) ;  /* 0x00000000005c8947 */ /* 0x000fea0003800000 */
        /* <DEDUP_REMOVED lines=9> */
[----:B------:R-:W-:Y:S02]  /*1610*/  MOV R5, R9 ;  /* 0x0000000900057202 */ /* 0x000fe40000000f00 */
[----:B------:R-:W-:-:S07]  /*1620*/  MOV R6, 0x1640 ;  /* 0x0000164000067802 */ /* 0x000fce0000000f00 */
[----:B0---4-:R-:W-:Y:S05]  /*1630*/  CALL.REL.NOINC `($__internal_4_$__cuda_sm3x_div_rn_noftz_f32_slowpath) ;  /* 0x0000002000ac7944 */ /* 0x011fea0003c00000 */
[----:B------:R-:W-:-:S07]  /*1640*/  IMAD.MOV.U32 R5, RZ, RZ, R4 ;  /* 0x000000ffff057224 */ /* 0x000fce00078e0004 */
.L_x_115:
[----:B------:R-:W1:Y:S01]  /*1650*/  S2R R7, SR_CgaCtaId ;  /* 0x0000000000077919 */ /* 0x000e620000008800 */
[----:B------:R-:W-:Y:S02]  /*1660*/  MOV R6, 0x400 ;  /* 0x0000040000067802 */ /* 0x000fe40000000f00 */
[----:B------:R-:W-:Y:S02]  /*1670*/  LOP3.LUT R4, R19, 0xffffff, RZ, 0xc0, !PT ;  /* 0x00ffffff13047812 */ /* 0x000fe400078ec0ff */
[----:B------:R-:W-:-:S03]  /*1680*/  IADD3 R6, PT, PT, R6, 0x8, RZ ;  /* 0x0000000806067810 */ /* 0x000fc60007ffe0ff */
[----:B------:R-:W-:Y:S01]  /*1690*/  IMAD R4, R4, UR5, RZ ;  /* 0x0000000504047c24 */ /* 0x000fe2000f8e02ff */
[----:B-1----:R-:W-:-:S05]  /*16a0*/  LEA R7, R7, R6, 0x18 ;  /* 0x0000000607077211 */ /* 0x002fca00078ec0ff */
[----:B------:R-:W-:-:S05]  /*16b0*/  IMAD R4, R4, 0x4, R7 ;  /* 0x0000000404047824 */ /* 0x000fca00078e0207 */
[----:B------:R2:W-:Y:S04]  /*16c0*/  STS [R4], R5 ;  /* 0x0000000504007388 */ /* 0x0005e80000000800 */
[----:B------:R2:W3:Y:S01]  /*16d0*/  LDS R7, [R15] ;  /* 0x000000000f077984 */ /* 0x0004e20000000800 */
[----:B------:R-:W-:Y:S05]  /*16e0*/  BRA `(.L_x_116) ;  /* 0x0000000000407947 */ /* 0x000fea0003800000 */
.L_x_114:
[----:B-1----:R-:W-:Y:S01]  /*16f0*/  IADD3 R5, PT, PT, R4, -0xd000000, RZ ;  /* 0xf300000004057810 */ /* 0x002fe20007ffe0ff */
[----:B------:R1:W2:Y:S03]  /*1700*/  MUFU.RSQ R7, R4 ;  /* 0x0000000400077308 */ /* 0x0002a60000001400 */
[----:B------:R-:W-:-:S13]  /*1710*/  ISETP.GT.U32.AND P0, PT, R5, 0x727fffff, PT ;  /* 0x727fffff0500780c */ /* 0x000fda0003f04070 */
[----:B------:R-:W-:Y:S05]  /*1720*/  @!P0 BRA `(.L_x_117) ;  /* 0x0000000000188947 */ /* 0x000fea0003800000 */
[----:B------:R-:W-:Y:S01]  /*1730*/  BSSY.RECONVERGENT B1, `(.L_x_118) ;  /* 0x0000003000017945 */ /* 0x000fe20003800200 */
[----:B------:R-:W-:-:S07]  /*1740*/  MOV R10, 0x1760 ;  /* 0x00001760000a7802 */ /* 0x000fce0000000f00 */
[----:B012-4-:R-:W-:Y:S05]  /*1750*/  CALL.REL.NOINC `($__internal_3_$__cuda_sm20_sqrt_rn_f32_slowpath) ;  /* 0x0000002000087944 */ /* 0x017fea0003c00000 */
[----:B------:R-:W-:Y:S05]  /*1760*/  BSYNC.RECONVERGENT B1 ;  /* 0x0000000000017941 */ /* 0x000fea0003800200 */
.L_x_118:
[----:B------:R-:W-:Y:S01]  /*1770*/  IMAD.MOV.U32 R4, RZ, RZ, R6 ;  /* 0x000000ffff047224 */ /* 0x000fe200078e0006 */
[----:B------:R-:W-:Y:S06]  /*1780*/  BRA `(.L_x_119) ;  /* 0x0000000000107947 */ /* 0x000fec0003800000 */
.L_x_117:
[----:B--2---:R-:W-:Y:S01]  /*1790*/  FMUL.FTZ R5, R4, R7 ;  /* 0x0000000704057220 */ /* 0x004fe20000410000 */
[----:B------:R-:W-:-:S03]  /*17a0*/  FMUL.FTZ R6, R7, 0.5 ;  /* 0x3f00000007067820 */ /* 0x000fc60000410000 */
[----:B-1----:R-:W-:-:S04]  /*17b0*/  FFMA R4, -R5, R5, R4 ;  /* 0x0000000505047223 */ /* 0x002fc80000000104 */
[----:B------:R-:W-:-:S07]  /*17c0*/  FFMA R4, R4, R6, R5 ;  /* 0x0000000604047223 */ /* 0x000fce0000000005 */
.L_x_119:
[----:B------:R1:W-:Y:S01]  /*17d0*/  STS [R15], R4 ;  /* 0x000000040f007388 */ /* 0x0003e20000000800 */
[----:B------:R-:W-:-:S07]  /*17e0*/  MOV R7, R4 ;  /* 0x0000000400077202 */ /* 0x000fce0000000f00 */
.L_x_116:
[----:B-12---:R-:W1:Y:S01]  /*17f0*/  LDS R4, [R20+0x4] ;  /* 0x0000040014047984 */ /* 0x006e620000000800 */
[----:B---3--:R-:W2:Y:S01]  /*1800*/  MUFU.RCP R6, R7 ;  /* 0x0000000700067308 */ /* 0x008ea20000001000 */
[----:B------:R-:W-:Y:S01]  /*1810*/  BSSY.RECONVERGENT B1, `(.L_x_120) ;  /* 0x000000d000017945 */ /* 0x000fe20003800200 */
[----:B------:R-:W-:Y:S02]  /*1820*/  VIADD R17, R19, 0x1 ;  /* 0x0000000113117836 */ /* 0x000fe40000000000 */
[----:B--2---:R-:W-:-:S04]  /*1830*/  FFMA R5, R6, -R7, 1 ;  /* 0x3f80000006057423 */ /* 0x004fc80000000807 */
[----:B------:R-:W-:Y:S01]  /*1840*/  FFMA R5, R6, R5, R6 ;  /* 0x0000000506057223 */ /* 0x000fe20000000006 */
[----:B-1----:R-:W1:Y:S03]  /*1850*/  FCHK P0, R4, R7 ;  /* 0x0000000704007302 */ /* 0x002e660000000000 */
[----:B------:R-:W-:-:S04]  /*1860*/  FFMA R6, R4, R5, RZ ;  /* 0x0000000504067223 */ /* 0x000fc800000000ff */
[----:B------:R-:W-:-:S04]  /*1870*/  FFMA R8, R6, -R7, R4 ;  /* 0x8000000706087223 */ /* 0x000fc80000000004 */
[----:B------:R-:W-:Y:S01]  /*1880*/  FFMA R5, R5, R8, R6 ;  /* 0x0000000805057223 */ /* 0x000fe20000000006 */
[----:B-1----:R-:W-:Y:S06]  /*1890*/  @!P0 BRA `(.L_x_121) ;  /* 0x0000000000108947 */ /* 0x002fec0003800000 */
[----:B------:R-:W-:Y:S02]  /*18a0*/  MOV R5, R7 ;  /* 0x0000000700057202 */ /* 0x000fe40000000f00 */
[----:B------:R-:W-:-:S07]  /*18b0*/  MOV R6, 0x18d0 ;  /* 0x000018d000067802 */ /* 0x000fce0000000f00 */
[----:B0---4-:R-:W-:Y:S05]  /*18c0*/  CALL.REL.NOINC `($__internal_4_$__cuda_sm3x_div_rn_noftz_f32_slowpath) ;  /* 0x0000002000087944 */ /* 0x011fea0003c00000 */
[----:B------:R-:W-:-:S07]  /*18d0*/  IMAD.MOV.U32 R5, RZ, RZ, R4 ;  /* 0x000000ffff057224 */ /* 0x000fce00078e0004 */
.L_x_121:
[----:B----4-:R-:W-:Y:S05]  /*18e0*/  BSYNC.RECONVERGENT B1 ;  /* 0x0000000000017941 */ /* 0x010fea0003800200 */
.L_x_120:
[----:B------:R-:W1:Y:S01]  /*18f0*/  S2R R7, SR_CgaCtaId ;  /* 0x0000000000077919 */ /* 0x000e620000008800 */
[----:B------:R-:W-:Y:S02]  /*1900*/  MOV R4, 0x400 ;  /* 0x0000040000047802 */ /* 0x000fe40000000f00 */
[----:B------:R-:W-:Y:S02]  /*1910*/  LOP3.LUT R17, R17, 0xffffff, RZ, 0xc0, !PT ;  /* 0x00ffffff11117812 */ /* 0x000fe400078ec0ff */
[----:B------:R-:W-:Y:S02]  /*1920*/  IADD3 R4, PT, PT, R4, 0x8, RZ ;  /* 0x0000000804047810 */ /* 0x000fe40007ffe0ff */
[----:B------:R-:W-:Y:S01]  /*1930*/  IADD3 R19, PT, PT, R19, 0x2, RZ ;  /* 0x0000000213137810 */ /* 0x000fe20007ffe0ff */
[----:B------:R-:W-:Y:S01]  /*1940*/  IMAD R17, R17, UR5, RZ ;  /* 0x0000000511117c24 */ /* 0x000fe2000f8e02ff */
[----:B-1----:R-:W-:-:S05]  /*1950*/  LEA R4, R7, R4, 0x18 ;  /* 0x0000000407047211 */ /* 0x002fca00078ec0ff */
[----:B------:R-:W-:-:S05]  /*1960*/  IMAD R4, R17, 0x4, R4 ;  /* 0x0000000411047824 */ /* 0x000fca00078e0204 */
[----:B------:R1:W-:Y:S02]  /*1970*/  STS [R4], R5 ;  /* 0x0000000504007388 */ /* 0x0003e40000000800 */
.L_x_113:
[----:B------:R-:W-:-:S04]  /*1980*/  LOP3.LUT R18, R18, 0x1, RZ, 0xc0, !PT ;  /* 0x0000000112127812 */ /* 0x000fc800078ec0ff */
[----:B------:R-:W-:-:S13]  /*1990*/  ISETP.NE.U32.AND P0, PT, R18, 0x1, PT ;  /* 0x000000011200780c */ /* 0x000fda0003f05070 */
[----:B------:R-:W-:Y:S05]  /*19a0*/  @P0 BRA `(.L_x_100) ;  /* 0x0000000000a80947 */ /* 0x000fea0003800000 */
[----:B------:R-:W2:Y:S01]  /*19b0*/  S2R R7, SR_CgaCtaId ;  /* 0x0000000000077919 */ /* 0x000ea20000008800 */
[----:B-1----:R-:W-:Y:S02]  /*19c0*/  MOV R4, 0x400 ;  /* 0x0000040000047802 */ /* 0x002fe40000000f00 */
[----:B------:R-:W-:Y:S02]  /*19d0*/  IADD3 R5, PT, PT, R16, R19, RZ ;  /* 0x0000001310057210 */ /* 0x000fe40007ffe0ff */
[----:B------:R-:W-:Y:S01]  /*19e0*/  ISETP.NE.AND P0, PT, R19, RZ, PT ;  /* 0x000000ff1300720c */ /* 0x000fe20003f05270 */
[----:B------:R-:W-:-:S05]  /*19f0*/  VIADD R4, R4, 0x8 ;  /* 0x0000000804047836 */ /* 0x000fca0000000000 */
[----:B--2---:R-:W-:-:S05]  /*1a00*/  LEA R16, R7, R4, 0x18 ;  /* 0x0000000407107211 */ /* 0x004fca00078ec0ff */
[----:B------:R-:W-:-:S06]  /*1a10*/  IMAD R4, R5, 0x4, R16 ;  /* 0x0000000405047824 */ /* 0x000fcc00078e0210 */
[----:B------:R-:W1:Y:S01]  /*1a20*/  LDS R4, [R4] ;  /* 0x0000000004047984 */ /* 0x000e620000000800 */
        /* <DEDUP_REMOVED lines=14> */
.L_x_123:
[----:B------:R-:W-:-:S05]  /*1b10*/  LOP3.LUT R4, R19, 0xffffff, RZ, 0xc0, !PT ;  /* 0x00ffffff13047812 */ /* 0x000fca00078ec0ff */
[----:B------:R-:W-:-:S05]  /*1b20*/  IMAD R7, R4, UR5, RZ ;  /* 0x0000000504077c24 */ /* 0x000fca000f8e02ff */
[----:B------:R-:W-:-:S05]  /*1b30*/  LEA R16, R7, R16, 0x2 ;  /* 0x0000001007107211 */ /* 0x000fca00078e10ff */
[----:B------:R3:W-:Y:S01]  /*1b40*/  STS [R16], R5 ;  /* 0x0000000510007388 */ /* 0x0007e20000000800 */
[----:B------:R-:W-:Y:S05]  /*1b50*/  BRA `(.L_x_100) ;  /* 0x00000000003c7947 */ /* 0x000fea0003800000 */
.L_x_122:
[----:B-1----:R-:W-:Y:S01]  /*1b60*/  VIADD R5, R4, 0xf3000000 ;  /* 0xf300000004057836 */ /* 0x002fe20000000000 */
[----:B------:R1:W2:Y:S04]  /*1b70*/  MUFU.RSQ R7, R4 ;  /* 0x0000000400077308 */ /* 0x0002a80000001400 */
[----:B------:R-:W-:-:S13]  /*1b80*/  ISETP.GT.U32.AND P0, PT, R5, 0x727fffff, PT ;  /* 0x727fffff0500780c */ /* 0x000fda0003f04070 */
[----:B--2---:R-:W-:Y:S05]  /*1b90*/  @!P0 BRA `(.L_x_124) ;  /* 0x0000000000188947 */ /* 0x004fea0003800000 */
[----:B------:R-:W-:Y:S01]  /*1ba0*/  BSSY.RECONVERGENT B1, `(.L_x_125) ;  /* 0x0000003000017945 */ /* 0x000fe20003800200 */
[----:B------:R-:W-:-:S07]  /*1bb0*/  MOV R10, 0x1bd0 ;  /* 0x00001bd0000a7802 */ /* 0x000fce0000000f00 */
[----:B01--4-:R-:W-:Y:S05]  /*1bc0*/  CALL.REL.NOINC `($__internal_3_$__cuda_sm20_sqrt_rn_f32_slowpath) ;  /* 0x0000001800ec7944 */ /* 0x013fea0003c00000 */
[----:B------:R-:W-:Y:S05]  /*1bd0*/  BSYNC.RECONVERGENT B1 ;  /* 0x0000000000017941 */ /* 0x000fea0003800200 */
.L_x_125:
[----:B------:R-:W-:Y:S01]  /*1be0*/  MOV R4, R6 ;  /* 0x0000000600047202 */ /* 0x000fe20000000f00 */
[----:B------:R-:W-:Y:S06]  /*1bf0*/  BRA `(.L_x_126) ;  /* 0x0000000000107947 */ /* 0x000fec0003800000 */
.L_x_124:
[----:B------:R-:W-:Y:S01]  /*1c00*/  FMUL.FTZ R5, R4, R7 ;  /* 0x0000000704057220 */ /* 0x000fe20000410000 */
[----:B------:R-:W-:-:S03]  /*1c10*/  FMUL.FTZ R6, R7, 0.5 ;  /* 0x3f00000007067820 */ /* 0x000fc60000410000 */
[----:B-1----:R-:W-:-:S04]  /*1c20*/  FFMA R4, -R5, R5, R4 ;  /* 0x0000000505047223 */ /* 0x002fc80000000104 */
[----:B------:R-:W-:-:S07]  /*1c30*/  FFMA R4, R4, R6, R5 ;  /* 0x0000000604047223 */ /* 0x000fce0000000005 */
.L_x_126:
[----:B------:R1:W-:Y:S02]  /*1c40*/  STS [R15], R4 ;  /* 0x000000040f007388 */ /* 0x0003e40000000800 */
.L_x_100:
[----:B------:R-:W1:Y:S01]  /*1c50*/  LDCU UR4, c[0x0][0x3b4] ;  /* 0x00007680ff0477ac */ /* 0x000e620008000800 */
[----:B------:R-:W-:Y:S01]  /*1c60*/  VIADD R3, R3, 0x1 ;  /* 0x0000000103037836 */ /* 0x000fe20000000000 */
[----:B------:R-:W-:Y:S01]  /*1c70*/  IADD3 R13, PT, PT, R13, 0x1, RZ ;  /* 0x000000010d0d7810 */ /* 0x000fe20007ffe0ff */
[----:B------:R-:W-:Y:S01]  /*1c80*/  VIADD R14, R14, 0x1 ;  /* 0x000000010e0e7836 */ /* 0x000fe20000000000 */
[----:B-123--:R-:W-:-:S04]  /*1c90*/  MOV R5, UR4 ;  /* 0x0000000400057c02 */ /* 0x00efc80008000f00 */
[----:B------:R-:W-:-:S13]  /*1ca0*/  ISETP.NE.AND P0, PT, R3, R5, PT ;  /* 0x000000050300720c */ /* 0x000fda0003f05270 */
[----:B------:R-:W-:Y:S05]  /*1cb0*/  @P0 BRA `(.L_x_127) ;  /* 0xffffffe400b00947 */ /* 0x000fea000383ffff */
.L_x_86:
[----:B----4-:R-:W-:Y:S05]  /*1cc0*/  BSYNC.RECONVERGENT B0 ;  /* 0x0000000000007941 */ /* 0x010fea0003800200 */
.L_x_85:
[----:B------:R-:W1:Y:S01]  /*1cd0*/  I2F.U32.RP R4, R5 ;  /* 0x0000000500047306 */ /* 0x000e620000209000 */
[----:B------:R-:W-:Y:S01]  /*1ce0*/  BAR.SYNC.DEFER_BLOCKING 0x0 ;  /* 0x0000000000007b1d */ /* 0x000fe20000010000 */
[----:B------:R-:W-:-:S05]  /*1cf0*/  ISETP.NE.U32.AND P2, PT, R5, RZ, PT ;  /* 0x000000ff0500720c */ /* 0x000fca0003f45070 */
[----:B------:R-:W-:Y:S01]  /*1d00*/  BSSY.RECONVERGENT B0, `(.L_x_128) ;  /* 0x00000c3000007945 */ /* 0x000fe20003800200 */
[----:B-1----:R-:W0:Y:S02]  /*1d10*/  MUFU.RCP R4, R4 ;  /* 0x0000000400047308 */ /* 0x002e240000001000 */
[----:B0-----:R-:W-:-:S06]  /*1d20*/  VIADD R2, R4, 0xffffffe ;  /* 0x0ffffffe04027836 */ /* 0x001fcc0000000000 */
[----:B------:R0:W1:Y:S02]  /*1d30*/  F2I.FTZ.U32.TRUNC.NTZ R3, R2 ;  /* 0x0000000200037305 */ /* 0x000064000021f000 */
[----:B0-----:R-:W-:Y:S01]  /*1d40*/  IMAD.MOV.U32 R2, RZ, RZ, RZ ;  /* 0x000000ffff027224 */ /* 0x001fe200078e00ff */
[----:B-1----:R-:W-:-:S05]  /*1d50*/  IADD3 R6, PT, PT, RZ, -R3, RZ ;  /* 0x80000003ff067210 */ /* 0x002fca0007ffe0ff */
[----:B------:R-:W-:-:S04]  /*1d60*/  IMAD R7, R6, R5, RZ ;  /* 0x0000000506077224 */ /* 0x000fc800078e02ff */
[----:B------:R-:W-:-:S06]  /*1d70*/  IMAD.HI.U32 R3, R3, R7, R2 ;  /* 0x0000000703037227 */ /* 0x000fcc00078e0002 */
[----:B------:R-:W-:-:S05]  /*1d80*/  IMAD.HI.U32 R3, R3, R0, RZ ;  /* 0x0000000003037227 */ /* 0x000fca00078e00ff */
[----:B------:R-:W-:-:S05]  /*1d90*/  IADD3 R6, PT, PT, -R3, RZ, RZ ;  /* 0x000000ff03067210 */ /* 0x000fca0007ffe1ff */
[----:B------:R-:W-:-:S05]  /*1da0*/  IMAD R6, R5, R6, R0 ;  /* 0x0000000605067224 */ /* 0x000fca00078e0200 */
[----:B------:R-:W-:-:S13]  /*1db0*/  ISETP.GE.U32.AND P0, PT, R6, R5, PT ;  /* 0x000000050600720c */ /* 0x000fda0003f06070 */
[----:B------:R-:W-:Y:S01]  /*1dc0*/  @P0 IMAD.IADD R6, R6, 0x1, -R5 ;  /* 0x0000000106060824 */ /* 0x000fe200078e0a05 */
[----:B------:R-:W-:-:S04]  /*1dd0*/  @P0 IADD3 R3, PT, PT, R3, 0x1, RZ ;  /* 0x0000000103030810 */ /* 0x000fc80007ffe0ff */
[----:B------:R-:W-:-:S13]  /*1de0*/  ISETP.GE.U32.AND P1, PT, R6, R5, PT ;  /* 0x000000050600720c */ /* 0x000fda0003f26070 */
[----:B------:R-:W-:Y:S01]  /*1df0*/  @P1 VIADD R3, R3, 0x1 ;  /* 0x0000000103031836 */ /* 0x000fe20000000000 */
[----:B------:R-:W-:-:S04]  /*1e00*/  @!P2 LOP3.LUT R3, RZ, R5, RZ, 0x33, !PT ;  /* 0x00000005ff03a212 */ /* 0x000fc800078e33ff */
[----:B------:R-:W-:-:S05]  /*1e10*/  IADD3 R2, PT, PT, -R3, RZ, RZ ;  /* 0x000000ff03027210 */ /* 0x000fca0007ffe1ff */
[----:B------:R-:W-:-:S05]  /*1e20*/  IMAD R2, R5, R2, R0 ;  /* 0x0000000205027224 */ /* 0x000fca00078e0200 */
[----:B------:R-:W-:-:S13]  /*1e30*/  ISETP.GE.U32.AND P0, PT, R3, R2, PT ;  /* 0x000000020300720c */ /* 0x000fda0003f06070 */
[----:B------:R-:W0:Y:S01]  /*1e40*/  @!P0 S2R R7, SR_CgaCtaId ;  /* 0x0000000000078919 */ /* 0x000e220000008800 */
[----:B------:R-:W-:Y:S01]  /*1e50*/  @!P0 MOV R4, 0x400 ;  /* 0x0000040000048802 */ /* 0x000fe20000000f00 */
[----:B------:R-:W-:-:S04]  /*1e60*/  @!P0 IMAD R2, R3, UR5, R2 ;  /* 0x0000000503028c24 */ /* 0x000fc8000f8e0202 */
[----:B------:R-:W-:-:S05]  /*1e70*/  @!P0 VIADD R4, R4, 0x8 ;  /* 0x0000000804048836 */ /* 0x000fca0000000000 */
[----:B0-----:R-:W-:-:S04]  /*1e80*/  @!P0 LEA R7, R7, R4, 0x18 ;  /* 0x0000000407078211 */ /* 0x001fc800078ec0ff */
[----:B------:R-:W-:-:S05]  /*1e90*/  @!P0 LEA R2, R2, R7, 0x2 ;  /* 0x0000000702028211 */ /* 0x000fca00078e10ff */
[----:B------:R0:W-:Y:S01]  /*1ea0*/  @!P0 STS [R2], RZ ;  /* 0x000000ff02008388 */ /* 0x0001e20000000800 */
[----:B------:R-:W-:Y:S01]  /*1eb0*/  BAR.SYNC.DEFER_BLOCKING 0x0 ;  /* 0x0000000000007b1d */ /* 0x000fe20000010000 */
[----:B------:R-:W-:-:S13]  /*1ec0*/  ISETP.NE.AND P0, PT, R0, RZ, PT ;  /* 0x000000ff0000720c */ /* 0x000fda0003f05270 */
[----:B0-----:R-:W-:Y:S05]  /*1ed0*/  @P0 BRA `(.L_x_129) ;  /* 0x0000000800940947 */ /* 0x001fea0003800000 */
[----:B------:R-:W0:Y:S01]  /*1ee0*/  S2R R2, SR_CTAID.X ;  /* 0x0000000000027919 */ /* 0x000e220000002500 */
[----:B------:R-:W1:Y:S01]  /*1ef0*/  LDC.64 R14, c[0x0][0x388] ;  /* 0x0000e200ff0e7b82 */ /* 0x000e620000000a00 */
[----:B0-----:R-:W-:-:S04]  /*1f00*/  VIADD R2, R2, UR6 ;  /* 0x0000000602027c36 */ /* 0x001fc80008000000 */
[----:B-1----:R-:W-:-:S06]  /*1f10*/  IMAD.WIDE.U32 R14, R2, 0x4, R14 ;  /* 0x00000004020e7825 */ /* 0x002fcc00078e000e */
[----:B------:R-:W2:Y:S01]  /*1f20*/  LDG.E R14, desc[UR10][R14.64] ;  /* 0x0000000a0e0e7981 */ /* 0x000ea2000c1e1900 */
[----:B------:R-:W-:Y:S01]  /*1f30*/  MOV R7, 0x400 ;  /* 0x0000040000077802 */ /* 0x000fe20000000f00 */
[----:B------:R-:W-:Y:S01]  /*1f40*/  BSSY.RECONVERGENT B1, `(.L_x_130) ;  /* 0x000004c000017945 */ /* 0x000fe20003800200 */
[C---:B------:R-:W-:Y:S01]  /*1f50*/  ISETP.GE.U32.AND P1, PT, R5.reuse, 0x8, PT ;  /* 0x000000080500780c */ /* 0x040fe20003f26070 */
[----:B------:R-:W0:Y:S01]  /*1f60*/  S2R R4, SR_CgaCtaId ;  /* 0x0000000000047919 */ /* 0x000e220000008800 */
[----:B------:R-:W-:Y:S01]  /*1f70*/  VIMNMX.U32 R6, PT, PT, R5, 0x1, !PT ;  /* 0x0000000105067848 */ /* 0x000fe20007fe0000 */
[----:B------:R-:W-:Y:S02]  /*1f80*/  HFMA2 R12, -RZ, RZ, 0, 0 ;  /* 0x00000000ff0c7431 */ /* 0x000fe400000001ff */
[----:B------:R-:W-:Y:S01]  /*1f90*/  IMAD.MOV.U32 R10, RZ, RZ, RZ ;  /* 0x000000ffff0a7224 */ /* 0x000fe200078e00ff */
[----:B------:R-:W-:-:S04]  /*1fa0*/  LOP3.LUT R8, R6, 0x7, RZ, 0xc0, !PT ;  /* 0x0000000706087812 */ /* 0x000fc800078ec0ff */
[----:B------:R-:W-:Y:S02]  /*1fb0*/  ISETP.NE.AND P0, PT, R8, RZ, PT ;  /* 0x000000ff0800720c */ /* 0x000fe40003f05270 */
[----:B0-----:R-:W-:-:S05]  /*1fc0*/  LEA R3, R4, R7, 0x18 ;  /* 0x0000000704037211 */ /* 0x001fca00078ec0ff */
[----:B--2---:R0:W-:Y:S01]  /*1fd0*/  STS [R3+0x4], R14 ;  /* 0x0000040e03007388 */ /* 0x0041e20000000800 */
[----:B------:R-:W-:Y:S05]  /*1fe0*/  @!P1 BRA `(.L_x_131) ;  /* 0x0000000400049947 */ /* 0x000fea0003800000 */
[----:B------:R-:W-:Y:S01]  /*1ff0*/  IADD3 R9, PT, PT, R7, 0x8, RZ ;  /* 0x0000000807097810 */ /* 0x000fe20007ffe0ff */
[----:B------:R-:W-:Y:S01]  /*2000*/  IMAD.MOV.U32 R12, RZ, RZ, RZ ;  /* 0x000000ffff0c7224 */ /* 0x000fe200078e00ff */
[----:B------:R-:W-:Y:S02]  /*2010*/  LOP3.LUT R10, R6, 0xfffffff8, RZ, 0xc0, !PT ;  /* 0xfffffff8060a7812 */ /* 0x000fe400078ec0ff */
[----:B------:R-:W-:Y:S02]  /*2020*/  MOV R11, RZ ;  /* 0x000000ff000b7202 */ /* 0x000fe40000000f00 */
[----:B------:R-:W-:-:S07]  /*2030*/  LEA R9, R4, R9, 0x18 ;  /* 0x0000000904097211 */ /* 0x000fce00078ec0ff */
.L_x_132:
[C---:B0-----:R-:W-:Y:S02]  /*2040*/  IMAD R14, R11.reuse, R5, R11 ;  /* 0x000000050b0e7224 */ /* 0x041fe400078e020b */
[----:B------:R-:W-:Y:S02]  /*2050*/  VIADD R11, R11, 0x8 ;  /* 0x000000080b0b7836 */ /* 0x000fe40000000000 */
[----:B------:R-:W-:-:S05]  /*2060*/  IMAD R14, R14, 0x4, R9 ;  /* 0x000000040e0e7824 */ /* 0x000fca00078e0209 */
[----:B------:R-:W0:Y:S01]  /*2070*/  LDS R15, [R14] ;  /* 0x000000000e0f7984 */ /* 0x000e220000000800 */
[----:B------:R-:W-:-:S05]  /*2080*/  LEA R16, R5, R14, 0x2 ;  /* 0x0000000e05107211 */ /* 0x000fca00078e10ff */
[C---:B------:R-:W-:Y:S01]  /*2090*/  IMAD R20, R5.reuse, 0x4, R16 ;  /* 0x0000000405147824 */ /* 0x040fe200078e0210 */
[----:B------:R-:W1:Y:S04]  /*20a0*/  LDS R18, [R16+0x4] ;  /* 0x0000040010127984 */ /* 0x000e680000000800 */
[C---:B------:R-:W-:Y:S01]  /*20b0*/  LEA R22, R5.reuse, R20, 0x2 ;  /* 0x0000001405167211 */ /* 0x040fe200078e10ff */
[----:B------:R-:W2:Y:S04]  /*20c0*/  LDS R21, [R20+0x8] ;  /* 0x0000080014157984 */ /* 0x000ea80000000800 */
[C---:B------:R-:W-:Y:S01]  /*20d0*/  IMAD R24, R5.reuse, 0x4, R22 ;  /* 0x0000000405187824 */ /* 0x040fe200078e0216 */
[----:B------:R-:W3:Y:S04]  /*20e0*/  LDS R23, [R22+0xc] ;  /* 0x00000c0016177984 */ /* 0x000ee80000000800 */
[C---:B------:R-:W-:Y:S01]  /*20f0*/  LEA R26, R5.reuse, R24, 0x2 ;  /* 0x00000018051a7211 */ /* 0x040fe200078e10ff */
[----:B------:R-:W4:Y:S04]  /*2100*/  LDS R25, [R24+0x10] ;  /* 0x0000100018197984 */ /* 0x000f280000000800 */
[C---:B------:R-:W-:Y:S01]  /*2110*/  IMAD R28, R5.reuse, 0x4, R26 ;  /* 0x00000004051c7824 */ /* 0x040fe200078e021a */
[----:B------:R-:W5:Y:S04]  /*2120*/  LDS R27, [R26+0x14] ;  /* 0x000014001a1b7984 */ /* 0x000f680000000800 */
[----:B------:R-:W5:Y:S01]  /*2130*/  LDS R14, [R28+0x18] ;  /* 0x000018001c0e7984 */ /* 0x000f620000000800 */
[----:B------:R-:W-:-:S06]  /*2140*/  LEA R13, R5, R28, 0x2 ;  /* 0x0000001c050d7211 */ /* 0x000fcc00078e10ff */
[----:B------:R-:W5:Y:S01]  /*2150*/  LDS R13, [R13+0x1c] ;  /* 0x00001c000d0d7984 */ /* 0x000f620000000800 */
[----:B0-----:R-:W-:Y:S02]  /*2160*/  FSETP.GEU.AND P1, PT, |R15|, 1.175494350822287508e-38, PT ;  /* 0x008000000f00780b */ /* 0x001fe40003f2e200 */
[----:B-1----:R-:W-:Y:S02]  /*2170*/  FSETP.GEU.AND P6, PT, |R18|, 1.175494350822287508e-38, PT ;  /* 0x008000001200780b */ /* 0x002fe40003fce200 */
[----:B--2---:R-:W-:-:S09]  /*2180*/  FSETP.GEU.AND P5, PT, |R21|, 1.175494350822287508e-38, PT ;  /* 0x008000001500780b */ /* 0x004fd20003fae200 */
[----:B------:R-:W-:-:S04]  /*2190*/  @!P1 FMUL R15, R15, 16777216 ;  /* 0x4b8000000f0f9820 */ /* 0x000fc80000400000 */
[----:B------:R-:W0:Y:S01]  /*21a0*/  MUFU.LG2 R17, R15 ;  /* 0x0000000f00117308 */ /* 0x000e220000000c00 */
[----:B---3--:R-:W-:Y:S01]  /*21b0*/  FSETP.GEU.AND P4, PT, |R23|, 1.175494350822287508e-38, PT ;  /* 0x008000001700780b */ /* 0x008fe20003f8e200 */
[----:B------:R-:W-:Y:S01]  /*21c0*/  @!P6 FMUL R18, R18, 16777216 ;  /* 0x4b8000001212e820 */ /* 0x000fe20000400000 */
[----:B----4-:R-:W-:-:S05]  /*21d0*/  FSETP.GEU.AND P3, PT, |R25|, 1.175494350822287508e-38, PT ;  /* 0x008000001900780b */ /* 0x010fca0003f6e200 */
[----:B------:R-:W1:Y:S01]  /*21e0*/  MUFU.LG2 R19, R18 ;  /* 0x0000001200137308 */ /* 0x000e620000000c00 */
[----:B------:R-:W-:Y:S01]  /*21f0*/  @!P5 FMUL R21, R21, 16777216 ;  /* 0x4b8000001515d820 */ /* 0x000fe20000400000 */
[----:B-----5:R-:W-:-:S04]  /*2200*/  FSETP.GEU.AND P2, PT, |R27|, 1.175494350822287508e-38, PT ;  /* 0x008000001b00780b */ /* 0x020fc80003f4e200 */
[----:B------:R-:W-:Y:S02]  /*2210*/  @!P4 FMUL R23, R23, 16777216 ;  /* 0x4b8000001717c820 */ /* 0x000fe40000400000 */
[----:B------:R-:W2:Y:S01]  /*2220*/  MUFU.LG2 R21, R21 ;  /* 0x0000001500157308 */ /* 0x000ea20000000c00 */
[----:B0-----:R-:W-:Y:S01]  /*2230*/  @!P1 FADD R17, R17, -24 ;  /* 0xc1c0000011119421 */ /* 0x001fe20000000000 */
[----:B------:R-:W-:Y:S01]  /*2240*/  FSETP.GEU.AND P1, PT, |R14|, 1.175494350822287508e-38, PT ;  /* 0x008000000e00780b */ /* 0x000fe20003f2e200 */
[----:B------:R-:W-:Y:S02]  /*2250*/  @!P3 FMUL R25, R25, 16777216 ;  /* 0x4b8000001919b820 */ /* 0x000fe40000400000 */
[----:B------:R-:W-:Y:S02]  /*2260*/  FFMA R12, R17, 0.69314718246459960938, R12 ;  /* 0x3f317218110c7823 */ /* 0x000fe4000000000c */
[----:B------:R-:W-:Y:S01]  /*2270*/  @!P2 FMUL R27, R27, 16777216 ;  /* 0x4b8000001b1ba820 */ /* 0x000fe20000400000 */
[----:B------:R-:W0:Y:S01]  /*2280*/  MUFU.LG2 R23, R23 ;  /* 0x0000001700177308 */ /* 0x000e220000000c00 */
[----:B-1----:R-:W-:Y:S01]  /*2290*/  @!P6 FADD R19, R19, -24 ;  /* 0xc1c000001313e421 */ /* 0x002fe20000000000 */
[----:B------:R-:W-:-:S03]  /*22a0*/  FSETP.GEU.AND P6, PT, |R13|, 1.175494350822287508e-38, PT ;  /* 0x008000000d00780b */ /* 0x000fc60003fce200 */
[----:B------:R-:W-:Y:S02]  /*22b0*/  FFMA R12, R19, 0.69314718246459960938, R12 ;  /* 0x3f317218130c7823 */ /* 0x000fe4000000000c */
[----:B------:R-:W-:Y:S01]  /*22c0*/  @!P1 FMUL R14, R14, 16777216 ;  /* 0x4b8000000e0e9820 */ /* 0x000fe20000400000 */
[----:B------:R-:W1:Y:S01]  /*22d0*/  MUFU.LG2 R25, R25 ;  /* 0x0000001900197308 */ /* 0x000e620000000c00 */
[----:B--2---:R-:W-:-:S04]  /*22e0*/  @!P5 FADD R21, R21, -24 ;  /* 0xc1c000001515d421 */ /* 0x004fc80000000000 */
[----:B------:R-:W-:Y:S02]  /*22f0*/  FFMA R12, R21, 0.69314718246459960938, R12 ;  /* 0x3f317218150c7823 */ /* 0x000fe4000000000c */
[----:B------:R-:W-:Y:S01]  /*2300*/  @!P6 FMUL R13, R13, 16777216 ;  /* 0x4b8000000d0de820 */ /* 0x000fe20000400000 */
[----:B------:R-:W2:Y:S01]  /*2310*/  MUFU.LG2 R15, R14 ;  /* 0x0000000e000f7308 */ /* 0x000ea20000000c00 */
[----:B0-----:R-:W-:-:S04]  /*2320*/  @!P4 FADD R23, R23, -24 ;  /* 0xc1c000001717c421 */ /* 0x001fc80000000000 */
[----:B------:R-:W-:-:S03]  /*2330*/  FFMA R12, R23, 0.69314718246459960938, R12 ;  /* 0x3f317218170c7823 */ /* 0x000fc6000000000c */
[----:B------:R-:W0:Y:S01]  /*2340*/  MUFU.LG2 R27, R27 ;  /* 0x0000001b001b7308 */ /* 0x000e220000000c00 */
[----:B-1----:R-:W-:-:S04]  /*2350*/  @!P3 FADD R25, R25, -24 ;  /* 0xc1c000001919b421 */ /* 0x002fc80000000000 */
[----:B------:R-:W-:-:S03]  /*2360*/  FFMA R12, R25, 0.69314718246459960938, R12 ;  /* 0x3f317218190c7823 */ /* 0x000fc6000000000c */
[----:B------:R-:W1:Y:S01]  /*2370*/  MUFU.LG2 R17, R13 ;  /* 0x0000000d00117308 */ /* 0x000e620000000c00 */
[----:B--2---:R-:W-:Y:S01]  /*2380*/  @!P1 FADD R15, R15, -24 ;  /* 0xc1c000000f0f9421 */ /* 0x004fe20000000000 */
[----:B------:R-:W-:Y:S01]  /*2390*/  ISETP.NE.AND P1, PT, R11, R10, PT ;  /* 0x0000000a0b00720c */ /* 0x000fe20003f25270 */
[----:B0-----:R-:W-:-:S04]  /*23a0*/  @!P2 FADD R27, R27, -24 ;  /* 0xc1c000001b1ba421 */ /* 0x001fc80000000000 */
[----:B------:R-:W-:-:S04]  /*23b0*/  FFMA R12, R27, 0.69314718246459960938, R12 ;  /* 0x3f3172181b0c7823 */ /* 0x000fc8000000000c */
[----:B------:R-:W-:Y:S01]  /*23c0*/  FFMA R12, R15, 0.69314718246459960938, R12 ;  /* 0x3f3172180f0c7823 */ /* 0x000fe2000000000c */
[----:B-1----:R-:W-:-:S04]  /*23d0*/  @!P6 FADD R17, R17, -24 ;  /* 0xc1c000001111e421 */ /* 0x002fc80000000000 */
[----:B------:R-:W-:Y:S01]  /*23e0*/  FFMA R12, R17, 0.69314718246459960938, R12 ;  /* 0x3f317218110c7823 */ /* 0x000fe2000000000c */
[----:B------:R-:W-:Y:S06]  /*23f0*/  @P1 BRA `(.L_x_132) ;  /* 0xfffffffc00101947 */ /* 0x000fec000383ffff */
.L_x_131:
[----:B------:R-:W-:Y:S05]  /*2400*/  BSYNC.RECONVERGENT B1 ;  /* 0x0000000000017941 */ /* 0x000fea0003800200 */
.L_x_130:
[----:B------:R-:W-:Y:S04]  /*2410*/  BSSY.RECONVERGENT B1, `(.L_x_133) ;  /* 0x000004c000017945 */ /* 0x000fe80003800200 */
[----:B------:R-:W-:Y:S05]  /*2420*/  @!P0 BRA `(.L_x_134) ;  /* 0x0000000400288947 */ /* 0x000fea0003800000 */
[----:B------:R-:W-:Y:S01]  /*2430*/  ISETP.GE.U32.AND P0, PT, R8, 0x4, PT ;  /* 0x000000040800780c */ /* 0x000fe20003f06070 */
[----:B------:R-:W-:Y:S01]  /*2440*/  BSSY.RECONVERGENT B2, `(.L_x_135) ;  /* 0x0000024000027945 */ /* 0x000fe20003800200 */
[----:B------:R-:W-:-:S04]  /*2450*/  LOP3.LUT R18, R6, 0x3, RZ, 0xc0, !PT ;  /* 0x0000000306127812 */ /* 0x000fc800078ec0ff */
[----:B------:R-:W-:-:S07]  /*2460*/  ISETP.NE.AND P4, PT, R18, RZ, PT ;  /* 0x000000ff1200720c */ /* 0x000fce0003f85270 */
[----:B------:R-:W-:Y:S06]  /*2470*/  @!P0 BRA `(.L_x_136) ;  /* 0x0000000000808947 */ /* 0x000fec0003800000 */
[----:B------:R-:W-:Y:S01]  /*2480*/  IADD3 R9, PT, PT, R7, 0x8, RZ ;  /* 0x0000000807097810 */ /* 0x000fe20007ffe0ff */
[C---:B------:R-:W-:Y:S02]  /*2490*/  IMAD R8, R10.reuse, R5, R10 ;  /* 0x000000050a087224 */ /* 0x040fe400078e020a */
[----:B------:R-:W-:Y:S01]  /*24a0*/  VIADD R10, R10, 0x4 ;  /* 0x000000040a0a7836 */ /* 0x000fe20000000000 */
[----:B------:R-:W-:-:S05]  /*24b0*/  LEA R9, R4, R9, 0x18 ;  /* 0x0000000904097211 */ /* 0x000fca00078ec0ff */
[----:B------:R-:W-:-:S05]  /*24c0*/  IMAD R8, R8, 0x4, R9 ;  /* 0x0000000408087824 */ /* 0x000fca00078e0209 */
[C---:B0-----:R-:W-:Y:S01]  /*24d0*/  LEA R14, R5.reuse, R8, 0x2 ;  /* 0x00000008050e7211 */ /* 0x041fe200078e10ff */
[----:B------:R-:W0:Y:S04]  /*24e0*/  LDS R9, [R8] ;  /* 0x0000000008097984 */ /* 0x000e280000000800 */
[C---:B------:R-:W-:Y:S01]  /*24f0*/  IMAD R16, R5.reuse, 0x4, R14 ;  /* 0x0000000405107824 */ /* 0x040fe200078e020e */
[----:B------:R-:W1:Y:S04]  /*2500*/  LDS R13, [R14+0x4] ;  /* 0x000004000e0d7984 */ /* 0x000e680000000800 */
[----:B------:R-:W-:Y:S01]  /*2510*/  LEA R17, R5, R16, 0x2 ;  /* 0x0000001005117211 */ /* 0x000fe200078e10ff */
[----:B------:R-:W2:Y:S05]  /*2520*/  LDS R15, [R16+0x8] ;  /* 0x00000800100f7984 */ /* 0x000eaa0000000800 */
[----:B------:R-:W3:Y:S01]  /*2530*/  LDS R17, [R17+0xc] ;  /* 0x00000c0011117984 */ /* 0x000ee20000000800 */
[----:B0-----:R-:W-:-:S02]  /*2540*/  FSETP.GEU.AND P0, PT, |R9|, 1.175494350822287508e-38, PT ;  /* 0x008000000900780b */ /* 0x001fc40003f0e200 */
[----:B-1----:R-:W-:Y:S02]  /*2550*/  FSETP.GEU.AND P1, PT, |R13|, 1.175494350822287508e-38, PT ;  /* 0x008000000d00780b */ /* 0x002fe40003f2e200 */
[----:B--2---:R-:W-:-:S09]  /*2560*/  FSETP.GEU.AND P2, PT, |R15|, 1.175494350822287508e-38, PT ;  /* 0x008000000f00780b */ /* 0x004fd20003f4e200 */
[----:B------:R-:W-:Y:S01]  /*2570*/  @!P0 FMUL R9, R9, 16777216 ;  /* 0x4b80000009098820 */ /* 0x000fe20000400000 */
[----:B---3--:R-:W-:-:S03]  /*2580*/  FSETP.GEU.AND P3, PT, |R17|, 1.175494350822287508e-38, PT ;  /* 0x008000001100780b */ /* 0x008fc60003f6e200 */
[----:B------:R-:W0:Y:S01]  /*2590*/  MUFU.LG2 R11, R9 ;  /* 0x00000009000b7308 */ /* 0x000e220000000c00 */
[----:B------:R-:W-:Y:S01]  /*25a0*/  @!P1 FMUL R13, R13, 16777216 ;  /* 0x4b8000000d0d9820 */ /* 0x000fe20000400000 */
[----:B------:R-:W-:-:S06]  /*25b0*/  @!P2 FMUL R15, R15, 16777216 ;  /* 0x4b8000000f0fa820 */ /* 0x000fcc0000400000 */
[----:B------:R-:W1:Y:S02]  /*25c0*/  MUFU.LG2 R8, R13 ;  /* 0x0000000d00087308 */ /* 0x000e640000000c00 */
[----:B------:R-:W-:-:S06]  /*25d0*/  @!P3 FMUL R17, R17, 16777216 ;  /* 0x4b8000001111b820 */ /* 0x000fcc0000400000 */
[----:B------:R-:W2:Y:S01]  /*25e0*/  MUFU.LG2 R14, R15 ;  /* 0x0000000f000e7308 */ /* 0x000ea20000000c00 */
[----:B0-----:R-:W-:-:S04]  /*25f0*/  @!P0 FADD R11, R11, -24 ;  /* 0xc1c000000b0b8421 */ /* 0x001fc80000000000 */
[----:B------:R-:W-:-:S03]  /*2600*/  FFMA R11, R11, 0.69314718246459960938, R12 ;  /* 0x3f3172180b0b7823 */ /* 0x000fc6000000000c */
[----:B------:R-:W0:Y:S01]  /*2610*/  MUFU.LG2 R16, R17 ;  /* 0x0000001100107308 */ /* 0x000e220000000c00 */
[----:B-1----:R-:W-:-:S04]  /*2620*/  @!P1 FADD R8, R8, -24 ;  /* 0xc1c0000008089421 */ /* 0x002fc80000000000 */
[----:B------:R-:W-:Y:S01]  /*2630*/  FFMA R11, R8, 0.69314718246459960938, R11 ;  /* 0x3f317218080b7823 */ /* 0x000fe2000000000b */
[----:B--2---:R-:W-:-:S04]  /*2640*/  @!P2 FADD R14, R14, -24 ;  /* 0xc1c000000e0ea421 */ /* 0x004fc80000000000 */
[----:B------:R-:W-:Y:S01]  /*2650*/  FFMA R11, R14, 0.69314718246459960938, R11 ;  /* 0x3f3172180e0b7823 */ /* 0x000fe2000000000b */
[----:B0-----:R-:W-:-:S04]  /*2660*/  @!P3 FADD R16, R16, -24 ;  /* 0xc1c000001010b421 */ /* 0x001fc80000000000 */
[----:B------:R-:W-:-:S07]  /*2670*/  FFMA R12, R16, 0.69314718246459960938, R11 ;  /* 0x3f317218100c7823 */ /* 0x000fce000000000b */
.L_x_136:
[----:B------:R-:W-:Y:S05]  /*2680*/  BSYNC.RECONVERGENT B2 ;  /* 0x0000000000027941 */ /* 0x000fea0003800200 */
.L_x_135:
[----:B------:R-:W-:Y:S05]  /*2690*/  @!P4 BRA `(.L_x_134) ;  /* 0x00000000008cc947 */ /* 0x000fea0003800000 */
[----:B------:R-:W-:Y:S01]  /*26a0*/  ISETP.NE.AND P0, PT, R18, 0x1, PT ;  /* 0x000000011200780c */ /* 0x000fe20003f05270 */
[----:B------:R-:W-:Y:S01]  /*26b0*/  BSSY.RECONVERGENT B2, `(.L_x_137) ;  /* 0x0000016000027945 */ /* 0x000fe20003800200 */
[----:B------:R-:W-:-:S04]  /*26c0*/  LOP3.LUT R6, R6, 0x1, RZ, 0xc0, !PT ;  /* 0x0000000106067812 */ /* 0x000fc800078ec0ff */
[----:B------:R-:W-:-:S07]  /*26d0*/  ISETP.NE.U32.AND P1, PT, R6, 0x1, PT ;  /* 0x000000010600780c */ /* 0x000fce0003f25070 */
[----:B------:R-:W-:Y:S06]  /*26e0*/  @!P0 BRA `(.L_x_138) ;  /* 0x0000000000488947 */ /* 0x000fec0003800000 */
[----:B------:R-:W-:Y:S01]  /*26f0*/  IADD3 R9, PT, PT, R7, 0x8, RZ ;  /* 0x0000000807097810 */ /* 0x000fe20007ffe0ff */
[C---:B------:R-:W-:Y:S02]  /*2700*/  IMAD R6, R10.reuse, R5, R10 ;  /* 0x000000050a067224 */ /* 0x040fe400078e020a */
[----:B------:R-:W-:Y:S01]  /*2710*/  VIADD R10, R10, 0x2 ;  /* 0x000000020a0a7836 */ /* 0x000fe20000000000 */
[----:B------:R-:W-:-:S05]  /*2720*/  LEA R9, R4, R9, 0x18 ;  /* 0x0000000904097211 */ /* 0x000fca00078ec0ff */
[----:B------:R-:W-:-:S05]  /*2730*/  IMAD R6, R6, 0x4, R9 ;  /* 0x0000000406067824 */ /* 0x000fca00078e0209 */
[----:B------:R-:W-:Y:S01]  /*2740*/  LEA R11, R5, R6, 0x2 ;  /* 0x00000006050b7211 */ /* 0x000fe200078e10ff */
[----:B------:R-:W1:Y:S04]  /*2750*/  LDS R8, [R6] ;  /* 0x0000000006087984 */ /* 0x000e680000000800 */
[----:B------:R-:W2:Y:S01]  /*2760*/  LDS R13, [R11+0x4] ;  /* 0x000004000b0d7984 */ /* 0x000ea20000000800 */
[----:B-1----:R-:W-:Y:S02]  /*2770*/  FSETP.GEU.AND P0, PT, |R8|, 1.175494350822287508e-38, PT ;  /* 0x008000000800780b */ /* 0x002fe40003f0e200 */
[----:B--2---:R-:W-:-:S11]  /*2780*/  FSETP.GEU.AND P2, PT, |R13|, 1.175494350822287508e-38, PT ;  /* 0x008000000d00780b */ /* 0x004fd60003f4e200 */
[----:B------:R-:W-:-:S04]  /*2790*/  @!P0 FMUL R8, R8, 16777216 ;  /* 0x4b80000008088820 */ /* 0x000fc80000400000 */
[----:B------:R-:W1:Y:S01]  /*27a0*/  MUFU.LG2 R9, R8 ;  /* 0x0000000800097308 */ /* 0x000e620000000c00 */
[----:B------:R-:W-:-:S07]  /*27b0*/  @!P2 FMUL R13, R13, 16777216 ;  /* 0x4b8000000d0da820 */ /* 0x000fce0000400000 */
[----:B------:R-:W2:Y:S01]  /*27c0*/  MUFU.LG2 R15, R13 ;  /* 0x0000000d000f7308 */ /* 0x000ea20000000c00 */
[----:B-1----:R-:W-:-:S04]  /*27d0*/  @!P0 FADD R9, R9, -24 ;  /* 0xc1c0000009098421 */ /* 0x002fc80000000000 */
[----:B------:R-:W-:Y:S01]  /*27e0*/  FFMA R12, R9, 0.69314718246459960938, R12 ;  /* 0x3f317218090c7823 */ /* 0x000fe2000000000c */
[----:B--2---:R-:W-:-:S04]  /*27f0*/  @!P2 FADD R15, R15, -24 ;  /* 0xc1c000000f0fa421 */ /* 0x004fc80000000000 */
[----:B------:R-:W-:-:S07]  /*2800*/  FFMA R12, R15, 0.69314718246459960938, R12 ;  /* 0x3f3172180f0c7823 */ /* 0x000fce000000000c */
.L_x_138:
[----:B------:R-:W-:Y:S05]  /*2810*/  BSYNC.RECONVERGENT B2 ;  /* 0x0000000000027941 */ /* 0x000fea0003800200 */
.L_x_137:
[----:B------:R-:W-:Y:S05]  /*2820*/  @P1 BRA `(.L_x_134) ;  /* 0x0000000000281947 */ /* 0x000fea0003800000 */
[----:B------:R-:W-:Y:S01]  /*2830*/  IADD3 R7, PT, PT, R7, 0x8, RZ ;  /* 0x0000000807077810 */ /* 0x000fe20007ffe0ff */
[----:B------:R-:W-:-:S03]  /*2840*/  IMAD R10, R10, R5, R10 ;  /* 0x000000050a0a7224 */ /* 0x000fc600078e020a */
[----:B------:R-:W-:-:S05]  /*2850*/  LEA R7, R4, R7, 0x18 ;  /* 0x0000000704077211 */ /* 0x000fca00078ec0ff */
[----:B------:R-:W-:-:S05]  /*2860*/  IMAD R10, R10, 0x4, R7 ;  /* 0x000000040a0a7824 */ /* 0x000fca00078e0207 */
[----:B------:R-:W1:Y:S02]  /*2870*/  LDS R4, [R10] ;  /* 0x000000000a047984 */ /* 0x000e640000000800 */
[----:B-1----:R-:W-:-:S13]  /*2880*/  FSETP.GEU.AND P0, PT, |R4|, 1.175494350822287508e-38, PT ;  /* 0x008000000400780b */ /* 0x002fda0003f0e200 */
[----:B------:R-:W-:-:S04]  /*2890*/  @!P0 FMUL R4, R4, 16777216 ;  /* 0x4b80000004048820 */ /* 0x000fc80000400000 */
[----:B------:R-:W1:Y:S02]  /*28a0*/  MUFU.LG2 R7, R4 ;  /* 0x0000000400077308 */ /* 0x000e640000000c00 */
[----:B-1----:R-:W-:-:S04]  /*28b0*/  @!P0 FADD R7, R7, -24 ;  /* 0xc1c0000007078421 */ /* 0x002fc80000000000 */
[----:B------:R-:W-:-:S07]  /*28c0*/  FFMA R12, R7, 0.69314718246459960938, R12 ;  /* 0x3f317218070c7823 */ /* 0x000fce000000000c */
.L_x_134:
[----:B------:R-:W-:Y:S05]  /*28d0*/  BSYNC.RECONVERGENT B1 ;  /* 0x0000000000017941 */ /* 0x000fea0003800200 */
.L_x_133:
[----:B------:R-:W1:Y:S01]  /*28e0*/  LDC.64 R6, c[0x0][0x3a8] ;  /* 0x0000ea00ff067b82 */ /* 0x000e620000000a00 */
[----:B------:R-:W-:-:S05]  /*28f0*/  FADD R12, R12, R12 ;  /* 0x0000000c0c0c7221 */ /* 0x000fca0000000000 */
[----:B------:R2:W-:Y:S01]  /*2900*/  STS [R3], R12 ;  /* 0x0000000c03007388 */ /* 0x0005e20000000800 */
[----:B-1----:R-:W-:-:S05]  /*2910*/  IMAD.WIDE.U32 R6, R2, 0x4, R6 ;  /* 0x0000000402067825 */ /* 0x002fca00078e0006 */
[----:B------:R2:W-:Y:S02]  /*2920*/  STG.E desc[UR10][R6.64], R12 ;  /* 0x0000000c06007986 */ /* 0x0005e4000c10190a */
.L_x_129:
[----:B------:R-:W-:Y:S05]  /*2930*/  BSYNC.RECONVERGENT B0 ;  /* 0x0000000000007941 */ /* 0x000fea0003800200 */
.L_x_128:
[----:B------:R-:W1:Y:S01]  /*2940*/  LDCU UR7, c[0x0][0x3b8] ;  /* 0x00007700ff0777ac */ /* 0x000e620008000800 */
[----:B------:R-:W-:Y:S01]  /*2950*/  BAR.SYNC.DEFER_BLOCKING 0x0 ;  /* 0x0000000000007b1d */ /* 0x000fe20000010000 */
[----:B-1----:R-:W-:-:S13]  /*2960*/  ISETP.NE.AND P0, PT, RZ, UR7, PT ;  /* 0x00000007ff007c0c */ /* 0x002fda000bf05270 */
[----:B------:R-:W-:Y:S05]  /*2970*/  @!P0 EXIT ;  /* 0x000000000000894d */ /* 0x000fea0003800000 */
[----:B------:R-:W1:Y:S01]  /*2980*/  S2UR UR8, SR_CgaCtaId ;  /* 0x00000000000879c3 */ /* 0x000e620000008800 */
[----:B------:R-:W-:Y:S01]  /*2990*/  UMOV UR4, 0x400 ;  /* 0x0000040000047882 */ /* 0x000fe20000000000 */
[----:B------:R-:W-:Y:S01]  /*29a0*/  VIMNMX.U32 R2, PT, PT, R5, 0x1, !PT ;  /* 0x0000000105027848 */ /* 0x000fe20007fe0000 */
[----:B------:R-:W-:Y:S02]  /*29b0*/  ULOP3.LUT UR7, UR7, 0xffffff, URZ, 0xc0, !UPT ;  /* 0x00ffffff07077892 */ /* 0x000fe4000f8ec0ff */
[----:B------:R-:W-:Y:S02]  /*29c0*/  UIADD3 UR14, UPT, UPT, UR6, UR13, URZ ;  /* 0x0000000d060e7290 */ /* 0x000fe4000fffe0ff */
[----:B------:R-:W-:Y:S02]  /*29d0*/  USHF.L.U32 UR9, UR5, 0x2, URZ ;  /* 0x0000000205097899 */ /* 0x000fe400080006ff */
[----:B------:R-:W-:Y:S02]  /*29e0*/  UIADD3 UR12, UPT, UPT, UR19, 0x20, URZ ;  /* 0x00000020130c7890 */ /* 0x000fe4000fffe0ff */
[----:B-1----:R-:W-:-:S09]  /*29f0*/  ULEA UR4, UR8, UR4, 0x18 ;  /* 0x0000000408047291 */ /* 0x002fd2000f8ec0ff */
[----:B------:R-:W1:Y:S01]  /*2a00*/  LDS.64 R16, [UR4] ;  /* 0x00000004ff107984 */ /* 0x000e620008000a00 */
[----:B------:R-:W-:-:S04]  /*2a10*/  ULOP3.LUT UR4, UR13, 0xffffff, URZ, 0xc0, !UPT ;  /* 0x00ffffff0d047892 */ /* 0x000fc8000f8ec0ff */
[----:B------:R-:W-:-:S06]  /*2a20*/  UIMAD UR4, UR5, UR4, URZ ;  /* 0x00000004050472a4 */ /* 0x000fcc000f8e02ff */
[----:B------:R-:W-:Y:S01]  /*2a30*/  MOV R22, UR4 ;  /* 0x0000000400167c02 */ /* 0x000fe20008000f00 */
[----:B------:R-:W-:-:S04]  /*2a40*/  UMOV UR4, URZ ;  /* 0x000000ff00047c82 */ /* 0x000fc80008000000 */
[----:B------:R-:W-:Y:S01]  /*2a50*/  IMAD R22, R5, UR6, R22 ;  /* 0x0000000605167c24 */ /* 0x000fe2000f8e0216 */
[----:B-1----:R-:W-:-:S13]  /*2a60*/  FSETP.GEU.AND P0, PT, |R17|, 1.175494350822287508e-38, PT ;  /* 0x008000001100780b */ /* 0x002fda0003f0e200 */
[----:B------:R-:W-:-:S04]  /*2a70*/  @!P0 FMUL R17, R17, 16777216 ;  /* 0x4b80000011118820 */ /* 0x000fc80000400000 */
[----:B------:R-:W1:Y:S02]  /*2a80*/  MUFU.LG2 R20, R17 ;  /* 0x0000001100147308 */ /* 0x000e640000000c00 */
[----:B-1----:R-:W-:-:S07]  /*2a90*/  @!P0 FADD R20, R20, -24 ;  /* 0xc1c0000014148421 */ /* 0x002fce0000000000 */
.L_x_154:
[----:B------:R-:W1:Y:S01]  /*2aa0*/  LDCU UR6, c[0x0][0x3b8] ;  /* 0x00007700ff0677ac */ /* 0x000e620008000800 */
[----:B0-2---:R-:W-:Y:S01]  /*2ab0*/  VIADD R3, R0, UR4 ;  /* 0x0000000400037c36 */ /* 0x005fe20008000000 */
[----:B------:R-:W-:Y:S01]  /*2ac0*/  BSSY.RECONVERGENT B1, `(.L_x_139) ;  /* 0x00000c9000017945 */ /* 0x000fe20003800200 */
[----:B------:R-:W-:-:S03]  /*2ad0*/  UIADD3 UR4, UPT, UPT, UR4, 0x100, URZ ;  /* 0x0000010004047890 */ /* 0x000fc6000fffe0ff */
[----:B-1----:R-:W-:Y:S01]  /*2ae0*/  ISETP.GE.U32.AND P0, PT, R3, UR6, PT ;  /* 0x0000000603007c0c */ /* 0x002fe2000bf06070 */
[----:B------:R-:W-:-:S12]  /*2af0*/  UISETP.GE.U32.AND UP0, UPT, UR4, UR6, UPT ;  /* 0x000000060400728c */ /* 0x000fd8000bf06070 */
[----:B------:R-:W-:Y:S05]  /*2b00*/  @P0 BRA `(.L_x_140) ;  /* 0x0000000c00100947 */ /* 0x000fea0003800000 */
[----:B------:R-:W-:Y:S01]  /*2b10*/  HFMA2 R21, -RZ, RZ, 0, 0 ;  /* 0x00000000ff157431 */ /* 0x000fe200000001ff */
[----:B------:R-:W-:Y:S01]  /*2b20*/  BSSY.RECONVERGENT B0, `(.L_x_141) ;  /* 0x00000b9000007945 */ /* 0x000fe20003800200 */
[----:B------:R-:W-:Y:S01]  /*2b30*/  IMAD.MOV.U32 R19, RZ, RZ, RZ ;  /* 0x000000ffff137224 */ /* 0x000fe200078e00ff */
[----:B------:R-:W-:Y:S02]  /*2b40*/  PRMT R18, RZ, 0x7610, R18 ;  /* 0x00007610ff127816 */ /* 0x000fe40000000012 */
[----:B------:R-:W-:-:S07]  /*2b50*/  PRMT R17, RZ, 0x7610, R17 ;  /* 0x00007610ff117816 */ /* 0x000fce0000000011 */
.L_x_153:
[----:B------:R-:W0:Y:S01]  /*2b60*/  LDC.64 R6, c[0x0][0x398] ;  /* 0x0000e600ff067b82 */ /* 0x000e220000000a00 */
[----:B------:R-:W-:Y:S02]  /*2b70*/  LOP3.LUT R24, R19, 0xffffff, RZ, 0xc0, !PT ;  /* 0x00ffffff13187812 */ /* 0x000fe400078ec0ff */
[----:B------:R-:W-:-:S03]  /*2b80*/  IADD3 R11, PT, PT, R22, R19, RZ ;  /* 0x00000013160b7210 */ /* 0x000fc60007ffe0ff */
[----:B------:R-:W-:Y:S02]  /*2b90*/  IMAD R9, R24, UR7, R3 ;  /* 0x0000000718097c24 */ /* 0x000fe4000f8e0203 */
[----:B------:R-:W1:Y:S01]  /*2ba0*/  LDC.64 R4, c[0x0][0x390] ;  /* 0x0000e400ff047b82 */ /* 0x000e620000000a00 */
[----:B0-----:R-:W-:-:S06]  /*2bb0*/  IMAD.WIDE.U32 R6, R11, 0x4, R6 ;  /* 0x000000040b067825 */ /* 0x001fcc00078e0006 */
[----:B------:R-:W2:Y:S01]  /*2bc0*/  LDG.E R7, desc[UR10][R6.64] ;  /* 0x0000000a06077981 */ /* 0x000ea2000c1e1900 */
[----:B-1----:R-:W-:-:S06]  /*2bd0*/  IMAD.WIDE.U32 R4, R9, 0x4, R4 ;  /* 0x0000000409047825 */ /* 0x002fcc00078e0004 */
[----:B------:R-:W2:Y:S01]  /*2be0*/  LDG.E R4, desc[UR10][R4.64] ;  /* 0x0000000a04047981 */ /* 0x000ea2000c1e1900 */
[----:B------:R-:W-:Y:S01]  /*2bf0*/  ISETP.NE.AND P0, PT, R19, RZ, PT ;  /* 0x000000ff1300720c */ /* 0x000fe20003f05270 */
[----:B------:R-:W-:Y:S01]  /*2c00*/  BSSY.RECONVERGENT B2, `(.L_x_142) ;  /* 0x000008d000027945 */ /* 0x000fe20003800200 */
[----:B--2---:R-:W-:-:S11]  /*2c10*/  FADD R25, R4, -R7 ;  /* 0x8000000704197221 */ /* 0x004fd60000000000 */
[----:B------:R-:W-:Y:S05]  /*2c20*/  @!P0 BRA `(.L_x_143) ;  /* 0x0000000800288947 */ /* 0x000fea0003800000 */
[C---:B------:R-:W-:Y:S01]  /*2c30*/  ISETP.GE.U32.AND P0, PT, R19.reuse, 0x10, PT ;  /* 0x000000101300780c */ /* 0x040fe20003f06070 */
[----:B------:R-:W-:Y:S01]  /*2c40*/  BSSY.RECONVERGENT B3, `(.L_x_144) ;  /* 0x0000037000037945 */ /* 0x000fe20003800200 */
[----:B------:R-:W-:Y:S01]  /*2c50*/  LOP3.LUT P1, RZ, R19, 0xf, RZ, 0xc0, !PT ;  /* 0x0000000f13ff7812 */ /* 0x000fe2000782c0ff */
[----:B------:R-:W-:-:S10]  /*2c60*/  IMAD.MOV.U32 R23, RZ, RZ, RZ ;  /* 0x000000ffff177224 */ /* 0x000fd400078e00ff */
[----:B------:R-:W-:Y:S05]  /*2c70*/  @!P0 BRA `(.L_x_145) ;  /* 0x0000000000cc8947 */ /* 0x000fea0003800000 */
[----:B------:R-:W0:Y:S01]  /*2c80*/  S2UR UR8, SR_CgaCtaId ;  /* 0x00000000000879c3 */ /* 0x000e220000008800 */
[----:B------:R-:W-:Y:S01]  /*2c90*/  UMOV UR6, 0x400 ;  /* 0x0000040000067882 */ /* 0x000fe20000000000 */
[----:B------:R-:W-:Y:S01]  /*2ca0*/  LOP3.LUT R23, R19, 0xfffffff0, RZ, 0xc0, !PT ;  /* 0xfffffff013177812 */ /* 0x000fe200078ec0ff */
[----:B------:R-:W-:Y:S01]  /*2cb0*/  UIADD3 UR6, UPT, UPT, UR6, 0x8, URZ ;  /* 0x0000000806067890 */ /* 0x000fe2000fffe0ff */
[----:B------:R-:W-:Y:S02]  /*2cc0*/  IMAD.U32 R26, RZ, RZ, UR12 ;  /* 0x0000000cff1a7e24 */ /* 0x000fe4000f8e00ff */
[----:B------:R-:W-:Y:S01]  /*2cd0*/  IADD3 R28, PT, PT, -R23, RZ, RZ ;  /* 0x000000ff171c7210 */ /* 0x000fe20007ffe1ff */
[----:B0-----:R-:W-:-:S06]  /*2ce0*/  ULEA UR6, UR8, UR6, 0x18 ;  /* 0x0000000608067291 */ /* 0x001fcc000f8ec0ff */
[----:B------:R-:W-:-:S05]  /*2cf0*/  MOV R27, UR6 ;  /* 0x00000006001b7c02 */ /* 0x000fca0008000f00 */
[----:B------:R-:W-:-:S04]  /*2d00*/  IMAD R27, R24, UR9, R27 ;  /* 0x00000009181b7c24 */ /* 0x000fc8000f8e021b */
[----:B------:R-:W-:-:S07]  /*2d10*/  VIADD R27, R27, 0x20 ;  /* 0x000000201b1b7836 */ /* 0x000fce0000000000 */
.L_x_146:
[----:B------:R-:W2:Y:S04]  /*2d20*/  LDL.128 R12, [R26+-0x20] ;  /* 0xffffe0001a0c7983 */ /* 0x000ea80000100c00 */
[----:B------:R-:W3:Y:S04]  /*2d30*/  LDL.128 R4, [R26+-0x10] ;  /* 0xfffff0001a047983 */ /* 0x000ee80000100c00 */
[----:B------:R-:W2:Y:S04]  /*2d40*/  LDS R8, [R27+-0x20] ;  /* 0xffffe0001b087984 */ /* 0x000ea80000000800 */
[----:B------:R-:W0:Y:S04]  /*2d50*/  LDS R9, [R27+-0x1c] ;  /* 0xffffe4001b097984 */ /* 0x000e280000000800 */
[----:B------:R-:W1:Y:S01]  /*2d60*/  LDS R10, [R27+-0x18] ;  /* 0xffffe8001b0a7984 */ /* 0x000e620000000800 */
[----:B--2---:R-:W-:-:S03]  /*2d70*/  FFMA R8, -R8, R12, R25 ;  /* 0x0000000c08087223 */ /* 0x004fc60000000119 */
[----:B------:R-:W2:Y:S01]  /*2d80*/  LDS R12, [R27+-0x14] ;  /* 0xffffec001b0c7984 */ /* 0x000ea20000000800 */
[----:B0-----:R-:W-:-:S03]  /*2d90*/  FFMA R9, R13, -R9, R8 ;  /* 0x800000090d097223 */ /* 0x001fc60000000008 */
[----:B------:R-:W-:Y:S01]  /*2da0*/  LDS R25, [R27+-0xc] ;  /* 0xfffff4001b197984 */ /* 0x000fe20000000800 */
[----:B-1----:R-:W-:-:S03]  /*2db0*/  FFMA R14, R14, -R10, R9 ;  /* 0x8000000a0e0e7223 */ /* 0x002fc60000000009 */
[----:B------:R-:W4:Y:S01]  /*2dc0*/  LDL.128 R8, [R26] ;  /* 0x000000001a087983 */ /* 0x000f220000100c00 */
[----:B--2---:R-:W-:-:S03]  /*2dd0*/  FFMA R15, R15, -R12, R14 ;  /* 0x8000000c0f0f7223 */ /* 0x004fc6000000000e */
[----:B------:R-:W3:Y:S02]  /*2de0*/  LDS R12, [R27+-0x10] ;  /* 0xfffff0001b0c7984 */ /* 0x000ee40000000800 */
[----:B---3--:R-:W-:Y:S02]  /*2df0*/  FFMA R4, -R12, R4, R15 ;  /* 0x000000040c047223 */ /* 0x008fe4000000010f */
[----:B------:R0:W2:Y:S01]  /*2e00*/  LDL.128 R12, [R26+0x10] ;  /* 0x000010001a0c7983 */ /* 0x0000a20000100c00 */
[----:B------:R-:W-:Y:S01]  /*2e10*/  IADD3 R28, PT, PT, R28, 0x10, RZ ;  /* 0x000000101c1c7810 */ /* 0x000fe20007ffe0ff */
[----:B------:R-:W-:Y:S02]  /*2e20*/  FFMA R5, R5, -R25, R4 ;  /* 0x8000001905057223 */ /* 0x000fe40000000004 */
[----:B------:R-:W1:Y:S01]  /*2e30*/  LDS R4, [R27+-0x8] ;  /* 0xfffff8001b047984 */ /* 0x000e620000000800 */
[----:B------:R-:W-:Y:S01]  /*2e40*/  ISETP.NE.AND P0, PT, R28, RZ, PT ;  /* 0x000000ff1c00720c */ /* 0x000fe20003f05270 */
[----:B0-----:R-:W-:-:S02]  /*2e50*/  VIADD R26, R26, 0x40 ;  /* 0x000000401a1a7836 */ /* 0x001fc40000000000 */
[----:B-1----:R-:W-:Y:S02]  /*2e60*/  FFMA R4, R6, -R4, R5 ;  /* 0x8000000406047223 */ /* 0x002fe40000000005 */
[----:B------:R-:W0:Y:S04]  /*2e70*/  LDS R5, [R27+-0x4] ;  /* 0xfffffc001b057984 */ /* 0x000e280000000800 */
[----:B------:R-:W-:Y:S01]  /*2e80*/  LDS R6, [R27+0x4] ;  /* 0x000004001b067984 */ /* 0x000fe20000000800 */
[----:B0-----:R-:W-:-:S03]  /*2e90*/  FFMA R5, R7, -R5, R4 ;  /* 0x8000000507057223 */ /* 0x001fc60000000004 */
[----:B------:R-:W4:Y:S04]  /*2ea0*/  LDS R4, [R27] ;  /* 0x000000001b047984 */ /* 0x000f280000000800 */
[----:B------:R-:W0:Y:S01]  /*2eb0*/  LDS R7, [R27+0x8] ;  /* 0x000008001b077984 */ /* 0x000e220000000800 */
[----:B----4-:R-:W-:-:S03]  /*2ec0*/  FFMA R4, -R4, R8, R5 ;  /* 0x0000000804047223 */ /* 0x010fc60000000105 */
[----:B------:R-:W-:Y:S01]  /*2ed0*/  LDS R5, [R27+0x10] ;  /* 0x000010001b057984 */ /* 0x000fe20000000800 */
[----:B------:R-:W-:-:S03]  /*2ee0*/  FFMA R9, R9, -R6, R4 ;  /* 0x8000000609097223 */ /* 0x000fc60000000004 */
[----:B------:R-:W1:Y:S01]  /*2ef0*/  LDS R6, [R27+0xc] ;  /* 0x00000c001b067984 */ /* 0x000e620000000800 */
[----:B0-----:R-:W-:-:S03]  /*2f00*/  FFMA R10, R10, -R7, R9 ;  /* 0x800000070a0a7223 */ /* 0x001fc60000000009 */
[----:B------:R-:W0:Y:S04]  /*2f10*/  LDS R7, [R27+0x14] ;  /* 0x000014001b077984 */ /* 0x000e280000000800 */
[----:B------:R-:W3:Y:S04]  /*2f20*/  LDS R8, [R27+0x18] ;  /* 0x000018001b087984 */ /* 0x000ee80000000800 */
[----:B------:R4:W5:Y:S02]  /*2f30*/  LDS R4, [R27+0x1c] ;  /* 0x00001c001b047984 */ /* 0x0009640000000800 */
[----:B----4-:R-:W-:Y:S01]  /*2f40*/  IADD3 R27, PT, PT, R27, 0x40, RZ ;  /* 0x000000401b1b7810 */ /* 0x010fe20007ffe0ff */
[----:B-1----:R-:W-:-:S04]  /*2f50*/  FFMA R6, R11, -R6, R10 ;  /* 0x800000060b067223 */ /* 0x002fc8000000000a */
[----:B--2---:R-:W-:-:S04]  /*2f60*/  FFMA R6, -R5, R12, R6 ;  /* 0x0000000c05067223 */ /* 0x004fc80000000106 */
[----:B0-----:R-:W-:-:S04]  /*2f70*/  FFMA R7, R13, -R7, R6 ;  /* 0x800000070d077223 */ /* 0x001fc80000000006 */
[----:B---3--:R-:W-:-:S04]  /*2f80*/  FFMA R8, R14, -R8, R7 ;  /* 0x800000080e087223 */ /* 0x008fc80000000007 */
[----:B-----5:R-:W-:Y:S01]  /*2f90*/  FFMA R25, R15, -R4, R8 ;  /* 0x800000040f197223 */ /* 0x020fe20000000008 */
[----:B------:R-:W-:Y:S06]  /*2fa0*/  @P0 BRA `(.L_x_146) ;  /* 0xfffffffc005c0947 */ /* 0x000fec000383ffff */
.L_x_145:
[----:B------:R-:W-:Y:S05]  /*2fb0*/  BSYNC.RECONVERGENT B3 ;  /* 0x0000000000037941 */ /* 0x000fea0003800200 */
.L_x_144:
[----:B------:R-:W-:Y:S01]  /*2fc0*/  IMAD R12, R24, UR5, RZ ;  /* 0x00000005180c7c24 */ /* 0x000fe2000f8e02ff */
[----:B------:R-:W-:Y:S06]  /*2fd0*/  @!P1 BRA `(.L_x_143) ;  /* 0x00000004003c9947 */ /* 0x000fec0003800000 */
[----:B------:R-:W-:Y:S01]  /*2fe0*/  LOP3.LUT R5, R17, 0xf, RZ, 0xc0, !PT ;  /* 0x0000000f11057812 */ /* 0x000fe200078ec0ff */
[----:B------:R-:W-:Y:S03]  /*2ff0*/  BSSY.RECONVERGENT B3, `(.L_x_147) ;  /* 0x000001f000037945 */ /* 0x000fe60003800200 */
[C---:B------:R-:W-:Y:S01]  /*3000*/  LOP3.LUT P1, RZ, R5.reuse, 0x7, RZ, 0xc0, !PT ;  /* 0x0000000705ff7812 */ /* 0x040fe2000782c0ff */
[----:B------:R-:W-:-:S05]  /*3010*/  VIADD R4, R5, 0xffffffff ;  /* 0xffffffff05047836 */ /* 0x000fca0000000000 */
[----:B------:R-:W-:-:S13]  /*3020*/  ISETP.GE.U32.AND P0, PT, R4, 0x7, PT ;  /* 0x000000070400780c */ /* 0x000fda0003f06070 */
[----:B------:R-:W-:Y:S05]  /*3030*/  @!P0 BRA `(.L_x_148) ;  /* 0x0000000000688947 */ /* 0x000fea0003800000 */
[----:B------:R-:W-:-:S05]  /*3040*/  LEA R15, R23, UR18, 0x2 ;  /* 0x00000012170f7c11 */ /* 0x000fca000f8e10ff */
[----:B------:R-:W2:Y:S04]  /*3050*/  LDL.128 R4, [R15] ;  /* 0x000000000f047983 */ /* 0x000ea80000100c00 */
[----:B------:R0:W3:Y:S01]  /*3060*/  LDL.128 R8, [R15+0x10] ;  /* 0x000010000f087983 */ /* 0x0000e20000100c00 */
[----:B------:R-:W1:Y:S01]  /*3070*/  S2UR UR8, SR_CgaCtaId ;  /* 0x00000000000879c3 */ /* 0x000e620000008800 */
[----:B------:R-:W-:Y:S01]  /*3080*/  UMOV UR6, 0x400 ;  /* 0x0000040000067882 */ /* 0x000fe20000000000 */
[----:B------:R-:W-:Y:S01]  /*3090*/  IADD3 R14, PT, PT, R12, R23, RZ ;  /* 0x000000170c0e7210 */ /* 0x000fe20007ffe0ff */
[----:B------:R-:W-:Y:S01]  /*30a0*/  UIADD3 UR6, UPT, UPT, UR6, 0x8, URZ ;  /* 0x0000000806067890 */ /* 0x000fe2000fffe0ff */
[----:B------:R-:W-:-:S03]  /*30b0*/  VIADD R23, R23, 0x8 ;  /* 0x0000000817177836 */ /* 0x000fc60000000000 */
[----:B-1----:R-:W-:-:S06]  /*30c0*/  ULEA UR6, UR8, UR6, 0x18 ;  /* 0x0000000608067291 */ /* 0x002fcc000f8ec0ff */
[----:B------:R-:W-:-:S05]  /*30d0*/  LEA R14, R14, UR6, 0x2 ;  /* 0x000000060e0e7c11 */ /* 0x000fca000f8e10ff */
[----:B------:R-:W2:Y:S04]  /*30e0*/  LDS R26, [R14] ;  /* 0x000000000e1a7984 */ /* 0x000ea80000000800 */
[----:B------:R-:W1:Y:S04]  /*30f0*/  LDS R27, [R14+0x4] ;  /* 0x000004000e1b7984 */ /* 0x000e680000000800 */
[----:B------:R-:W4:Y:S04]  /*3100*/  LDS R13, [R14+0x8] ;  /* 0x000008000e0d7984 */ /* 0x000f280000000800 */
[----:B0-----:R-:W-:Y:S04]  /*3110*/  LDS R15, [R14+0x10] ;  /* 0x000010000e0f7984 */ /* 0x001fe80000000800 */
[----:B------:R-:W-:Y:S01]  /*3120*/  LDS R28, [R14+0x1c] ;  /* 0x00001c000e1c7984 */ /* 0x000fe20000000800 */
[----:B--2---:R-:W-:-:S03]  /*3130*/  FFMA R26, -R26, R4, R25 ;  /* 0x000000041a1a7223 */ /* 0x004fc60000000119 */
[----:B------:R-:W0:Y:S01]  /*3140*/  LDS R4, [R14+0xc] ;  /* 0x00000c000e047984 */ /* 0x000e220000000800 */
[----:B-1----:R-:W-:-:S03]  /*3150*/  FFMA R27, -R27, R5, R26 ;  /* 0x000000051b1b7223 */ /* 0x002fc6000000011a */
[----:B------:R-:W1:Y:S01]  /*3160*/  LDS R26, [R14+0x14] ;  /* 0x000014000e1a7984 */ /* 0x000e620000000800 */
[----:B----4-:R-:W-:-:S03]  /*3170*/  FFMA R13, -R13, R6, R27 ;  /* 0x000000060d0d7223 */ /* 0x010fc6000000011b */
[----:B------:R-:W2:Y:S01]  /*3180*/  LDS R5, [R14+0x18] ;  /* 0x000018000e057984 */ /* 0x000ea20000000800 */
[----:B0-----:R-:W-:-:S04]  /*3190*/  FFMA R7, -R4, R7, R13 ;  /* 0x0000000704077223 */ /* 0x001fc8000000010d */
[----:B---3--:R-:W-:-:S04]  /*31a0*/  FFMA R7, -R15, R8, R7 ;  /* 0x000000080f077223 */ /* 0x008fc80000000107 */
[----:B-1----:R-:W-:-:S04]  /*31b0*/  FFMA R26, -R26, R9, R7 ;  /* 0x000000091a1a7223 */ /* 0x002fc80000000107 */
[----:B--2---:R-:W-:-:S04]  /*31c0*/  FFMA R5, -R5, R10, R26 ;  /* 0x0000000a05057223 */ /* 0x004fc8000000011a */
[----:B------:R-:W-:-:S07]  /*31d0*/  FFMA R25, -R28, R11, R5 ;  /* 0x0000000b1c197223 */ /* 0x000fce0000000105 */
.L_x_148:
[----:B------:R-:W-:Y:S05]  /*31e0*/  BSYNC.RECONVERGENT B3 ;  /* 0x0000000000037941 */ /* 0x000fea0003800200 */
.L_x_147:
[----:B------:R-:W-:Y:S05]  /*31f0*/  @!P1 BRA `(.L_x_143) ;  /* 0x0000000000b49947 */ /* 0x000fea0003800000 */
[----:B------:R-:W-:Y:S01]  /*3200*/  LOP3.LUT R8, R18, 0xffff, RZ, 0xc0, !PT ;  /* 0x0000ffff12087812 */ /* 0x000fe200078ec0ff */
[----:B------:R-:W-:Y:S03]  /*3210*/  BSSY.RECONVERGENT B3, `(.L_x_149) ;  /* 0x0000018000037945 */ /* 0x000fe60003800200 */
[C---:B------:R-:W-:Y:S02]  /*3220*/  LOP3.LUT R4, R8.reuse, 0x7, RZ, 0xc0, !PT ;  /* 0x0000000708047812 */ /* 0x040fe400078ec0ff */
[----:B------:R-:W-:Y:S02]  /*3230*/  LOP3.LUT R8, R8, 0x3, RZ, 0xc0, !PT ;  /* 0x0000000308087812 */ /* 0x000fe400078ec0ff */
[----:B------:R-:W-:Y:S02]  /*3240*/  IADD3 R4, PT, PT, R4, -0x1, RZ ;  /* 0xffffffff04047810 */ /* 0x000fe40007ffe0ff */
[----:B------:R-:W-:-:S02]  /*3250*/  ISETP.NE.AND P1, PT, R8, RZ, PT ;  /* 0x000000ff0800720c */ /* 0x000fc40003f25270 */
[----:B------:R-:W-:-:S13]  /*3260*/  ISETP.GE.U32.AND P0, PT, R4, 0x3, PT ;  /* 0x000000030400780c */ /* 0x000fda0003f06070 */
[----:B------:R-:W-:Y:S05]  /*3270*/  @!P0 BRA `(.L_x_150) ;  /* 0x0000000000448947 */ /* 0x000fea0003800000 */
[----:B------:R-:W-:-:S06]  /*3280*/  LEA R4, R23, UR18, 0x2 ;  /* 0x0000001217047c11 */ /* 0x000fcc000f8e10ff */
[----:B------:R-:W2:Y:S01]  /*3290*/  LDL.128 R4, [R4] ;  /* 0x0000000004047983 */ /* 0x000ea20000100c00 */
[----:B------:R-:W0:Y:S01]  /*32a0*/  S2UR UR8, SR_CgaCtaId ;  /* 0x00000000000879c3 */ /* 0x000e220000008800 */
[----:B------:R-:W-:Y:S01]  /*32b0*/  UMOV UR6, 0x400 ;  /* 0x0000040000067882 */ /* 0x000fe20000000000 */
[----:B------:R-:W-:Y:S01]  /*32c0*/  IMAD.IADD R9, R12, 0x1, R23 ;  /* 0x000000010c097824 */ /* 0x000fe200078e0217 */
[----:B------:R-:W-:Y:S01]  /*32d0*/  UIADD3 UR6, UPT, UPT, UR6, 0x8, URZ ;  /* 0x0000000806067890 */ /* 0x000fe2000fffe0ff */
[----:B------:R-:W-:-:S03]  /*32e0*/  IADD3 R23, PT, PT, R23, 0x4, RZ ;  /* 0x0000000417177810 */ /* 0x000fc60007ffe0ff */
[----:B0-----:R-:W-:-:S06]  /*32f0*/  ULEA UR6, UR8, UR6, 0x18 ;  /* 0x0000000608067291 */ /* 0x001fcc000f8ec0ff */
[----:B------:R-:W-:-:S05]  /*3300*/  LEA R9, R9, UR6, 0x2 ;  /* 0x0000000609097c11 */ /* 0x000fca000f8e10ff */
[----:B------:R-:W2:Y:S04]  /*3310*/  LDS R10, [R9] ;  /* 0x00000000090a7984 */ /* 0x000ea80000000800 */
[----:B------:R-:W0:Y:S04]  /*3320*/  LDS R11, [R9+0x4] ;  /* 0x00000400090b7984 */ /* 0x000e280000000800 */
[----:B------:R-:W1:Y:S04]  /*3330*/  LDS R14, [R9+0x8] ;  /* 0x00000800090e7984 */ /* 0x000e680000000800 */
[----:B------:R-:W3:Y:S01]  /*3340*/  LDS R13, [R9+0xc] ;  /* 0x00000c00090d7984 */ /* 0x000ee20000000800 */
[----:B--2---:R-:W-:-:S04]  /*3350*/  FFMA R4, -R10, R4, R25 ;  /* 0x000000040a047223 */ /* 0x004fc80000000119 */
[----:B0-----:R-:W-:-:S04]  /*3360*/  FFMA R5, -R11, R5, R4 ;  /* 0x000000050b057223 */ /* 0x001fc80000000104 */
[----:B-1----:R-:W-:-:S04]  /*3370*/  FFMA R6, -R14, R6, R5 ;  /* 0x000000060e067223 */ /* 0x002fc80000000105 */
[----:B---3--:R-:W-:-:S07]  /*3380*/  FFMA R25, -R13, R7, R6 ;  /* 0x000000070d197223 */ /* 0x008fce0000000106 */
.L_x_150:
[----:B------:R-:W-:Y:S05]  /*3390*/  BSYNC.RECONVERGENT B3 ;  /* 0x0000000000037941 */ /* 0x000fea0003800200 */
.L_x_149:
[----:B------:R-:W-:Y:S05]  /*33a0*/  @!P1 BRA `(.L_x_143) ;  /* 0x0000000000489947 */ /* 0x000fea0003800000 */
[----:B------:R-:W-:-:S05]  /*33b0*/  LEA R7, R23, UR18, 0x2 ;  /* 0x0000001217077c11 */ /* 0x000fca000f8e10ff */
[----:B------:R-:W2:Y:S01]  /*33c0*/  LDL.64 R4, [R7] ;  /* 0x0000000007047983 */ /* 0x000ea20000100a00 */
[----:B------:R-:W0:Y:S01]  /*33d0*/  S2UR UR8, SR_CgaCtaId ;  /* 0x00000000000879c3 */ /* 0x000e220000008800 */
[----:B------:R-:W-:Y:S01]  /*33e0*/  UMOV UR6, 0x400 ;  /* 0x0000040000067882 */ /* 0x000fe20000000000 */
[----:B------:R-:W-:Y:S01]  /*33f0*/  IMAD.IADD R12, R12, 0x1, R23 ;  /* 0x000000010c0c7824 */ /* 0x000fe200078e0217 */
[----:B------:R-:W-:Y:S01]  /*3400*/  UIADD3 UR6, UPT, UPT, UR6, 0x8, URZ ;  /* 0x0000000806067890 */ /* 0x000fe2000fffe0ff */
[----:B------:R-:W-:-:S03]  /*3410*/  ISETP.NE.AND P0, PT, R8, 0x1, PT ;  /* 0x000000010800780c */ /* 0x000fc60003f05270 */
[----:B0-----:R-:W-:-:S06]  /*3420*/  ULEA UR6, UR8, UR6, 0x18 ;  /* 0x0000000608067291 */ /* 0x001fcc000f8ec0ff */
[----:B------:R-:W-:-:S05]  /*3430*/  LEA R12, R12, UR6, 0x2 ;  /* 0x000000060c0c7c11 */ /* 0x000fca000f8e10ff */
[----:B------:R-:W2:Y:S02]  /*3440*/  LDS R6, [R12] ;  /* 0x000000000c067984 */ /* 0x000ea40000000800 */
[----:B--2---:R-:W-:Y:S01]  /*3450*/  FFMA R25, -R6, R4, R25 ;  /* 0x0000000406197223 */ /* 0x004fe20000000119 */
[----:B------:R-:W-:Y:S06]  /*3460*/  @!P0 BRA `(.L_x_143) ;  /* 0x0000000000188947 */ /* 0x000fec0003800000 */
[----:B------:R-:W2:Y:S01]  /*3470*/  LDL R7, [R7+0x8] ;  /* 0x0000080007077983 */ /* 0x000ea20000100800 */
[----:B------:R-:W-:-:S03]  /*3480*/  ISETP.NE.AND P0, PT, R8, 0x2, PT ;  /* 0x000000020800780c */ /* 0x000fc60003f05270 */
[----:B------:R-:W0:Y:S10]  /*3490*/  LDS R4, [R12+0x4] ;  /* 0x000004000c047984 */ /* 0x000e340000000800 */
[----:B------:R-:W2:Y:S01]  /*34a0*/  @P0 LDS R6, [R12+0x8] ;  /* 0x000008000c060984 */ /* 0x000ea20000000800 */
[----:B0-----:R-:W-:-:S04]  /*34b0*/  FFMA R25, -R4, R5, R25 ;  /* 0x0000000504197223 */ /* 0x001fc80000000119 */
[----:B--2---:R-:W-:-:S07]  /*34c0*/  @P0 FFMA R25, -R6, R7, R25 ;  /* 0x0000000706190223 */ /* 0x004fce0000000119 */
.L_x_143:
[----:B------:R-:W-:Y:S05]  /*34d0*/  BSYNC.RECONVERGENT B2 ;  /* 0x0000000000027941 */ /* 0x000fea0003800200 */
.L_x_142:
[----:B------:R-:W0:Y:S01]  /*34e0*/  S2UR UR8, SR_CgaCtaId ;  /* 0x00000000000879c3 */ /* 0x000e220000008800 */
[----:B------:R-:W-:Y:S01]  /*34f0*/  UMOV UR6, 0x400 ;  /* 0x0000040000067882 */ /* 0x000fe20000000000 */
[----:B------:R-:W-:Y:S01]  /*3500*/  IMAD R24, R24, UR5, R19 ;  /* 0x0000000518187c24 */ /* 0x000fe2000f8e0213 */
[----:B------:R-:W-:Y:S01]  /*3510*/  UIADD3 UR6, UPT, UPT, UR6, 0x8, URZ ;  /* 0x0000000806067890 */ /* 0x000fe2000fffe0ff */
[----:B------:R-:W-:Y:S03]  /*3520*/  BSSY.RECONVERGENT B2, `(.L_x_151) ;  /* 0x0000010000027945 */ /* 0x000fe60003800200 */
[----:B0-----:R-:W-:-:S06]  /*3530*/  ULEA UR6, UR8, UR6, 0x18 ;  /* 0x0000000608067291 */ /* 0x001fcc000f8ec0ff */
[----:B------:R-:W-:-:S06]  /*3540*/  LEA R24, R24, UR6, 0x2 ;  /* 0x0000000618187c11 */ /* 0x000fcc000f8e10ff */
[----:B------:R-:W0:Y:S02]  /*3550*/  LDS R24, [R24] ;  /* 0x0000000018187984 */ /* 0x000e240000000800 */
[----:B0-----:R-:W0:Y:S08]  /*3560*/  MUFU.RCP R4, R24 ;  /* 0x0000001800047308 */ /* 0x001e300000001000 */
[----:B------:R-:W1:Y:S01]  /*3570*/  FCHK P0, R25, R24 ;  /* 0x0000001819007302 */ /* 0x000e620000000000 */
[----:B0-----:R-:W-:-:S04]  /*3580*/  FFMA R5, -R24, R4, 1 ;  /* 0x3f80000018057423 */ /* 0x001fc80000000104 */
        /* <DEDUP_REMOVED lines=8> */
[----:B------:R-:W-:Y:S05]  /*3610*/  CALL.REL.NOINC `($__internal_4_$__cuda_sm3x_div_rn_noftz_f32_slowpath) ;  /* 0x0000000000b47944 */ /* 0x000fea0003c00000 */
.L_x_152:
[----:B------:R-:W-:Y:S05]  /*3620*/  BSYNC.RECONVERGENT B2 ;  /* 0x0000000000027941 */ /* 0x000fea0003800200 */
.L_x_151:
[----:B------:R-:W-:Y:S01]  /*3630*/  LEA R5, R19, UR18, 0x2 ;  /* 0x0000001213057c11 */ /* 0x000fe2000f8e10ff */
[----:B------:R-:W-:Y:S01]  /*3640*/  VIADD R17, R17, 0x1 ;  /* 0x0000000111117836 */ /* 0x000fe20000000000 */
[----:B------:R-:W-:Y:S01]  /*3650*/  IADD3 R19, PT, PT, R19, 0x1, RZ ;  /* 0x0000000113137810 */ /* 0x000fe20007ffe0ff */
[----:B------:R-:W-:Y:S01]  /*3660*/  FFMA R21, R4, R4, R21 ;  /* 0x0000000404157223 */ /* 0x000fe20000000015 */
[----:B------:R-:W-:Y:S01]  /*3670*/  IADD3 R18, PT, PT, R18, 0x1, RZ ;  /* 0x0000000112127810 */ /* 0x000fe20007ffe0ff */
[----:B------:R0:W-:Y:S01]  /*3680*/  STL [R5], R4 ;  /* 0x0000000405007387 */ /* 0x0001e20000100800 */
[----:B------:R-:W-:-:S13]  /*3690*/  ISETP.NE.AND P0, PT, R19, R2, PT ;  /* 0x000000021300720c */ /* 0x000fda0003f05270 */
[----:B0-----:R-:W-:Y:S05]  /*36a0*/  @P0 BRA `(.L_x_153) ;  /* 0xfffffff4002c0947 */ /* 0x001fea000383ffff */
[----:B------:R-:W-:Y:S05]  /*36b0*/  BSYNC.RECONVERGENT B0 ;  /* 0x0000000000007941 */ /* 0x000fea0003800200 */
.L_x_141:
[----:B------:R-:W0:Y:S01]  /*36c0*/  LDCU UR6, c[0x0][0x3b8] ;  /* 0x00007700ff0677ac */ /* 0x000e220008000800 */
[----:B------:R-:W1:Y:S01]  /*36d0*/  LDC.64 R4, c[0x0][0x380] ;  /* 0x0000e000ff047b82 */ /* 0x000e620000000a00 */
[----:B------:R-:W-:-:S04]  /*36e0*/  FADD R21, R16, R21 ;  /* 0x0000001510157221 */ /* 0x000fc80000000000 */
[----:B------:R-:W-:-:S04]  /*36f0*/  FMUL R21, R21, -0.5 ;  /* 0xbf00000015157820 */ /* 0x000fc80000400000 */
[----:B------:R-:W-:Y:S01]  /*3700*/  FFMA R21, R20, 0.69314718246459960938, R21 ;  /* 0x3f31721814157823 */ /* 0x000fe20000000015 */
[----:B0-----:R-:W-:-:S04]  /*3710*/  IMAD.U32 R6, RZ, RZ, UR6 ;  /* 0x00000006ff067e24 */ /* 0x001fc8000f8e00ff */
[----:B------:R-:W-:-:S04]  /*3720*/  IMAD R3, R6, UR14, R3 ;  /* 0x0000000e06037c24 */ /* 0x000fc8000f8e0203 */
[----:B-1----:R-:W-:-:S05]  /*3730*/  IMAD.WIDE.U32 R4, R3, 0x4, R4 ;  /* 0x0000000403047825 */ /* 0x002fca00078e0004 */
[----:B------:R0:W-:Y:S02]  /*3740*/  STG.E desc[UR10][R4.64], R21 ;  /* 0x0000001504007986 */ /* 0x0001e4000c10190a */
.L_x_140:
[----:B------:R-:W-:Y:S05]  /*3750*/  BSYNC.RECONVERGENT B1 ;  /* 0x0000000000017941 */ /* 0x000fea0003800200 */
.L_x_139:
[----:B------:R-:W-:Y:S05]  /*3760*/  BRA.U !UP0, `(.L_x_154) ;  /* 0xfffffff108cc7547 */ /* 0x000fea000b83ffff */
[----:B------:R-:W-:Y:S05]  /*3770*/  EXIT ;  /* 0x000000000000794d */ /* 0x000fea0003800000 */
        .weak           $__internal_3_$__cuda_sm20_sqrt_rn_f32_slowpath
        .type           $__internal_3_$__cuda_sm20_sqrt_rn_f32_slowpath,@function
        .size           $__internal_3_$__cuda_sm20_sqrt_rn_f32_slowpath,($__internal_4_$__cuda_sm3x_div_rn_noftz_f32_slowpath - $__internal_3_$__cuda_sm20_sqrt_rn_f32_slowpath)
$__internal_3_$__cuda_sm20_sqrt_rn_f32_slowpath:
[----:B------:R-:W-:-:S13]  /*3780*/  LOP3.LUT P0, RZ, R4, 0x7fffffff, RZ, 0xc0, !PT ;  /* 0x7fffffff04ff7812 */ /* 0x000fda000780c0ff */
[----:B------:R-:W-:Y:S01]  /*3790*/  @!P0 MOV R5, R4 ;  /* 0x0000000400058202 */ /* 0x000fe20000000f00 */
[----:B------:R-:W-:Y:S06]  /*37a0*/  @!P0 BRA `(.L_x_155) ;  /* 0x0000000000408947 */ /* 0x000fec0003800000 */
[----:B------:R-:W-:-:S13]  /*37b0*/  FSETP.GEU.FTZ.AND P0, PT, R4, RZ, PT ;  /* 0x000000ff0400720b */ /* 0x000fda0003f1e000 */
[----:B------:R-:W-:Y:S01]  /*37c0*/  @!P0 IMAD.MOV.U32 R5, RZ, RZ, 0x7fffffff ;  /* 0x7fffffffff058424 */ /* 0x000fe200078e00ff */
[----:B------:R-:W-:Y:S06]  /*37d0*/  @!P0 BRA `(.L_x_155) ;  /* 0x0000000000348947 */ /* 0x000fec0003800000 */
[----:B------:R-:W-:-:S13]  /*37e0*/  FSETP.GTU.FTZ.AND P0, PT, |R4|, +INF , PT ;  /* 0x7f8000000400780b */ /* 0x000fda0003f1c200 */
[----:B------:R-:W-:Y:S01]  /*37f0*/  @P0 FADD.FTZ R5, R4, 1 ;  /* 0x3f80000004050421 */ /* 0x000fe20000010000 */
[----:B------:R-:W-:Y:S06]  /*3800*/  @P0 BRA `(.L_x_155) ;  /* 0x0000000000280947 */ /* 0x000fec0003800000 */
[----:B------:R-:W-:-:S13]  /*3810*/  FSETP.NEU.FTZ.AND P0, PT, |R4|, +INF , PT ;  /* 0x7f8000000400780b */ /* 0x000fda0003f1d200 */
[----:B------:R-:W-:-:S04]  /*3820*/  @P0 FFMA R6, R4, 1.84467440737095516160e+19, RZ ;  /* 0x5f80000004060823 */ /* 0x000fc800000000ff */
[----:B------:R-:W0:Y:S02]  /*3830*/  @P0 MUFU.RSQ R5, R6 ;  /* 0x0000000600050308 */ /* 0x000e240000001400 */
[----:B0-----:R-:W-:Y:S01]  /*3840*/  @P0 FMUL.FTZ R7, R6, R5 ;  /* 0x0000000506070220 */ /* 0x001fe20000410000 */
[----:B------:R-:W-:Y:S01]  /*3850*/  @P0 FMUL.FTZ R9, R5, 0.5 ;  /* 0x3f00000005090820 */ /* 0x000fe20000410000 */
[----:B------:R-:W-:Y:S02]  /*3860*/  @!P0 MOV R5, R4 ;  /* 0x0000000400058202 */ /* 0x000fe40000000f00 */
[----:B------:R-:W-:-:S04]  /*3870*/  @P0 FADD.FTZ R8, -R7, -RZ ;  /* 0x800000ff07080221 */ /* 0x000fc80000010100 */
[----:B------:R-:W-:-:S04]  /*3880*/  @P0 FFMA R8, R7, R8, R6 ;  /* 0x0000000807080223 */ /* 0x000fc80000000006 */
[----:B------:R-:W-:-:S04]  /*3890*/  @P0 FFMA R8, R8, R9, R7 ;  /* 0x0000000908080223 */ /* 0x000fc80000000007 */
[----:B------:R-:W-:-:S07]  /*38a0*/  @P0 FMUL.FTZ R5, R8, 2.3283064365386962891e-10 ;  /* 0x2f80000008050820 */ /* 0x000fce0000410000 */
.L_x_155:
[----:B------:R-:W-:Y:S02]  /*38b0*/  IMAD.MOV.U32 R6, RZ, RZ, R5 ;  /* 0x000000ffff067224 */ /* 0x000fe400078e0005 */
[----:B------:R-:W-:Y:S01]  /*38c0*/  HFMA2 R5, -RZ, RZ, 0, 0 ;  /* 0x00000000ff057431 */ /* 0x000fe200000001ff */
[----:B------:R-:W-:-:S04]  /*38d0*/  MOV R4, R10 ;  /* 0x0000000a00047202 */ /* 0x000fc80000000f00 */
[----:B------:R-:W-:Y:S05]  /*38e0*/  RET.REL.NODEC R4 `(_Z12estep_kernelPfS_S_S_S_S_jjj) ;  /* 0xffffffc404c47950 */ /* 0x000fea0003c3ffff */
        .weak           $__internal_4_$__cuda_sm3x_div_rn_noftz_f32_slowpath
        .type           $__internal_4_$__cuda_sm3x_div_rn_noftz_f32_slowpath,@function
        .size           $__internal_4_$__cuda_sm3x_div_rn_noftz_f32_slowpath,(.L_x_172 - $__internal_4_$__cuda_sm3x_div_rn_noftz_f32_slowpath)
$__internal_4_$__cuda_sm3x_div_rn_noftz_f32_slowpath:
[----:B------:R-:W-:Y:S01]  /*38f0*/  SHF.R.U32.HI R7, RZ, 0x17, R5 ;  /* 0x00000017ff077819 */ /* 0x000fe20000011605 */
[----:B------:R-:W-:Y:S01]  /*3900*/  BSSY.RECONVERGENT B3, `(.L_x_156) ;  /* 0x0000064000037945 */ /* 0x000fe20003800200 */
[----:B------:R-:W-:Y:S02]  /*3910*/  SHF.R.U32.HI R9, RZ, 0x17, R4 ;  /* 0x00000017ff097819 */ /* 0x000fe40000011604 */
[----:B------:R-:W-:Y:S02]  /*3920*/  LOP3.LUT R7, R7, 0xff, RZ, 0xc0, !PT ;  /* 0x000000ff07077812 */ /* 0x000fe400078ec0ff */
[----:B------:R-:W-:-:S03]  /*3930*/  LOP3.LUT R9, R9, 0xff, RZ, 0xc0, !PT ;  /* 0x000000ff09097812 */ /* 0x000fc600078ec0ff */
[----:B------:R-:W-:Y:S01]  /*3940*/  VIADD R8, R7, 0xffffffff ;  /* 0xffffffff07087836 */ /* 0x000fe20000000000 */
[----:B------:R-:W-:-:S04]  /*3950*/  IADD3 R10, PT, PT, R9, -0x1, RZ ;  /* 0xffffffff090a7810 */ /* 0x000fc80007ffe0ff */
        /* <DEDUP_REMOVED lines=20> */
[----:B------:R-:W-:-:S05]  /*3aa0*/  VIADD R8, R9, 0xffffffff ;  /* 0xffffffff09087836 */ /* 0x000fca0000000000 */
[----:B------:R-:W-:Y:S02]  /*3ab0*/  ISETP.GE.AND P0, PT, R8, RZ, PT ;  /* 0x000000ff0800720c */ /* 0x000fe40003f06270 */
[----:B------:R-:W-:-:S04]  /*3ac0*/  IADD3 R8, PT, PT, R7, -0x1, RZ ;  /* 0xffffffff07087810 */ /* 0x000fc80007ffe0ff */
[----:B------:R-:W-:-:S07]  /*3ad0*/  ISETP.GE.AND P1, PT, R8, RZ, PT ;  /* 0x000000ff0800720c */ /* 0x000fce0003f26270 */
[----:B------:R-:W-:Y:S01]  /*3ae0*/  @P0 MOV R8, RZ ;  /* 0x000000ff00080202 */ /* 0x000fe20000000f00 */
[----:B------:R-:W-:Y:S02]  /*3af0*/  @!P0 IMAD.MOV.U32 R8, RZ, RZ, -0x40 ;  /* 0xffffffc0ff088424 */ /* 0x000fe400078e00ff */
[----:B------:R-:W-:-:S03]  /*3b00*/  @!P0 FFMA R4, R4, 1.84467440737095516160e+19, RZ ;  /* 0x5f80000004048823 */ /* 0x000fc600000000ff */
[----:B------:R-:W-:Y:S01]  /*3b10*/  @!P1 FFMA R5, R5, 1.84467440737095516160e+19, RZ ;  /* 0x5f80000005059823 */ /* 0x000fe200000000ff */
[----:B------:R-:W-:-:S07]  /*3b20*/  @!P1 IADD3 R8, PT, PT, R8, 0x40, RZ ;  /* 0x0000004008089810 */ /* 0x000fce0007ffe0ff */
.L_x_157:
[----:B------:R-:W-:Y:S01]  /*3b30*/  LEA R24, R7, 0xc0800000, 0x17 ;  /* 0xc080000007187811 */ /* 0x000fe200078eb8ff */
[----:B------:R-:W-:Y:S01]  /*3b40*/  VIADD R9, R9, 0xffffff81 ;  /* 0xffffff8109097836 */ /* 0x000fe20000000000 */
[----:B------:R-:W-:Y:S02]  /*3b50*/  BSSY.RECONVERGENT B4, `(.L_x_162) ;  /* 0x0000035000047945 */ /* 0x000fe40003800200 */
[----:B------:R-:W-:Y:S01]  /*3b60*/  IADD3 R24, PT, PT, -R24, R5, RZ ;  /* 0x0000000518187210 */ /* 0x000fe20007ffe1ff */
[C---:B------:R-:W-:Y:S01]  /*3b70*/  IMAD R4, R9.reuse, -0x800000, R4 ;  /* 0xff80000009047824 */ /* 0x040fe200078e0204 */
[----:B------:R-:W-:Y:S02]  /*3b80*/  IADD3 R9, PT, PT, R9, 0x7f, -R7 ;  /* 0x0000007f09097810 */ /* 0x000fe40007ffe807 */
        /* <DEDUP_REMOVED lines=12> */
[----:B------:R-:W-:-:S05]  /*3c50*/  IADD3 R7, PT, PT, R8, R9, RZ ;  /* 0x0000000908077210 */ /* 0x000fca0007ffe0ff */
[----:B------:R-:W-:-:S05]  /*3c60*/  VIADD R8, R7, 0xffffffff ;  /* 0xffffffff07087836 */ /* 0x000fca0000000000 */
        /* <DEDUP_REMOVED lines=10> */
[CCC-:B------:R-:W-:Y:S01]  /*3d10*/  FFMA.RP R9, R11.reuse, R5.reuse, R12.reuse ;  /* 0x000000050b097223 */ /* 0x1c0fe2000000800c */
[----:B------:R-:W-:Y:S01]  /*3d20*/  FFMA.RM R12, R11, R5, R12 ;  /* 0x000000050b0c7223 */ /* 0x000fe2000000400c */
[C---:B------:R-:W-:Y:S02]  /*3d30*/  IADD3 R5, PT, PT, R7.reuse, 0x20, RZ ;  /* 0x0000002007057810 */ /* 0x040fe40007ffe0ff */
[----:B------:R-:W-:Y:S02]  /*3d40*/  LOP3.LUT R8, R8, 0x7fffff, RZ, 0xc0, !PT ;  /* 0x007fffff08087812 */ /* 0x000fe400078ec0ff */
[C---:B------:R-:W-:Y:S02]  /*3d50*/  ISETP.NE.AND P2, PT, R7.reuse, RZ, PT ;  /* 0x000000ff0700720c */ /* 0x040fe40003f45270 */
[----:B------:R-:W-:Y:S02]  /*3d60*/  LOP3.LUT R8, R8, 0x800000, RZ, 0xfc, !PT ;  /* 0x0080000008087812 */ /* 0x000fe400078efcff */
[----:B------:R-:W-:-:S02]  /*3d70*/  ISETP.NE.AND P1, PT, R7, RZ, PT ;  /* 0x000000ff0700720c */ /* 0x000fc40003f25270 */
        /* <DEDUP_REMOVED lines=10> */
[----:B------:R-:W-:-:S05]  /*3e20*/  LOP3.LUT R8, R5, R8, RZ, 0xc0, !PT ;  /* 0x0000000805087212 */ /* 0x000fca00078ec0ff */
[----:B------:R-:W-:-:S05]  /*3e30*/  IMAD.IADD R7, R7, 0x1, R8 ;  /* 0x0000000107077824 */ /* 0x000fca00078e0208 */
[----:B------:R-:W-:Y:S01]  /*3e40*/  LOP3.LUT R4, R7, R4, RZ, 0xfc, !PT ;  /* 0x0000000407047212 */ /* 0x000fe200078efcff */
[----:B------:R-:W-:Y:S06]  /*3e50*/  BRA `(.L_x_165) ;  /* 0x0000000000107947 */ /* 0x000fec0003800000 */
.L_x_164:
[----:B------:R-:W-:-:S04]  /*3e60*/  LOP3.LUT R4, R4, 0x80000000, RZ, 0xc0, !PT ;  /* 0x8000000004047812 */ /* 0x000fc800078ec0ff */
[----:B------:R-:W-:Y:S01]  /*3e70*/  LOP3.LUT R4, R4, 0x7f800000, RZ, 0xfc, !PT ;  /* 0x7f80000004047812 */ /* 0x000fe200078efcff */
[----:B------:R-:W-:Y:S06]  /*3e80*/  BRA `(.L_x_165) ;  /* 0x0000000000047947 */ /* 0x000fec0003800000 */
.L_x_163:
[----:B------:R-:W-:-:S07]  /*3e90*/  LEA R4, R9, R4, 0x17 ;  /* 0x0000000409047211 */ /* 0x000fce00078eb8ff */
.L_x_165:
[----:B------:R-:W-:Y:S05]  /*3ea0*/  BSYNC.RECONVERGENT B4 ;  /* 0x0000000000047941 */ /* 0x000fea0003800200 */
.L_x_162:
[----:B------:R-:W-:Y:S05]  /*3eb0*/  BRA `(.L_x_166) ;  /* 0x0000000000207947 */ /* 0x000fea0003800000 */
.L_x_161:
[----:B------:R-:W-:-:S04]  /*3ec0*/  LOP3.LUT R4, R5, 0x80000000, R4, 0x48, !PT ;  /* 0x8000000005047812 */ /* 0x000fc800078e4804 */
[----:B------:R-:W-:Y:S01]  /*3ed0*/  LOP3.LUT R4, R4, 0x7f800000, RZ, 0xfc, !PT ;  /* 0x7f80000004047812 */ /* 0x000fe200078efcff */
[----:B------:R-:W-:Y:S06]  /*3ee0*/  BRA `(.L_x_166) ;  /* 0x0000000000147947 */ /* 0x000fec0003800000 */
.L_x_160:
[----:B------:R-:W-:Y:S01]  /*3ef0*/  LOP3.LUT R4, R5, 0x80000000, R4, 0x48, !PT ;  /* 0x8000000005047812 */ /* 0x000fe200078e4804 */
[----:B------:R-:W-:Y:S06]  /*3f00*/  BRA `(.L_x_166) ;  /* 0x00000000000c7947 */ /* 0x000fec0003800000 */
.L_x_159:
[----:B------:R-:W0:Y:S01]  /*3f10*/  MUFU.RSQ R4, -QNAN ;  /* 0xffc0000000047908 */ /* 0x000e220000001400 */
[----:B------:R-:W-:Y:S05]  /*3f20*/  BRA `(.L_x_166) ;  /* 0x0000000000047947 */ /* 0x000fea0003800000 */
.L_x_158:
[----:B------:R-:W-:-:S07]  /*3f30*/  FADD.FTZ R4, R4, R5 ;  /* 0x0000000504047221 */ /* 0x000fce0000010000 */
.L_x_166:
[----:B------:R-:W-:Y:S05]  /*3f40*/  BSYNC.RECONVERGENT B3 ;  /* 0x0000000000037941 */ /* 0x000fea0003800200 */
.L_x_156:
[----:B------:R-:W-:-:S04]  /*3f50*/  HFMA2 R7, -RZ, RZ, 0, 0 ;  /* 0x00000000ff077431 */ /* 0x000fc800000001ff */
[----:B0-----:R-:W-:Y:S05]  /*3f60*/  RET.REL.NODEC R6 `(_Z12estep_kernelPfS_S_S_S_S_jjj) ;  /* 0xffffffc006247950 */ /* 0x001fea0003c3ffff */
.L_x_167:
        /* <DEDUP_REMOVED lines=9> */
.L_x_172:


//--------------------- .nv.shared._Z18mstep_sigma_kernelPfS_S_S_S_jjj --------------------------
	.section	.nv.shared._Z18mstep_sigma_kernelPfS_S_S_S_jjj,"aw",@nobits
	.sectionflags	@""
	.align	4
.nv.shared._Z18mstep_sigma_kernelPfS_S_S_S_jjj:
	.zero		2056


//--------------------- .nv.shared.reserved.0     --------------------------
	.section	.nv.shared.reserved.0,"aw",@nobits
	.weak		__nv_reservedSMEM_offset_0_alias
	.size		__nv_reservedSMEM_offset_0_alias, 0, 64
	.other		__nv_reservedSMEM_offset_0_alias,@"STO_CUDA_RESERVED_SHARED STV_DEFAULT"
__nv_reservedSMEM_offset_0_alias:
	.zero		0
	.zero		64


//--------------------- .nv.shared._Z12mstep_kernelPfS_S_S_S_jjj --------------------------
	.section	.nv.shared._Z12mstep_kernelPfS_S_S_S_jjj,"aw",@nobits
	.sectionflags	@""
	.align	4
.nv.shared._Z12mstep_kernelPfS_S_S_S_jjj:
	.zero		2048


//--------------------- .nv.shared._Z22estep_normalize_kernelPfS_S_S_S_S_S_jjj --------------------------
	.section	.nv.shared._Z22estep_normalize_kernelPfS_S_S_S_S_S_jjj,"aw",@nobits
	.sectionflags	@""
	.align	4
.nv.shared._Z22estep_normalize_kernelPfS_S_S_S_S_S_jjj:
	.zero		2048


//--------------------- .nv.shared._Z12estep_kernelPfS_S_S_S_S_jjj --------------------------
	.section	.nv.shared._Z12estep_kernelPfS_S_S_S_S_jjj,"aw",@nobits
	.sectionflags	@""
	.align	4
.nv.shared._Z12estep_kernelPfS_S_S_S_S_jjj:
	.zero		2056


//--------------------- .nv.constant0._Z18mstep_sigma_kernelPfS_S_S_S_jjj --------------------------
	.section	.nv.constant0._Z18mstep_sigma_kernelPfS_S_S_S_jjj,"a",@progbits
	.sectionflags	@""
	.align	4
.nv.constant0._Z18mstep_sigma_kernelPfS_S_S_S_jjj:
	.zero		948


//--------------------- .nv.constant0._Z12mstep_kernelPfS_S_S_S_jjj --------------------------
	.section	.nv.constant0._Z12mstep_kernelPfS_S_S_S_jjj,"a",@progbits
	.sectionflags	@""
	.align	4
.nv.constant0._Z12mstep_kernelPfS_S_S_S_jjj:
	.zero		948


//--------------------- .nv.constant0._Z22estep_normalize_kernelPfS_S_S_S_S_S_jjj --------------------------
	.section	.nv.constant0._Z22estep_normalize_kernelPfS_S_S_S_S_S_jjj,"a",@progbits
	.sectionflags	@""
	.align	4
.nv.constant0._Z22estep_normalize_kernelPfS_S_S_S_S_S_jjj:
	.zero		964


//--------------------- .nv.constant0._Z12estep_kernelPfS_S_S_S_S_jjj --------------------------
	.section	.nv.constant0._Z12estep_kernelPfS_S_S_S_S_jjj,"a",@progbits
	.sectionflags	@""
	.align	4
.nv.constant0._Z12estep_kernelPfS_S_S_S_S_jjj:
	.zero		956


//--------------------- SYMBOLS --------------------------

	.type		.nv.reservedSmem.offset0,@object
	.size		.nv.reservedSmem.offset0,0x4
	.type		.nv.reservedSmem.cap,@object
	.size		.nv.reservedSmem.cap,0x4
